//
// Generated by NVIDIA NVVM Compiler
//
// Compiler Build ID: CL-36424714
// Cuda compilation tools, release 13.0, V13.0.88
// Based on NVVM 20.0.0
//

.version 9.0
.target sm_100
.address_size 64

	// .globl	_Z18computeHistKernel2PiiS_ii
// _ZZN3cub18CUB_300001_SM_10006detail10radix_sort31DeviceRadixSortSingleTileKernelINS1_5radix10policy_hubIjNS0_8NullTypeEyE10Policy1000ELNS0_9SortOrderE0EjS6_yNS1_21identity_decomposer_tEEEvPKT1_PSB_PKT2_PSF_T3_iiT4_E12temp_storage has been demoted
// _ZZN3cub18CUB_300001_SM_10006detail10radix_sort30DeviceRadixSortHistogramKernelINS1_5radix10policy_hubIjNS0_8NullTypeEyE10Policy1000ELNS0_9SortOrderE0EjyNS1_21identity_decomposer_tEEEvPT2_PKT1_SB_iiT3_E12temp_storage has been demoted
// _ZZN3cub18CUB_300001_SM_10006detail10radix_sort33DeviceRadixSortExclusiveSumKernelINS1_5radix10policy_hubIjNS0_8NullTypeEyE10Policy1000EyEEvPT0_E12temp_storage has been demoted
// _ZZN3cub18CUB_300001_SM_10006detail10radix_sort29DeviceRadixSortOnesweepKernelINS1_5radix10policy_hubIjNS0_8NullTypeEyE10Policy1000ELNS0_9SortOrderE0EjS6_yiiNS1_21identity_decomposer_tEEEvPT5_SC_PT3_PKSD_PT1_PKSH_PT2_PKSL_T4_iiT6_E1s has been demoted
.global .align 1 .b8 _ZN34_INTERNAL_03945049_4_k_cu_de9ef7484cuda3std3__45__cpo5beginE[1];
.global .align 1 .b8 _ZN34_INTERNAL_03945049_4_k_cu_de9ef7484cuda3std3__45__cpo3endE[1];
.global .align 1 .b8 _ZN34_INTERNAL_03945049_4_k_cu_de9ef7484cuda3std3__45__cpo6cbeginE[1];
.global .align 1 .b8 _ZN34_INTERNAL_03945049_4_k_cu_de9ef7484cuda3std3__45__cpo4cendE[1];
.global .align 1 .b8 _ZN34_INTERNAL_03945049_4_k_cu_de9ef7484cuda3std3__45__cpo6rbeginE[1];
.global .align 1 .b8 _ZN34_INTERNAL_03945049_4_k_cu_de9ef7484cuda3std3__45__cpo4rendE[1];
.global .align 1 .b8 _ZN34_INTERNAL_03945049_4_k_cu_de9ef7484cuda3std3__45__cpo7crbeginE[1];
.global .align 1 .b8 _ZN34_INTERNAL_03945049_4_k_cu_de9ef7484cuda3std3__45__cpo5crendE[1];
.global .align 1 .b8 _ZN34_INTERNAL_03945049_4_k_cu_de9ef7484cuda3std3__436_GLOBAL__N__03945049_4_k_cu_de9ef7486ignoreE[1];
.global .align 1 .b8 _ZN34_INTERNAL_03945049_4_k_cu_de9ef7484cuda3std3__419piecewise_constructE[1];
.global .align 1 .b8 _ZN34_INTERNAL_03945049_4_k_cu_de9ef7484cuda3std3__48in_placeE[1];
.global .align 1 .b8 _ZN34_INTERNAL_03945049_4_k_cu_de9ef7484cuda3std3__420unreachable_sentinelE[1];
.global .align 1 .b8 _ZN34_INTERNAL_03945049_4_k_cu_de9ef7484cuda3std3__47nulloptE[1];
.global .align 1 .b8 _ZN34_INTERNAL_03945049_4_k_cu_de9ef7484cuda3std3__48unexpectE[1];
.global .align 1 .b8 _ZN34_INTERNAL_03945049_4_k_cu_de9ef7484cuda3std6ranges3__45__cpo4swapE[1];
.global .align 1 .b8 _ZN34_INTERNAL_03945049_4_k_cu_de9ef7484cuda3std6ranges3__45__cpo9iter_moveE[1];
.global .align 1 .b8 _ZN34_INTERNAL_03945049_4_k_cu_de9ef7484cuda3std6ranges3__45__cpo5beginE[1];
.global .align 1 .b8 _ZN34_INTERNAL_03945049_4_k_cu_de9ef7484cuda3std6ranges3__45__cpo3endE[1];
.global .align 1 .b8 _ZN34_INTERNAL_03945049_4_k_cu_de9ef7484cuda3std6ranges3__45__cpo6cbeginE[1];
.global .align 1 .b8 _ZN34_INTERNAL_03945049_4_k_cu_de9ef7484cuda3std6ranges3__45__cpo4cendE[1];
.global .align 1 .b8 _ZN34_INTERNAL_03945049_4_k_cu_de9ef7484cuda3std6ranges3__45__cpo7advanceE[1];
.global .align 1 .b8 _ZN34_INTERNAL_03945049_4_k_cu_de9ef7484cuda3std6ranges3__45__cpo9iter_swapE[1];
.global .align 1 .b8 _ZN34_INTERNAL_03945049_4_k_cu_de9ef7484cuda3std6ranges3__45__cpo4nextE[1];
.global .align 1 .b8 _ZN34_INTERNAL_03945049_4_k_cu_de9ef7484cuda3std6ranges3__45__cpo4prevE[1];
.global .align 1 .b8 _ZN34_INTERNAL_03945049_4_k_cu_de9ef7484cuda3std6ranges3__45__cpo4dataE[1];
.global .align 1 .b8 _ZN34_INTERNAL_03945049_4_k_cu_de9ef7484cuda3std6ranges3__45__cpo5cdataE[1];
.global .align 1 .b8 _ZN34_INTERNAL_03945049_4_k_cu_de9ef7484cuda3std6ranges3__45__cpo4sizeE[1];
.global .align 1 .b8 _ZN34_INTERNAL_03945049_4_k_cu_de9ef7484cuda3std6ranges3__45__cpo5ssizeE[1];
.global .align 1 .b8 _ZN34_INTERNAL_03945049_4_k_cu_de9ef7484cuda3std6ranges3__45__cpo8distanceE[1];
.global .align 1 .b8 _ZN34_INTERNAL_03945049_4_k_cu_de9ef7486thrust24THRUST_300001_SM_1000_NS8cuda_cub3parE[1];
.global .align 1 .b8 _ZN34_INTERNAL_03945049_4_k_cu_de9ef7486thrust24THRUST_300001_SM_1000_NS8cuda_cub10par_nosyncE[1];
.global .align 1 .b8 _ZN34_INTERNAL_03945049_4_k_cu_de9ef7486thrust24THRUST_300001_SM_1000_NS6system6detail10sequential3seqE[1];
.global .align 1 .b8 _ZN34_INTERNAL_03945049_4_k_cu_de9ef7486thrust24THRUST_300001_SM_1000_NS6system3cpp3parE[1];
.global .align 1 .b8 _ZN34_INTERNAL_03945049_4_k_cu_de9ef7486thrust24THRUST_300001_SM_1000_NS12placeholders2_1E[1];
.global .align 1 .b8 _ZN34_INTERNAL_03945049_4_k_cu_de9ef7486thrust24THRUST_300001_SM_1000_NS12placeholders2_2E[1];
.global .align 1 .b8 _ZN34_INTERNAL_03945049_4_k_cu_de9ef7486thrust24THRUST_300001_SM_1000_NS12placeholders2_3E[1];
.global .align 1 .b8 _ZN34_INTERNAL_03945049_4_k_cu_de9ef7486thrust24THRUST_300001_SM_1000_NS12placeholders2_4E[1];
.global .align 1 .b8 _ZN34_INTERNAL_03945049_4_k_cu_de9ef7486thrust24THRUST_300001_SM_1000_NS12placeholders2_5E[1];
.global .align 1 .b8 _ZN34_INTERNAL_03945049_4_k_cu_de9ef7486thrust24THRUST_300001_SM_1000_NS12placeholders2_6E[1];
.global .align 1 .b8 _ZN34_INTERNAL_03945049_4_k_cu_de9ef7486thrust24THRUST_300001_SM_1000_NS12placeholders2_7E[1];
.global .align 1 .b8 _ZN34_INTERNAL_03945049_4_k_cu_de9ef7486thrust24THRUST_300001_SM_1000_NS12placeholders2_8E[1];
.global .align 1 .b8 _ZN34_INTERNAL_03945049_4_k_cu_de9ef7486thrust24THRUST_300001_SM_1000_NS12placeholders2_9E[1];
.global .align 1 .b8 _ZN34_INTERNAL_03945049_4_k_cu_de9ef7486thrust24THRUST_300001_SM_1000_NS12placeholders3_10E[1];
.global .align 1 .b8 _ZN34_INTERNAL_03945049_4_k_cu_de9ef7486thrust24THRUST_300001_SM_1000_NS3seqE[1];
.global .align 1 .b8 _ZN34_INTERNAL_03945049_4_k_cu_de9ef7486thrust24THRUST_300001_SM_1000_NS6deviceE[1];
.extern .shared .align 16 .b8 s[];

.visible .entry _Z18computeHistKernel2PiiS_ii(
	.param .u64 .ptr .align 1 _Z18computeHistKernel2PiiS_ii_param_0,
	.param .u32 _Z18computeHistKernel2PiiS_ii_param_1,
	.param .u64 .ptr .align 1 _Z18computeHistKernel2PiiS_ii_param_2,
	.param .u32 _Z18computeHistKernel2PiiS_ii_param_3,
	.param .u32 _Z18computeHistKernel2PiiS_ii_param_4
)
{
	.reg .pred 	%p<6>;
	.reg .b32 	%r<32>;
	.reg .b64 	%rd<9>;

	ld.param.u64 	%rd2, [_Z18computeHistKernel2PiiS_ii_param_0];
	ld.param.u32 	%r9, [_Z18computeHistKernel2PiiS_ii_param_1];
	ld.param.u64 	%rd3, [_Z18computeHistKernel2PiiS_ii_param_2];
	ld.param.u32 	%r10, [_Z18computeHistKernel2PiiS_ii_param_3];
	ld.param.u32 	%r11, [_Z18computeHistKernel2PiiS_ii_param_4];
	mov.u32 	%r31, %tid.x;
	setp.ge.s32 	%p1, %r31, %r10;
	@%p1 bra 	$L__BB0_3;
	mov.u32 	%r2, %ntid.x;
	mov.u32 	%r13, s;
	mov.u32 	%r30, %r31;
$L__BB0_2:
	shl.b32 	%r12, %r30, 2;
	add.s32 	%r14, %r13, %r12;
	mov.b32 	%r15, 0;
	st.shared.u32 	[%r14], %r15;
	add.s32 	%r30, %r30, %r2;
	setp.lt.s32 	%p2, %r30, %r10;
	@%p2 bra 	$L__BB0_2;
$L__BB0_3:
	bar.sync 	0;
	mov.u32 	%r16, %ctaid.x;
	mov.u32 	%r5, %ntid.x;
	mad.lo.s32 	%r6, %r16, %r5, %r31;
	setp.ge.s32 	%p3, %r6, %r9;
	@%p3 bra 	$L__BB0_5;
	cvta.to.global.u64 	%rd4, %rd2;
	mul.wide.s32 	%rd5, %r6, 4;
	add.s64 	%rd6, %rd4, %rd5;
	ld.global.u32 	%r17, [%rd6];
	shr.s32 	%r18, %r17, %r11;
	add.s32 	%r19, %r10, -1;
	and.b32  	%r20, %r18, %r19;
	shl.b32 	%r21, %r20, 2;
	mov.u32 	%r22, s;
	add.s32 	%r23, %r22, %r21;
	atom.shared.add.u32 	%r24, [%r23], 1;
$L__BB0_5:
	setp.ge.s32 	%p4, %r31, %r10;
	bar.sync 	0;
	@%p4 bra 	$L__BB0_8;
	cvta.to.global.u64 	%rd1, %rd3;
	mov.u32 	%r26, s;
$L__BB0_7:
	mul.wide.s32 	%rd7, %r31, 4;
	add.s64 	%rd8, %rd1, %rd7;
	shl.b32 	%r25, %r31, 2;
	add.s32 	%r27, %r26, %r25;
	ld.shared.u32 	%r28, [%r27];
	atom.global.add.u32 	%r29, [%rd8], %r28;
	add.s32 	%r31, %r31, %r5;
	setp.lt.s32 	%p5, %r31, %r10;
	@%p5 bra 	$L__BB0_7;
$L__BB0_8:
	ret;

}
	// .globl	_ZN3cub18CUB_300001_SM_10006detail11EmptyKernelIvEEvv
.visible .entry _ZN3cub18CUB_300001_SM_10006detail11EmptyKernelIvEEvv()
{


	ret;

}
	// .globl	_ZN3cub18CUB_300001_SM_10006detail10radix_sort31DeviceRadixSortSingleTileKernelINS1_5radix10policy_hubIjNS0_8NullTypeEyE10Policy1000ELNS0_9SortOrderE0EjS6_yNS1_21identity_decomposer_tEEEvPKT1_PSB_PKT2_PSF_T3_iiT4_
.visible .entry _ZN3cub18CUB_300001_SM_10006detail10radix_sort31DeviceRadixSortSingleTileKernelINS1_5radix10policy_hubIjNS0_8NullTypeEyE10Policy1000ELNS0_9SortOrderE0EjS6_yNS1_21identity_decomposer_tEEEvPKT1_PSB_PKT2_PSF_T3_iiT4_(
	.param .u64 .ptr .align 1 _ZN3cub18CUB_300001_SM_10006detail10radix_sort31DeviceRadixSortSingleTileKernelINS1_5radix10policy_hubIjNS0_8NullTypeEyE10Policy1000ELNS0_9SortOrderE0EjS6_yNS1_21identity_decomposer_tEEEvPKT1_PSB_PKT2_PSF_T3_iiT4__param_0,
	.param .u64 .ptr .align 1 _ZN3cub18CUB_300001_SM_10006detail10radix_sort31DeviceRadixSortSingleTileKernelINS1_5radix10policy_hubIjNS0_8NullTypeEyE10Policy1000ELNS0_9SortOrderE0EjS6_yNS1_21identity_decomposer_tEEEvPKT1_PSB_PKT2_PSF_T3_iiT4__param_1,
	.param .u64 .ptr .align 1 _ZN3cub18CUB_300001_SM_10006detail10radix_sort31DeviceRadixSortSingleTileKernelINS1_5radix10policy_hubIjNS0_8NullTypeEyE10Policy1000ELNS0_9SortOrderE0EjS6_yNS1_21identity_decomposer_tEEEvPKT1_PSB_PKT2_PSF_T3_iiT4__param_2,
	.param .u64 .ptr .align 1 _ZN3cub18CUB_300001_SM_10006detail10radix_sort31DeviceRadixSortSingleTileKernelINS1_5radix10policy_hubIjNS0_8NullTypeEyE10Policy1000ELNS0_9SortOrderE0EjS6_yNS1_21identity_decomposer_tEEEvPKT1_PSB_PKT2_PSF_T3_iiT4__param_3,
	.param .u64 _ZN3cub18CUB_300001_SM_10006detail10radix_sort31DeviceRadixSortSingleTileKernelINS1_5radix10policy_hubIjNS0_8NullTypeEyE10Policy1000ELNS0_9SortOrderE0EjS6_yNS1_21identity_decomposer_tEEEvPKT1_PSB_PKT2_PSF_T3_iiT4__param_4,
	.param .u32 _ZN3cub18CUB_300001_SM_10006detail10radix_sort31DeviceRadixSortSingleTileKernelINS1_5radix10policy_hubIjNS0_8NullTypeEyE10Policy1000ELNS0_9SortOrderE0EjS6_yNS1_21identity_decomposer_tEEEvPKT1_PSB_PKT2_PSF_T3_iiT4__param_5,
	.param .u32 _ZN3cub18CUB_300001_SM_10006detail10radix_sort31DeviceRadixSortSingleTileKernelINS1_5radix10policy_hubIjNS0_8NullTypeEyE10Policy1000ELNS0_9SortOrderE0EjS6_yNS1_21identity_decomposer_tEEEvPKT1_PSB_PKT2_PSF_T3_iiT4__param_6,
	.param .align 1 .b8 _ZN3cub18CUB_300001_SM_10006detail10radix_sort31DeviceRadixSortSingleTileKernelINS1_5radix10policy_hubIjNS0_8NullTypeEyE10Policy1000ELNS0_9SortOrderE0EjS6_yNS1_21identity_decomposer_tEEEvPKT1_PSB_PKT2_PSF_T3_iiT4__param_7[1]
)
.maxntid 256
.minnctapersm 1
{
	.reg .pred 	%p<52>;
	.reg .b16 	%rs<39>;
	.reg .b32 	%r<706>;
	.reg .b64 	%rd<29>;
	// demoted variable
	.shared .align 16 .b8 _ZZN3cub18CUB_300001_SM_10006detail10radix_sort31DeviceRadixSortSingleTileKernelINS1_5radix10policy_hubIjNS0_8NullTypeEyE10Policy1000ELNS0_9SortOrderE0EjS6_yNS1_21identity_decomposer_tEEEvPKT1_PSB_PKT2_PSF_T3_iiT4_E12temp_storage[33856];
	ld.param.u64 	%rd5, [_ZN3cub18CUB_300001_SM_10006detail10radix_sort31DeviceRadixSortSingleTileKernelINS1_5radix10policy_hubIjNS0_8NullTypeEyE10Policy1000ELNS0_9SortOrderE0EjS6_yNS1_21identity_decomposer_tEEEvPKT1_PSB_PKT2_PSF_T3_iiT4__param_0];
	ld.param.u64 	%rd3, [_ZN3cub18CUB_300001_SM_10006detail10radix_sort31DeviceRadixSortSingleTileKernelINS1_5radix10policy_hubIjNS0_8NullTypeEyE10Policy1000ELNS0_9SortOrderE0EjS6_yNS1_21identity_decomposer_tEEEvPKT1_PSB_PKT2_PSF_T3_iiT4__param_1];
	ld.param.u64 	%rd4, [_ZN3cub18CUB_300001_SM_10006detail10radix_sort31DeviceRadixSortSingleTileKernelINS1_5radix10policy_hubIjNS0_8NullTypeEyE10Policy1000ELNS0_9SortOrderE0EjS6_yNS1_21identity_decomposer_tEEEvPKT1_PSB_PKT2_PSF_T3_iiT4__param_4];
	ld.param.u32 	%r189, [_ZN3cub18CUB_300001_SM_10006detail10radix_sort31DeviceRadixSortSingleTileKernelINS1_5radix10policy_hubIjNS0_8NullTypeEyE10Policy1000ELNS0_9SortOrderE0EjS6_yNS1_21identity_decomposer_tEEEvPKT1_PSB_PKT2_PSF_T3_iiT4__param_5];
	ld.param.u32 	%r190, [_ZN3cub18CUB_300001_SM_10006detail10radix_sort31DeviceRadixSortSingleTileKernelINS1_5radix10policy_hubIjNS0_8NullTypeEyE10Policy1000ELNS0_9SortOrderE0EjS6_yNS1_21identity_decomposer_tEEEvPKT1_PSB_PKT2_PSF_T3_iiT4__param_6];
	cvta.to.global.u64 	%rd6, %rd5;
	cvt.u32.u64 	%r1, %rd4;
	mov.u32 	%r2, %tid.x;
	mul.lo.s32 	%r3, %r2, 19;
	setp.ge.s32 	%p1, %r3, %r1;
	mul.wide.u32 	%rd7, %r3, 4;
	add.s64 	%rd1, %rd6, %rd7;
	mov.b32 	%r703, -1;
	@%p1 bra 	$L__BB2_2;
	ld.global.u32 	%r703, [%rd1];
$L__BB2_2:
	add.s32 	%r193, %r3, 1;
	setp.ge.s32 	%p2, %r193, %r1;
	mov.b32 	%r702, -1;
	@%p2 bra 	$L__BB2_4;
	ld.global.u32 	%r702, [%rd1+4];
$L__BB2_4:
	add.s32 	%r195, %r3, 2;
	setp.ge.s32 	%p3, %r195, %r1;
	mov.b32 	%r701, -1;
	@%p3 bra 	$L__BB2_6;
	ld.global.u32 	%r701, [%rd1+8];
$L__BB2_6:
	add.s32 	%r197, %r3, 3;
	setp.ge.s32 	%p4, %r197, %r1;
	mov.b32 	%r700, -1;
	@%p4 bra 	$L__BB2_8;
	ld.global.u32 	%r700, [%rd1+12];
$L__BB2_8:
	add.s32 	%r199, %r3, 4;
	setp.ge.s32 	%p5, %r199, %r1;
	mov.b32 	%r699, -1;
	@%p5 bra 	$L__BB2_10;
	ld.global.u32 	%r699, [%rd1+16];
$L__BB2_10:
	add.s32 	%r201, %r3, 5;
	setp.ge.s32 	%p6, %r201, %r1;
	mov.b32 	%r698, -1;
	@%p6 bra 	$L__BB2_12;
	ld.global.u32 	%r698, [%rd1+20];
$L__BB2_12:
	add.s32 	%r203, %r3, 6;
	setp.ge.s32 	%p7, %r203, %r1;
	mov.b32 	%r697, -1;
	@%p7 bra 	$L__BB2_14;
	ld.global.u32 	%r697, [%rd1+24];
$L__BB2_14:
	add.s32 	%r205, %r3, 7;
	setp.ge.s32 	%p8, %r205, %r1;
	mov.b32 	%r696, -1;
	@%p8 bra 	$L__BB2_16;
	ld.global.u32 	%r696, [%rd1+28];
$L__BB2_16:
	add.s32 	%r207, %r3, 8;
	setp.ge.s32 	%p9, %r207, %r1;
	mov.b32 	%r695, -1;
	@%p9 bra 	$L__BB2_18;
	ld.global.u32 	%r695, [%rd1+32];
$L__BB2_18:
	add.s32 	%r209, %r3, 9;
	setp.ge.s32 	%p10, %r209, %r1;
	mov.b32 	%r694, -1;
	@%p10 bra 	$L__BB2_20;
	ld.global.u32 	%r694, [%rd1+36];
$L__BB2_20:
	add.s32 	%r211, %r3, 10;
	setp.ge.s32 	%p11, %r211, %r1;
	mov.b32 	%r693, -1;
	@%p11 bra 	$L__BB2_22;
	ld.global.u32 	%r693, [%rd1+40];
$L__BB2_22:
	add.s32 	%r213, %r3, 11;
	setp.ge.s32 	%p12, %r213, %r1;
	mov.b32 	%r692, -1;
	@%p12 bra 	$L__BB2_24;
	ld.global.u32 	%r692, [%rd1+44];
$L__BB2_24:
	add.s32 	%r215, %r3, 12;
	setp.ge.s32 	%p13, %r215, %r1;
	mov.b32 	%r691, -1;
	@%p13 bra 	$L__BB2_26;
	ld.global.u32 	%r691, [%rd1+48];
$L__BB2_26:
	add.s32 	%r217, %r3, 13;
	setp.ge.s32 	%p14, %r217, %r1;
	mov.b32 	%r690, -1;
	@%p14 bra 	$L__BB2_28;
	ld.global.u32 	%r690, [%rd1+52];
$L__BB2_28:
	add.s32 	%r219, %r3, 14;
	setp.ge.s32 	%p15, %r219, %r1;
	mov.b32 	%r689, -1;
	@%p15 bra 	$L__BB2_30;
	ld.global.u32 	%r689, [%rd1+56];
$L__BB2_30:
	add.s32 	%r221, %r3, 15;
	setp.ge.s32 	%p16, %r221, %r1;
	mov.b32 	%r688, -1;
	@%p16 bra 	$L__BB2_32;
	ld.global.u32 	%r688, [%rd1+60];
$L__BB2_32:
	add.s32 	%r223, %r3, 16;
	setp.ge.s32 	%p17, %r223, %r1;
	mov.b32 	%r687, -1;
	@%p17 bra 	$L__BB2_34;
	ld.global.u32 	%r687, [%rd1+64];
$L__BB2_34:
	add.s32 	%r225, %r3, 17;
	setp.ge.s32 	%p18, %r225, %r1;
	mov.b32 	%r686, -1;
	@%p18 bra 	$L__BB2_36;
	ld.global.u32 	%r686, [%rd1+68];
$L__BB2_36:
	add.s32 	%r227, %r3, 18;
	setp.ge.s32 	%p19, %r227, %r1;
	mov.b32 	%r685, -1;
	@%p19 bra 	$L__BB2_38;
	ld.global.u32 	%r685, [%rd1+72];
$L__BB2_38:
	bar.sync 	0;
	shr.u32 	%r42, %r2, 5;
	shl.b32 	%r229, %r2, 2;
	mov.u32 	%r230, _ZZN3cub18CUB_300001_SM_10006detail10radix_sort31DeviceRadixSortSingleTileKernelINS1_5radix10policy_hubIjNS0_8NullTypeEyE10Policy1000ELNS0_9SortOrderE0EjS6_yNS1_21identity_decomposer_tEEEvPKT1_PSB_PKT2_PSF_T3_iiT4_E12temp_storage;
	add.s32 	%r43, %r230, %r229;
	shl.b32 	%r231, %r2, 7;
	add.s32 	%r44, %r43, %r231;
	shl.b32 	%r232, %r42, 2;
	add.s32 	%r233, %r230, %r232;
	add.s32 	%r45, %r233, 33792;
	mad.lo.s32 	%r46, %r2, -56, %r44;
	add.s32 	%r684, %r189, 6;
	sub.s32 	%r683, %r190, %r189;
$L__BB2_39:
	add.s32 	%r293, %r684, -6;
	min.s32 	%r236, %r683, 6;
	mov.b32 	%r322, 0;
	st.shared.u32 	[%r43], %r322;
	st.shared.u32 	[%r43+1024], %r322;
	st.shared.u32 	[%r43+2048], %r322;
	st.shared.u32 	[%r43+3072], %r322;
	st.shared.u32 	[%r43+4096], %r322;
	st.shared.u32 	[%r43+5120], %r322;
	st.shared.u32 	[%r43+6144], %r322;
	st.shared.u32 	[%r43+7168], %r322;
	st.shared.u32 	[%r43+8192], %r322;
	st.shared.u32 	[%r43+9216], %r322;
	st.shared.u32 	[%r43+10240], %r322;
	st.shared.u32 	[%r43+11264], %r322;
	st.shared.u32 	[%r43+12288], %r322;
	st.shared.u32 	[%r43+13312], %r322;
	st.shared.u32 	[%r43+14336], %r322;
	st.shared.u32 	[%r43+15360], %r322;
	st.shared.u32 	[%r43+16384], %r322;
	st.shared.u32 	[%r43+17408], %r322;
	st.shared.u32 	[%r43+18432], %r322;
	st.shared.u32 	[%r43+19456], %r322;
	st.shared.u32 	[%r43+20480], %r322;
	st.shared.u32 	[%r43+21504], %r322;
	st.shared.u32 	[%r43+22528], %r322;
	st.shared.u32 	[%r43+23552], %r322;
	st.shared.u32 	[%r43+24576], %r322;
	st.shared.u32 	[%r43+25600], %r322;
	st.shared.u32 	[%r43+26624], %r322;
	st.shared.u32 	[%r43+27648], %r322;
	st.shared.u32 	[%r43+28672], %r322;
	st.shared.u32 	[%r43+29696], %r322;
	st.shared.u32 	[%r43+30720], %r322;
	st.shared.u32 	[%r43+31744], %r322;
	st.shared.u32 	[%r43+32768], %r322;
	// begin inline asm
	bmsk.clamp.b32 %r234, %r322, %r236;
	// end inline asm
	// begin inline asm
	shr.b32 %r237, %r703, %r293;
	// end inline asm
	and.b32  	%r325, %r234, %r237;
	shl.b32 	%r326, %r325, 10;
	and.b32  	%r327, %r326, 31744;
	add.s32 	%r328, %r43, %r327;
	shr.u32 	%r329, %r325, 4;
	and.b32  	%r330, %r329, 268435454;
	add.s32 	%r71, %r328, %r330;
	ld.shared.u16 	%rs1, [%r71];
	add.s16 	%rs20, %rs1, 1;
	st.shared.u16 	[%r71], %rs20;
	// begin inline asm
	shr.b32 %r240, %r702, %r293;
	// end inline asm
	and.b32  	%r331, %r234, %r240;
	shl.b32 	%r332, %r331, 10;
	and.b32  	%r333, %r332, 31744;
	add.s32 	%r334, %r43, %r333;
	shr.u32 	%r335, %r331, 4;
	and.b32  	%r336, %r335, 268435454;
	add.s32 	%r72, %r334, %r336;
	ld.shared.u16 	%rs2, [%r72];
	add.s16 	%rs21, %rs2, 1;
	st.shared.u16 	[%r72], %rs21;
	// begin inline asm
	shr.b32 %r243, %r701, %r293;
	// end inline asm
	and.b32  	%r337, %r234, %r243;
	shl.b32 	%r338, %r337, 10;
	and.b32  	%r339, %r338, 31744;
	add.s32 	%r340, %r43, %r339;
	shr.u32 	%r341, %r337, 4;
	and.b32  	%r342, %r341, 268435454;
	add.s32 	%r73, %r340, %r342;
	ld.shared.u16 	%rs3, [%r73];
	add.s16 	%rs22, %rs3, 1;
	st.shared.u16 	[%r73], %rs22;
	// begin inline asm
	shr.b32 %r246, %r700, %r293;
	// end inline asm
	and.b32  	%r343, %r234, %r246;
	shl.b32 	%r344, %r343, 10;
	and.b32  	%r345, %r344, 31744;
	add.s32 	%r346, %r43, %r345;
	shr.u32 	%r347, %r343, 4;
	and.b32  	%r348, %r347, 268435454;
	add.s32 	%r74, %r346, %r348;
	ld.shared.u16 	%rs4, [%r74];
	add.s16 	%rs23, %rs4, 1;
	st.shared.u16 	[%r74], %rs23;
	// begin inline asm
	shr.b32 %r249, %r699, %r293;
	// end inline asm
	and.b32  	%r349, %r234, %r249;
	shl.b32 	%r350, %r349, 10;
	and.b32  	%r351, %r350, 31744;
	add.s32 	%r352, %r43, %r351;
	shr.u32 	%r353, %r349, 4;
	and.b32  	%r354, %r353, 268435454;
	add.s32 	%r75, %r352, %r354;
	ld.shared.u16 	%rs5, [%r75];
	add.s16 	%rs24, %rs5, 1;
	st.shared.u16 	[%r75], %rs24;
	// begin inline asm
	shr.b32 %r252, %r698, %r293;
	// end inline asm
	and.b32  	%r355, %r234, %r252;
	shl.b32 	%r356, %r355, 10;
	and.b32  	%r357, %r356, 31744;
	add.s32 	%r358, %r43, %r357;
	shr.u32 	%r359, %r355, 4;
	and.b32  	%r360, %r359, 268435454;
	add.s32 	%r76, %r358, %r360;
	ld.shared.u16 	%rs6, [%r76];
	add.s16 	%rs25, %rs6, 1;
	st.shared.u16 	[%r76], %rs25;
	// begin inline asm
	shr.b32 %r255, %r697, %r293;
	// end inline asm
	and.b32  	%r361, %r234, %r255;
	shl.b32 	%r362, %r361, 10;
	and.b32  	%r363, %r362, 31744;
	add.s32 	%r364, %r43, %r363;
	shr.u32 	%r365, %r361, 4;
	and.b32  	%r366, %r365, 268435454;
	add.s32 	%r77, %r364, %r366;
	ld.shared.u16 	%rs7, [%r77];
	add.s16 	%rs26, %rs7, 1;
	st.shared.u16 	[%r77], %rs26;
	// begin inline asm
	shr.b32 %r258, %r696, %r293;
	// end inline asm
	and.b32  	%r367, %r234, %r258;
	shl.b32 	%r368, %r367, 10;
	and.b32  	%r369, %r368, 31744;
	add.s32 	%r370, %r43, %r369;
	shr.u32 	%r371, %r367, 4;
	and.b32  	%r372, %r371, 268435454;
	add.s32 	%r78, %r370, %r372;
	ld.shared.u16 	%rs8, [%r78];
	add.s16 	%rs27, %rs8, 1;
	st.shared.u16 	[%r78], %rs27;
	// begin inline asm
	shr.b32 %r261, %r695, %r293;
	// end inline asm
	and.b32  	%r373, %r234, %r261;
	shl.b32 	%r374, %r373, 10;
	and.b32  	%r375, %r374, 31744;
	add.s32 	%r376, %r43, %r375;
	shr.u32 	%r377, %r373, 4;
	and.b32  	%r378, %r377, 268435454;
	add.s32 	%r79, %r376, %r378;
	ld.shared.u16 	%rs9, [%r79];
	add.s16 	%rs28, %rs9, 1;
	st.shared.u16 	[%r79], %rs28;
	// begin inline asm
	shr.b32 %r264, %r694, %r293;
	// end inline asm
	and.b32  	%r379, %r234, %r264;
	shl.b32 	%r380, %r379, 10;
	and.b32  	%r381, %r380, 31744;
	add.s32 	%r382, %r43, %r381;
	shr.u32 	%r383, %r379, 4;
	and.b32  	%r384, %r383, 268435454;
	add.s32 	%r80, %r382, %r384;
	ld.shared.u16 	%rs10, [%r80];
	add.s16 	%rs29, %rs10, 1;
	st.shared.u16 	[%r80], %rs29;
	// begin inline asm
	shr.b32 %r267, %r693, %r293;
	// end inline asm
	and.b32  	%r385, %r234, %r267;
	shl.b32 	%r386, %r385, 10;
	and.b32  	%r387, %r386, 31744;
	add.s32 	%r388, %r43, %r387;
	shr.u32 	%r389, %r385, 4;
	and.b32  	%r390, %r389, 268435454;
	add.s32 	%r81, %r388, %r390;
	ld.shared.u16 	%rs11, [%r81];
	add.s16 	%rs30, %rs11, 1;
	st.shared.u16 	[%r81], %rs30;
	// begin inline asm
	shr.b32 %r270, %r692, %r293;
	// end inline asm
	and.b32  	%r391, %r234, %r270;
	shl.b32 	%r392, %r391, 10;
	and.b32  	%r393, %r392, 31744;
	add.s32 	%r394, %r43, %r393;
	shr.u32 	%r395, %r391, 4;
	and.b32  	%r396, %r395, 268435454;
	add.s32 	%r82, %r394, %r396;
	ld.shared.u16 	%rs12, [%r82];
	add.s16 	%rs31, %rs12, 1;
	st.shared.u16 	[%r82], %rs31;
	// begin inline asm
	shr.b32 %r273, %r691, %r293;
	// end inline asm
	and.b32  	%r397, %r234, %r273;
	shl.b32 	%r398, %r397, 10;
	and.b32  	%r399, %r398, 31744;
	add.s32 	%r400, %r43, %r399;
	shr.u32 	%r401, %r397, 4;
	and.b32  	%r402, %r401, 268435454;
	add.s32 	%r83, %r400, %r402;
	ld.shared.u16 	%rs13, [%r83];
	add.s16 	%rs32, %rs13, 1;
	st.shared.u16 	[%r83], %rs32;
	// begin inline asm
	shr.b32 %r276, %r690, %r293;
	// end inline asm
	and.b32  	%r403, %r234, %r276;
	shl.b32 	%r404, %r403, 10;
	and.b32  	%r405, %r404, 31744;
	add.s32 	%r406, %r43, %r405;
	shr.u32 	%r407, %r403, 4;
	and.b32  	%r408, %r407, 268435454;
	add.s32 	%r84, %r406, %r408;
	ld.shared.u16 	%rs14, [%r84];
	add.s16 	%rs33, %rs14, 1;
	st.shared.u16 	[%r84], %rs33;
	// begin inline asm
	shr.b32 %r279, %r689, %r293;
	// end inline asm
	and.b32  	%r409, %r234, %r279;
	shl.b32 	%r410, %r409, 10;
	and.b32  	%r411, %r410, 31744;
	add.s32 	%r412, %r43, %r411;
	shr.u32 	%r413, %r409, 4;
	and.b32  	%r414, %r413, 268435454;
	add.s32 	%r85, %r412, %r414;
	ld.shared.u16 	%rs15, [%r85];
	add.s16 	%rs34, %rs15, 1;
	st.shared.u16 	[%r85], %rs34;
	// begin inline asm
	shr.b32 %r282, %r688, %r293;
	// end inline asm
	and.b32  	%r415, %r234, %r282;
	shl.b32 	%r416, %r415, 10;
	and.b32  	%r417, %r416, 31744;
	add.s32 	%r418, %r43, %r417;
	shr.u32 	%r419, %r415, 4;
	and.b32  	%r420, %r419, 268435454;
	add.s32 	%r86, %r418, %r420;
	ld.shared.u16 	%rs16, [%r86];
	add.s16 	%rs35, %rs16, 1;
	st.shared.u16 	[%r86], %rs35;
	// begin inline asm
	shr.b32 %r285, %r687, %r293;
	// end inline asm
	and.b32  	%r421, %r234, %r285;
	shl.b32 	%r422, %r421, 10;
	and.b32  	%r423, %r422, 31744;
	add.s32 	%r424, %r43, %r423;
	shr.u32 	%r425, %r421, 4;
	and.b32  	%r426, %r425, 268435454;
	add.s32 	%r87, %r424, %r426;
	ld.shared.u16 	%rs17, [%r87];
	add.s16 	%rs36, %rs17, 1;
	st.shared.u16 	[%r87], %rs36;
	// begin inline asm
	shr.b32 %r288, %r686, %r293;
	// end inline asm
	and.b32  	%r427, %r234, %r288;
	shl.b32 	%r428, %r427, 10;
	and.b32  	%r429, %r428, 31744;
	add.s32 	%r430, %r43, %r429;
	shr.u32 	%r431, %r427, 4;
	and.b32  	%r432, %r431, 268435454;
	add.s32 	%r88, %r430, %r432;
	ld.shared.u16 	%rs18, [%r88];
	add.s16 	%rs37, %rs18, 1;
	st.shared.u16 	[%r88], %rs37;
	// begin inline asm
	shr.b32 %r291, %r685, %r293;
	// end inline asm
	and.b32  	%r433, %r234, %r291;
	shl.b32 	%r434, %r433, 10;
	and.b32  	%r435, %r434, 31744;
	add.s32 	%r436, %r43, %r435;
	shr.u32 	%r437, %r433, 4;
	and.b32  	%r438, %r437, 268435454;
	add.s32 	%r89, %r436, %r438;
	ld.shared.u16 	%rs19, [%r89];
	add.s16 	%rs38, %rs19, 1;
	st.shared.u16 	[%r89], %rs38;
	bar.sync 	0;
	ld.shared.u32 	%r90, [%r44];
	ld.shared.u32 	%r439, [%r44+4];
	ld.shared.u32 	%r440, [%r44+8];
	ld.shared.u32 	%r441, [%r44+12];
	ld.shared.u32 	%r442, [%r44+16];
	ld.shared.u32 	%r443, [%r44+20];
	ld.shared.u32 	%r444, [%r44+24];
	ld.shared.u32 	%r445, [%r44+28];
	ld.shared.u32 	%r446, [%r44+32];
	ld.shared.u32 	%r447, [%r44+36];
	ld.shared.u32 	%r448, [%r44+40];
	ld.shared.u32 	%r449, [%r44+44];
	ld.shared.u32 	%r450, [%r44+48];
	ld.shared.u32 	%r451, [%r44+52];
	ld.shared.u32 	%r452, [%r44+56];
	ld.shared.u32 	%r453, [%r44+60];
	ld.shared.u32 	%r454, [%r44+64];
	ld.shared.u32 	%r455, [%r44+68];
	ld.shared.u32 	%r456, [%r44+72];
	ld.shared.u32 	%r457, [%r44+76];
	ld.shared.u32 	%r458, [%r44+80];
	ld.shared.u32 	%r459, [%r44+84];
	ld.shared.u32 	%r460, [%r44+88];
	ld.shared.u32 	%r461, [%r44+92];
	ld.shared.u32 	%r462, [%r44+96];
	ld.shared.u32 	%r463, [%r44+100];
	ld.shared.u32 	%r464, [%r44+104];
	ld.shared.u32 	%r465, [%r44+108];
	ld.shared.u32 	%r466, [%r44+112];
	ld.shared.u32 	%r467, [%r44+116];
	ld.shared.u32 	%r468, [%r44+120];
	ld.shared.u32 	%r469, [%r44+124];
	ld.shared.u32 	%r470, [%r44+128];
	add.s32 	%r91, %r439, %r90;
	add.s32 	%r92, %r440, %r91;
	add.s32 	%r93, %r441, %r92;
	add.s32 	%r94, %r442, %r93;
	add.s32 	%r95, %r443, %r94;
	add.s32 	%r96, %r444, %r95;
	add.s32 	%r97, %r445, %r96;
	add.s32 	%r98, %r446, %r97;
	add.s32 	%r99, %r447, %r98;
	add.s32 	%r100, %r448, %r99;
	add.s32 	%r101, %r449, %r100;
	add.s32 	%r102, %r450, %r101;
	add.s32 	%r103, %r451, %r102;
	add.s32 	%r104, %r452, %r103;
	add.s32 	%r105, %r453, %r104;
	add.s32 	%r106, %r454, %r105;
	add.s32 	%r107, %r455, %r106;
	add.s32 	%r108, %r456, %r107;
	add.s32 	%r109, %r457, %r108;
	add.s32 	%r110, %r458, %r109;
	add.s32 	%r111, %r459, %r110;
	add.s32 	%r112, %r460, %r111;
	add.s32 	%r113, %r461, %r112;
	add.s32 	%r114, %r462, %r113;
	add.s32 	%r115, %r463, %r114;
	add.s32 	%r116, %r464, %r115;
	add.s32 	%r117, %r465, %r116;
	add.s32 	%r118, %r466, %r117;
	add.s32 	%r119, %r467, %r118;
	add.s32 	%r120, %r468, %r119;
	add.s32 	%r121, %r469, %r120;
	add.s32 	%r299, %r470, %r121;
	// begin inline asm
	mov.u32 %r294, %laneid;
	// end inline asm
	mov.b32 	%r297, 1;
	mov.b32 	%r324, -1;
	// begin inline asm
	{  .reg .u32 r0;  .reg .pred p;  shfl.sync.up.b32 r0|p, %r299, %r297, %r322, %r324;  @p add.u32 r0, r0, %r299;  mov.u32 %r295, r0;}
	// end inline asm
	mov.b32 	%r303, 2;
	// begin inline asm
	{  .reg .u32 r0;  .reg .pred p;  shfl.sync.up.b32 r0|p, %r295, %r303, %r322, %r324;  @p add.u32 r0, r0, %r295;  mov.u32 %r301, r0;}
	// end inline asm
	mov.b32 	%r309, 4;
	// begin inline asm
	{  .reg .u32 r0;  .reg .pred p;  shfl.sync.up.b32 r0|p, %r301, %r309, %r322, %r324;  @p add.u32 r0, r0, %r301;  mov.u32 %r307, r0;}
	// end inline asm
	mov.b32 	%r315, 8;
	// begin inline asm
	{  .reg .u32 r0;  .reg .pred p;  shfl.sync.up.b32 r0|p, %r307, %r315, %r322, %r324;  @p add.u32 r0, r0, %r307;  mov.u32 %r313, r0;}
	// end inline asm
	mov.b32 	%r321, 16;
	// begin inline asm
	{  .reg .u32 r0;  .reg .pred p;  shfl.sync.up.b32 r0|p, %r313, %r321, %r322, %r324;  @p add.u32 r0, r0, %r313;  mov.u32 %r319, r0;}
	// end inline asm
	setp.ne.s32 	%p20, %r294, 31;
	@%p20 bra 	$L__BB2_41;
	st.shared.u32 	[%r45], %r319;
$L__BB2_41:
	sub.s32 	%r471, %r319, %r299;
	setp.gt.u32 	%p21, %r2, 31;
	setp.eq.s32 	%p22, %r42, 7;
	setp.eq.s32 	%p23, %r42, 6;
	setp.eq.s32 	%p24, %r42, 5;
	setp.eq.s32 	%p25, %r42, 4;
	setp.eq.s32 	%p26, %r42, 3;
	setp.eq.s32 	%p27, %r42, 2;
	setp.eq.s32 	%p28, %r42, 1;
	bar.sync 	0;
	ld.shared.v4.u32 	{%r472, %r473, %r474, %r475}, [_ZZN3cub18CUB_300001_SM_10006detail10radix_sort31DeviceRadixSortSingleTileKernelINS1_5radix10policy_hubIjNS0_8NullTypeEyE10Policy1000ELNS0_9SortOrderE0EjS6_yNS1_21identity_decomposer_tEEEvPKT1_PSB_PKT2_PSF_T3_iiT4_E12temp_storage+33792];
	selp.b32 	%r476, %r472, %r704, %p28;
	add.s32 	%r477, %r473, %r472;
	selp.b32 	%r478, %r477, %r476, %p27;
	add.s32 	%r479, %r477, %r474;
	selp.b32 	%r480, %r479, %r478, %p26;
	add.s32 	%r481, %r479, %r475;
	selp.b32 	%r482, %r481, %r480, %p25;
	ld.shared.v4.u32 	{%r483, %r484, %r485, %r486}, [_ZZN3cub18CUB_300001_SM_10006detail10radix_sort31DeviceRadixSortSingleTileKernelINS1_5radix10policy_hubIjNS0_8NullTypeEyE10Policy1000ELNS0_9SortOrderE0EjS6_yNS1_21identity_decomposer_tEEEvPKT1_PSB_PKT2_PSF_T3_iiT4_E12temp_storage+33808];
	add.s32 	%r487, %r481, %r483;
	selp.b32 	%r488, %r487, %r482, %p24;
	add.s32 	%r489, %r487, %r484;
	selp.b32 	%r490, %r489, %r488, %p23;
	add.s32 	%r491, %r489, %r485;
	selp.b32 	%r704, %r491, %r490, %p22;
	add.s32 	%r126, %r491, %r486;
	setp.ne.s32 	%p29, %r294, 0;
	selp.b32 	%r492, %r471, 0, %p29;
	add.s32 	%r493, %r704, %r492;
	or.pred  	%p30, %p21, %p29;
	selp.b32 	%r705, %r493, %r471, %p21;
	@%p30 bra 	$L__BB2_43;
	shl.b32 	%r705, %r126, 16;
	st.shared.u32 	[_ZZN3cub18CUB_300001_SM_10006detail10radix_sort31DeviceRadixSortSingleTileKernelINS1_5radix10policy_hubIjNS0_8NullTypeEyE10Policy1000ELNS0_9SortOrderE0EjS6_yNS1_21identity_decomposer_tEEEvPKT1_PSB_PKT2_PSF_T3_iiT4_E12temp_storage+33832], %r705;
$L__BB2_43:
	setp.eq.s32 	%p31, %r2, 0;
	bar.sync 	0;
	ld.shared.u32 	%r494, [_ZZN3cub18CUB_300001_SM_10006detail10radix_sort31DeviceRadixSortSingleTileKernelINS1_5radix10policy_hubIjNS0_8NullTypeEyE10Policy1000ELNS0_9SortOrderE0EjS6_yNS1_21identity_decomposer_tEEEvPKT1_PSB_PKT2_PSF_T3_iiT4_E12temp_storage+33832];
	selp.b32 	%r495, 0, %r494, %p31;
	add.s32 	%r496, %r705, %r495;
	add.s32 	%r497, %r90, %r496;
	add.s32 	%r498, %r91, %r496;
	add.s32 	%r499, %r92, %r496;
	add.s32 	%r500, %r93, %r496;
	add.s32 	%r501, %r94, %r496;
	add.s32 	%r502, %r95, %r496;
	add.s32 	%r503, %r96, %r496;
	add.s32 	%r504, %r97, %r496;
	add.s32 	%r505, %r98, %r496;
	add.s32 	%r506, %r99, %r496;
	add.s32 	%r507, %r100, %r496;
	add.s32 	%r508, %r101, %r496;
	add.s32 	%r509, %r102, %r496;
	add.s32 	%r510, %r103, %r496;
	add.s32 	%r511, %r104, %r496;
	add.s32 	%r512, %r105, %r496;
	add.s32 	%r513, %r106, %r496;
	add.s32 	%r514, %r107, %r496;
	add.s32 	%r515, %r108, %r496;
	add.s32 	%r516, %r109, %r496;
	add.s32 	%r517, %r110, %r496;
	add.s32 	%r518, %r111, %r496;
	add.s32 	%r519, %r112, %r496;
	add.s32 	%r520, %r113, %r496;
	add.s32 	%r521, %r114, %r496;
	add.s32 	%r522, %r115, %r496;
	add.s32 	%r523, %r116, %r496;
	add.s32 	%r524, %r117, %r496;
	add.s32 	%r525, %r118, %r496;
	add.s32 	%r526, %r119, %r496;
	add.s32 	%r527, %r120, %r496;
	add.s32 	%r528, %r121, %r496;
	st.shared.u32 	[%r44], %r496;
	st.shared.u32 	[%r44+4], %r497;
	st.shared.u32 	[%r44+8], %r498;
	st.shared.u32 	[%r44+12], %r499;
	st.shared.u32 	[%r44+16], %r500;
	st.shared.u32 	[%r44+20], %r501;
	st.shared.u32 	[%r44+24], %r502;
	st.shared.u32 	[%r44+28], %r503;
	st.shared.u32 	[%r44+32], %r504;
	st.shared.u32 	[%r44+36], %r505;
	st.shared.u32 	[%r44+40], %r506;
	st.shared.u32 	[%r44+44], %r507;
	st.shared.u32 	[%r44+48], %r508;
	st.shared.u32 	[%r44+52], %r509;
	st.shared.u32 	[%r44+56], %r510;
	st.shared.u32 	[%r44+60], %r511;
	st.shared.u32 	[%r44+64], %r512;
	st.shared.u32 	[%r44+68], %r513;
	st.shared.u32 	[%r44+72], %r514;
	st.shared.u32 	[%r44+76], %r515;
	st.shared.u32 	[%r44+80], %r516;
	st.shared.u32 	[%r44+84], %r517;
	st.shared.u32 	[%r44+88], %r518;
	st.shared.u32 	[%r44+92], %r519;
	st.shared.u32 	[%r44+96], %r520;
	st.shared.u32 	[%r44+100], %r521;
	st.shared.u32 	[%r44+104], %r522;
	st.shared.u32 	[%r44+108], %r523;
	st.shared.u32 	[%r44+112], %r524;
	st.shared.u32 	[%r44+116], %r525;
	st.shared.u32 	[%r44+120], %r526;
	st.shared.u32 	[%r44+124], %r527;
	st.shared.u32 	[%r44+128], %r528;
	bar.sync 	0;
	cvt.u32.u16 	%r529, %rs1;
	ld.shared.u16 	%r530, [%r71];
	add.s32 	%r130, %r530, %r529;
	cvt.u32.u16 	%r531, %rs2;
	ld.shared.u16 	%r532, [%r72];
	add.s32 	%r131, %r532, %r531;
	cvt.u32.u16 	%r533, %rs3;
	ld.shared.u16 	%r534, [%r73];
	add.s32 	%r132, %r534, %r533;
	cvt.u32.u16 	%r535, %rs4;
	ld.shared.u16 	%r536, [%r74];
	add.s32 	%r133, %r536, %r535;
	cvt.u32.u16 	%r537, %rs5;
	ld.shared.u16 	%r538, [%r75];
	add.s32 	%r134, %r538, %r537;
	cvt.u32.u16 	%r539, %rs6;
	ld.shared.u16 	%r540, [%r76];
	add.s32 	%r135, %r540, %r539;
	cvt.u32.u16 	%r541, %rs7;
	ld.shared.u16 	%r542, [%r77];
	add.s32 	%r136, %r542, %r541;
	cvt.u32.u16 	%r543, %rs8;
	ld.shared.u16 	%r544, [%r78];
	add.s32 	%r137, %r544, %r543;
	cvt.u32.u16 	%r545, %rs9;
	ld.shared.u16 	%r546, [%r79];
	add.s32 	%r138, %r546, %r545;
	cvt.u32.u16 	%r547, %rs10;
	ld.shared.u16 	%r548, [%r80];
	add.s32 	%r139, %r548, %r547;
	cvt.u32.u16 	%r549, %rs11;
	ld.shared.u16 	%r550, [%r81];
	add.s32 	%r140, %r550, %r549;
	cvt.u32.u16 	%r551, %rs12;
	ld.shared.u16 	%r552, [%r82];
	add.s32 	%r141, %r552, %r551;
	cvt.u32.u16 	%r553, %rs13;
	ld.shared.u16 	%r554, [%r83];
	add.s32 	%r142, %r554, %r553;
	cvt.u32.u16 	%r555, %rs14;
	ld.shared.u16 	%r556, [%r84];
	add.s32 	%r143, %r556, %r555;
	cvt.u32.u16 	%r557, %rs15;
	ld.shared.u16 	%r558, [%r85];
	add.s32 	%r144, %r558, %r557;
	cvt.u32.u16 	%r559, %rs16;
	ld.shared.u16 	%r560, [%r86];
	add.s32 	%r145, %r560, %r559;
	cvt.u32.u16 	%r561, %rs17;
	ld.shared.u16 	%r562, [%r87];
	add.s32 	%r146, %r562, %r561;
	cvt.u32.u16 	%r563, %rs18;
	ld.shared.u16 	%r564, [%r88];
	add.s32 	%r147, %r564, %r563;
	cvt.u32.u16 	%r565, %rs19;
	ld.shared.u16 	%r566, [%r89];
	add.s32 	%r148, %r566, %r565;
	bar.sync 	0;
	setp.lt.s32 	%p32, %r684, %r190;
	@%p32 bra 	$L__BB2_83;
	cvt.u64.u32 	%rd8, %r2;
	shl.b32 	%r567, %r130, 2;
	mov.u32 	%r568, _ZZN3cub18CUB_300001_SM_10006detail10radix_sort31DeviceRadixSortSingleTileKernelINS1_5radix10policy_hubIjNS0_8NullTypeEyE10Policy1000ELNS0_9SortOrderE0EjS6_yNS1_21identity_decomposer_tEEEvPKT1_PSB_PKT2_PSF_T3_iiT4_E12temp_storage;
	add.s32 	%r569, %r568, %r567;
	st.shared.u32 	[%r569], %r703;
	shl.b32 	%r570, %r131, 2;
	add.s32 	%r571, %r568, %r570;
	st.shared.u32 	[%r571], %r702;
	shl.b32 	%r572, %r132, 2;
	add.s32 	%r573, %r568, %r572;
	st.shared.u32 	[%r573], %r701;
	shl.b32 	%r574, %r133, 2;
	add.s32 	%r575, %r568, %r574;
	st.shared.u32 	[%r575], %r700;
	shl.b32 	%r576, %r134, 2;
	add.s32 	%r577, %r568, %r576;
	st.shared.u32 	[%r577], %r699;
	shl.b32 	%r578, %r135, 2;
	add.s32 	%r579, %r568, %r578;
	st.shared.u32 	[%r579], %r698;
	shl.b32 	%r580, %r136, 2;
	add.s32 	%r581, %r568, %r580;
	st.shared.u32 	[%r581], %r697;
	shl.b32 	%r582, %r137, 2;
	add.s32 	%r583, %r568, %r582;
	st.shared.u32 	[%r583], %r696;
	shl.b32 	%r584, %r138, 2;
	add.s32 	%r585, %r568, %r584;
	st.shared.u32 	[%r585], %r695;
	shl.b32 	%r586, %r139, 2;
	add.s32 	%r587, %r568, %r586;
	st.shared.u32 	[%r587], %r694;
	shl.b32 	%r588, %r140, 2;
	add.s32 	%r589, %r568, %r588;
	st.shared.u32 	[%r589], %r693;
	shl.b32 	%r590, %r141, 2;
	add.s32 	%r591, %r568, %r590;
	st.shared.u32 	[%r591], %r692;
	shl.b32 	%r592, %r142, 2;
	add.s32 	%r593, %r568, %r592;
	st.shared.u32 	[%r593], %r691;
	shl.b32 	%r594, %r143, 2;
	add.s32 	%r595, %r568, %r594;
	st.shared.u32 	[%r595], %r690;
	shl.b32 	%r596, %r144, 2;
	add.s32 	%r597, %r568, %r596;
	st.shared.u32 	[%r597], %r689;
	shl.b32 	%r598, %r145, 2;
	add.s32 	%r599, %r568, %r598;
	st.shared.u32 	[%r599], %r688;
	shl.b32 	%r600, %r146, 2;
	add.s32 	%r601, %r568, %r600;
	st.shared.u32 	[%r601], %r687;
	shl.b32 	%r602, %r147, 2;
	add.s32 	%r603, %r568, %r602;
	st.shared.u32 	[%r603], %r686;
	shl.b32 	%r604, %r148, 2;
	add.s32 	%r605, %r568, %r604;
	st.shared.u32 	[%r605], %r685;
	bar.sync 	0;
	mad.lo.s32 	%r149, %r2, -72, %r46;
	ld.shared.u32 	%r150, [%r149+1024];
	ld.shared.u32 	%r151, [%r149+2048];
	ld.shared.u32 	%r152, [%r149+3072];
	ld.shared.u32 	%r153, [%r149+4096];
	ld.shared.u32 	%r154, [%r149+5120];
	ld.shared.u32 	%r155, [%r149+6144];
	ld.shared.u32 	%r156, [%r149+7168];
	ld.shared.u32 	%r157, [%r149+8192];
	ld.shared.u32 	%r158, [%r149+9216];
	ld.shared.u32 	%r159, [%r149+10240];
	ld.shared.u32 	%r160, [%r149+11264];
	ld.shared.u32 	%r161, [%r149+12288];
	ld.shared.u32 	%r162, [%r149+13312];
	ld.shared.u32 	%r163, [%r149+14336];
	ld.shared.u32 	%r164, [%r149+15360];
	ld.shared.u32 	%r165, [%r149+16384];
	ld.shared.u32 	%r166, [%r149+17408];
	ld.shared.u32 	%r167, [%r149+18432];
	setp.gt.u64 	%p33, %rd4, %rd8;
	cvta.to.global.u64 	%rd9, %rd3;
	mul.wide.u32 	%rd10, %r2, 4;
	add.s64 	%rd2, %rd9, %rd10;
	@%p33 bra 	$L__BB2_45;
	bra.uni 	$L__BB2_46;
$L__BB2_45:
	ld.shared.u32 	%r606, [%r149];
	st.global.u32 	[%rd2], %r606;
$L__BB2_46:
	add.s32 	%r607, %r2, 256;
	cvt.u64.u32 	%rd11, %r607;
	setp.le.u64 	%p34, %rd4, %rd11;
	@%p34 bra 	$L__BB2_48;
	st.global.u32 	[%rd2+1024], %r150;
$L__BB2_48:
	add.s32 	%r608, %r2, 512;
	cvt.u64.u32 	%rd12, %r608;
	setp.le.u64 	%p35, %rd4, %rd12;
	@%p35 bra 	$L__BB2_50;
	st.global.u32 	[%rd2+2048], %r151;
$L__BB2_50:
	add.s32 	%r609, %r2, 768;
	cvt.u64.u32 	%rd13, %r609;
	setp.le.u64 	%p36, %rd4, %rd13;
	@%p36 bra 	$L__BB2_52;
	st.global.u32 	[%rd2+3072], %r152;
$L__BB2_52:
	or.b32  	%r610, %r2, 1024;
	cvt.u64.u32 	%rd14, %r610;
	setp.le.u64 	%p37, %rd4, %rd14;
	@%p37 bra 	$L__BB2_54;
	st.global.u32 	[%rd2+4096], %r153;
$L__BB2_54:
	add.s32 	%r611, %r2, 1280;
	cvt.u64.u32 	%rd15, %r611;
	setp.le.u64 	%p38, %rd4, %rd15;
	@%p38 bra 	$L__BB2_56;
	st.global.u32 	[%rd2+5120], %r154;
$L__BB2_56:
	add.s32 	%r612, %r2, 1536;
	cvt.u64.u32 	%rd16, %r612;
	setp.le.u64 	%p39, %rd4, %rd16;
	@%p39 bra 	$L__BB2_58;
	st.global.u32 	[%rd2+6144], %r155;
$L__BB2_58:
	add.s32 	%r613, %r2, 1792;
	cvt.u64.u32 	%rd17, %r613;
	setp.le.u64 	%p40, %rd4, %rd17;
	@%p40 bra 	$L__BB2_60;
	st.global.u32 	[%rd2+7168], %r156;
$L__BB2_60:
	or.b32  	%r614, %r2, 2048;
	cvt.u64.u32 	%rd18, %r614;
	setp.le.u64 	%p41, %rd4, %rd18;
	@%p41 bra 	$L__BB2_62;
	st.global.u32 	[%rd2+8192], %r157;
$L__BB2_62:
	add.s32 	%r615, %r2, 2304;
	cvt.u64.u32 	%rd19, %r615;
	setp.le.u64 	%p42, %rd4, %rd19;
	@%p42 bra 	$L__BB2_64;
	st.global.u32 	[%rd2+9216], %r158;
$L__BB2_64:
	add.s32 	%r616, %r2, 2560;
	cvt.u64.u32 	%rd20, %r616;
	setp.le.u64 	%p43, %rd4, %rd20;
	@%p43 bra 	$L__BB2_66;
	st.global.u32 	[%rd2+10240], %r159;
$L__BB2_66:
	add.s32 	%r617, %r2, 2816;
	cvt.u64.u32 	%rd21, %r617;
	setp.le.u64 	%p44, %rd4, %rd21;
	@%p44 bra 	$L__BB2_68;
	st.global.u32 	[%rd2+11264], %r160;
$L__BB2_68:
	or.b32  	%r618, %r2, 3072;
	cvt.u64.u32 	%rd22, %r618;
	setp.le.u64 	%p45, %rd4, %rd22;
	@%p45 bra 	$L__BB2_70;
	st.global.u32 	[%rd2+12288], %r161;
$L__BB2_70:
	add.s32 	%r619, %r2, 3328;
	cvt.u64.u32 	%rd23, %r619;
	setp.le.u64 	%p46, %rd4, %rd23;
	@%p46 bra 	$L__BB2_72;
	st.global.u32 	[%rd2+13312], %r162;
$L__BB2_72:
	add.s32 	%r620, %r2, 3584;
	cvt.u64.u32 	%rd24, %r620;
	setp.le.u64 	%p47, %rd4, %rd24;
	@%p47 bra 	$L__BB2_74;
	st.global.u32 	[%rd2+14336], %r163;
$L__BB2_74:
	add.s32 	%r621, %r2, 3840;
	cvt.u64.u32 	%rd25, %r621;
	setp.le.u64 	%p48, %rd4, %rd25;
	@%p48 bra 	$L__BB2_76;
	st.global.u32 	[%rd2+15360], %r164;
$L__BB2_76:
	or.b32  	%r622, %r2, 4096;
	cvt.u64.u32 	%rd26, %r622;
	setp.le.u64 	%p49, %rd4, %rd26;
	@%p49 bra 	$L__BB2_78;
	st.global.u32 	[%rd2+16384], %r165;
$L__BB2_78:
	add.s32 	%r623, %r2, 4352;
	cvt.u64.u32 	%rd27, %r623;
	setp.le.u64 	%p50, %rd4, %rd27;
	@%p50 bra 	$L__BB2_80;
	st.global.u32 	[%rd2+17408], %r166;
$L__BB2_80:
	add.s32 	%r624, %r2, 4608;
	cvt.u64.u32 	%rd28, %r624;
	setp.le.u64 	%p51, %rd4, %rd28;
	@%p51 bra 	$L__BB2_82;
	st.global.u32 	[%rd2+18432], %r167;
$L__BB2_82:
	ret;
$L__BB2_83:
	shl.b32 	%r625, %r130, 2;
	mov.u32 	%r626, _ZZN3cub18CUB_300001_SM_10006detail10radix_sort31DeviceRadixSortSingleTileKernelINS1_5radix10policy_hubIjNS0_8NullTypeEyE10Policy1000ELNS0_9SortOrderE0EjS6_yNS1_21identity_decomposer_tEEEvPKT1_PSB_PKT2_PSF_T3_iiT4_E12temp_storage;
	add.s32 	%r627, %r626, %r625;
	st.shared.u32 	[%r627], %r703;
	shl.b32 	%r628, %r131, 2;
	add.s32 	%r629, %r626, %r628;
	st.shared.u32 	[%r629], %r702;
	shl.b32 	%r630, %r132, 2;
	add.s32 	%r631, %r626, %r630;
	st.shared.u32 	[%r631], %r701;
	shl.b32 	%r632, %r133, 2;
	add.s32 	%r633, %r626, %r632;
	st.shared.u32 	[%r633], %r700;
	shl.b32 	%r634, %r134, 2;
	add.s32 	%r635, %r626, %r634;
	st.shared.u32 	[%r635], %r699;
	shl.b32 	%r636, %r135, 2;
	add.s32 	%r637, %r626, %r636;
	st.shared.u32 	[%r637], %r698;
	shl.b32 	%r638, %r136, 2;
	add.s32 	%r639, %r626, %r638;
	st.shared.u32 	[%r639], %r697;
	shl.b32 	%r640, %r137, 2;
	add.s32 	%r641, %r626, %r640;
	st.shared.u32 	[%r641], %r696;
	shl.b32 	%r642, %r138, 2;
	add.s32 	%r643, %r626, %r642;
	st.shared.u32 	[%r643], %r695;
	shl.b32 	%r644, %r139, 2;
	add.s32 	%r645, %r626, %r644;
	st.shared.u32 	[%r645], %r694;
	shl.b32 	%r646, %r140, 2;
	add.s32 	%r647, %r626, %r646;
	st.shared.u32 	[%r647], %r693;
	shl.b32 	%r648, %r141, 2;
	add.s32 	%r649, %r626, %r648;
	st.shared.u32 	[%r649], %r692;
	shl.b32 	%r650, %r142, 2;
	add.s32 	%r651, %r626, %r650;
	st.shared.u32 	[%r651], %r691;
	shl.b32 	%r652, %r143, 2;
	add.s32 	%r653, %r626, %r652;
	st.shared.u32 	[%r653], %r690;
	shl.b32 	%r654, %r144, 2;
	add.s32 	%r655, %r626, %r654;
	st.shared.u32 	[%r655], %r689;
	shl.b32 	%r656, %r145, 2;
	add.s32 	%r657, %r626, %r656;
	st.shared.u32 	[%r657], %r688;
	shl.b32 	%r658, %r146, 2;
	add.s32 	%r659, %r626, %r658;
	st.shared.u32 	[%r659], %r687;
	shl.b32 	%r660, %r147, 2;
	add.s32 	%r661, %r626, %r660;
	st.shared.u32 	[%r661], %r686;
	shl.b32 	%r662, %r148, 2;
	add.s32 	%r663, %r626, %r662;
	st.shared.u32 	[%r663], %r685;
	bar.sync 	0;
	ld.shared.u32 	%r703, [%r46];
	ld.shared.u32 	%r702, [%r46+4];
	ld.shared.u32 	%r701, [%r46+8];
	ld.shared.u32 	%r700, [%r46+12];
	ld.shared.u32 	%r699, [%r46+16];
	ld.shared.u32 	%r698, [%r46+20];
	ld.shared.u32 	%r697, [%r46+24];
	ld.shared.u32 	%r696, [%r46+28];
	ld.shared.u32 	%r695, [%r46+32];
	ld.shared.u32 	%r694, [%r46+36];
	ld.shared.u32 	%r693, [%r46+40];
	ld.shared.u32 	%r692, [%r46+44];
	ld.shared.u32 	%r691, [%r46+48];
	ld.shared.u32 	%r690, [%r46+52];
	ld.shared.u32 	%r689, [%r46+56];
	ld.shared.u32 	%r688, [%r46+60];
	ld.shared.u32 	%r687, [%r46+64];
	ld.shared.u32 	%r686, [%r46+68];
	ld.shared.u32 	%r685, [%r46+72];
	bar.sync 	0;
	add.s32 	%r684, %r684, 6;
	add.s32 	%r683, %r683, -6;
	bra.uni 	$L__BB2_39;

}
	// .globl	_ZN3cub18CUB_300001_SM_10006detail10radix_sort30DeviceRadixSortHistogramKernelINS1_5radix10policy_hubIjNS0_8NullTypeEyE10Policy1000ELNS0_9SortOrderE0EjyNS1_21identity_decomposer_tEEEvPT2_PKT1_SB_iiT3_
.visible .entry _ZN3cub18CUB_300001_SM_10006detail10radix_sort30DeviceRadixSortHistogramKernelINS1_5radix10policy_hubIjNS0_8NullTypeEyE10Policy1000ELNS0_9SortOrderE0EjyNS1_21identity_decomposer_tEEEvPT2_PKT1_SB_iiT3_(
	.param .u64 .ptr .align 1 _ZN3cub18CUB_300001_SM_10006detail10radix_sort30DeviceRadixSortHistogramKernelINS1_5radix10policy_hubIjNS0_8NullTypeEyE10Policy1000ELNS0_9SortOrderE0EjyNS1_21identity_decomposer_tEEEvPT2_PKT1_SB_iiT3__param_0,
	.param .u64 .ptr .align 1 _ZN3cub18CUB_300001_SM_10006detail10radix_sort30DeviceRadixSortHistogramKernelINS1_5radix10policy_hubIjNS0_8NullTypeEyE10Policy1000ELNS0_9SortOrderE0EjyNS1_21identity_decomposer_tEEEvPT2_PKT1_SB_iiT3__param_1,
	.param .u64 _ZN3cub18CUB_300001_SM_10006detail10radix_sort30DeviceRadixSortHistogramKernelINS1_5radix10policy_hubIjNS0_8NullTypeEyE10Policy1000ELNS0_9SortOrderE0EjyNS1_21identity_decomposer_tEEEvPT2_PKT1_SB_iiT3__param_2,
	.param .u32 _ZN3cub18CUB_300001_SM_10006detail10radix_sort30DeviceRadixSortHistogramKernelINS1_5radix10policy_hubIjNS0_8NullTypeEyE10Policy1000ELNS0_9SortOrderE0EjyNS1_21identity_decomposer_tEEEvPT2_PKT1_SB_iiT3__param_3,
	.param .u32 _ZN3cub18CUB_300001_SM_10006detail10radix_sort30DeviceRadixSortHistogramKernelINS1_5radix10policy_hubIjNS0_8NullTypeEyE10Policy1000ELNS0_9SortOrderE0EjyNS1_21identity_decomposer_tEEEvPT2_PKT1_SB_iiT3__param_4,
	.param .align 1 .b8 _ZN3cub18CUB_300001_SM_10006detail10radix_sort30DeviceRadixSortHistogramKernelINS1_5radix10policy_hubIjNS0_8NullTypeEyE10Policy1000ELNS0_9SortOrderE0EjyNS1_21identity_decomposer_tEEEvPT2_PKT1_SB_iiT3__param_5[1]
)
.maxntid 128
{
	.reg .pred 	%p<91>;
	.reg .b32 	%r<470>;
	.reg .b64 	%rd<137>;
	// demoted variable
	.shared .align 4 .b8 _ZZN3cub18CUB_300001_SM_10006detail10radix_sort30DeviceRadixSortHistogramKernelINS1_5radix10policy_hubIjNS0_8NullTypeEyE10Policy1000ELNS0_9SortOrderE0EjyNS1_21identity_decomposer_tEEEvPT2_PKT1_SB_iiT3_E12temp_storage[4096];
	ld.param.u64 	%rd18, [_ZN3cub18CUB_300001_SM_10006detail10radix_sort30DeviceRadixSortHistogramKernelINS1_5radix10policy_hubIjNS0_8NullTypeEyE10Policy1000ELNS0_9SortOrderE0EjyNS1_21identity_decomposer_tEEEvPT2_PKT1_SB_iiT3__param_0];
	ld.param.u64 	%rd19, [_ZN3cub18CUB_300001_SM_10006detail10radix_sort30DeviceRadixSortHistogramKernelINS1_5radix10policy_hubIjNS0_8NullTypeEyE10Policy1000ELNS0_9SortOrderE0EjyNS1_21identity_decomposer_tEEEvPT2_PKT1_SB_iiT3__param_1];
	ld.param.u64 	%rd17, [_ZN3cub18CUB_300001_SM_10006detail10radix_sort30DeviceRadixSortHistogramKernelINS1_5radix10policy_hubIjNS0_8NullTypeEyE10Policy1000ELNS0_9SortOrderE0EjyNS1_21identity_decomposer_tEEEvPT2_PKT1_SB_iiT3__param_2];
	ld.param.u32 	%r158, [_ZN3cub18CUB_300001_SM_10006detail10radix_sort30DeviceRadixSortHistogramKernelINS1_5radix10policy_hubIjNS0_8NullTypeEyE10Policy1000ELNS0_9SortOrderE0EjyNS1_21identity_decomposer_tEEEvPT2_PKT1_SB_iiT3__param_3];
	ld.param.u32 	%r159, [_ZN3cub18CUB_300001_SM_10006detail10radix_sort30DeviceRadixSortHistogramKernelINS1_5radix10policy_hubIjNS0_8NullTypeEyE10Policy1000ELNS0_9SortOrderE0EjyNS1_21identity_decomposer_tEEEvPT2_PKT1_SB_iiT3__param_4];
	cvta.to.global.u64 	%rd1, %rd19;
	cvta.to.global.u64 	%rd2, %rd18;
	setp.eq.s64 	%p2, %rd17, 0;
	@%p2 bra 	$L__BB3_153;
	sub.s32 	%r160, %r159, %r158;
	add.s32 	%r161, %r160, 7;
	shr.s32 	%r162, %r161, 31;
	shr.u32 	%r163, %r162, 29;
	add.s32 	%r164, %r161, %r163;
	shr.s32 	%r165, %r164, 3;
	mov.u32 	%r166, %tid.x;
	setp.gt.u32 	%p3, %r166, 255;
	setp.lt.s32 	%p4, %r161, 8;
	mov.u32 	%r167, %ctaid.x;
	shl.b32 	%r168, %r167, 11;
	cvt.u64.u32 	%rd3, %r168;
	mov.u32 	%r169, %nctaid.x;
	shl.b32 	%r170, %r169, 11;
	cvt.u64.u32 	%rd4, %r170;
	add.s32 	%r1, %r165, -1;
	and.b32  	%r2, %r165, 15;
	and.b32  	%r3, %r165, 7;
	add.s32 	%r4, %r3, -1;
	and.b32  	%r5, %r165, 3;
	or.pred  	%p1, %p3, %p4;
	shl.b32 	%r171, %r166, 2;
	mov.u32 	%r172, _ZZN3cub18CUB_300001_SM_10006detail10radix_sort30DeviceRadixSortHistogramKernelINS1_5radix10policy_hubIjNS0_8NullTypeEyE10Policy1000ELNS0_9SortOrderE0EjyNS1_21identity_decomposer_tEEEvPT2_PKT1_SB_iiT3_E12temp_storage;
	add.s32 	%r6, %r172, %r171;
	and.b32  	%r7, %r165, 268435440;
	cvt.u64.u32 	%rd5, %r166;
	add.s32 	%r8, %r166, 128;
	add.s32 	%r9, %r166, 256;
	add.s32 	%r10, %r166, 384;
	add.s32 	%r11, %r166, 512;
	add.s32 	%r12, %r166, 640;
	add.s32 	%r13, %r166, 768;
	add.s32 	%r14, %r166, 1280;
	add.s32 	%r15, %r166, 1920;
	and.b32  	%r16, %r165, 268435448;
	and.b32  	%r17, %r165, 1;
	neg.s32 	%r18, %r7;
	add.s32 	%r19, %r6, 8192;
	add.s64 	%rd21, %rd17, -1;
	shr.u64 	%rd22, %rd21, 30;
	add.s64 	%rd23, %rd22, 1;
	min.u64 	%rd6, %rd23, %rd17;
	mov.b64 	%rd135, 0;
$L__BB3_2:
	@%p1 bra 	$L__BB3_30;
	setp.lt.u32 	%p5, %r1, 15;
	mov.b32 	%r423, 0;
	@%p5 bra 	$L__BB3_6;
	mov.u32 	%r420, %r19;
	mov.u32 	%r421, %r18;
$L__BB3_5:
	.pragma "nounroll";
	mov.b32 	%r174, 0;
	st.shared.u32 	[%r420+-8192], %r174;
	st.shared.u32 	[%r420+-7168], %r174;
	st.shared.u32 	[%r420+-6144], %r174;
	st.shared.u32 	[%r420+-5120], %r174;
	st.shared.u32 	[%r420+-4096], %r174;
	st.shared.u32 	[%r420+-3072], %r174;
	st.shared.u32 	[%r420+-2048], %r174;
	st.shared.u32 	[%r420+-1024], %r174;
	st.shared.u32 	[%r420], %r174;
	st.shared.u32 	[%r420+1024], %r174;
	st.shared.u32 	[%r420+2048], %r174;
	st.shared.u32 	[%r420+3072], %r174;
	st.shared.u32 	[%r420+4096], %r174;
	st.shared.u32 	[%r420+5120], %r174;
	st.shared.u32 	[%r420+6144], %r174;
	st.shared.u32 	[%r420+7168], %r174;
	add.s32 	%r421, %r421, 16;
	add.s32 	%r420, %r420, 16384;
	setp.ne.s32 	%p6, %r421, 0;
	mov.u32 	%r423, %r7;
	@%p6 bra 	$L__BB3_5;
$L__BB3_6:
	add.s32 	%r25, %r2, -1;
	setp.eq.s32 	%p7, %r2, 0;
	@%p7 bra 	$L__BB3_16;
	setp.lt.u32 	%p8, %r25, 7;
	@%p8 bra 	$L__BB3_9;
	shl.b32 	%r175, %r423, 10;
	add.s32 	%r176, %r6, %r175;
	mov.b32 	%r177, 0;
	st.shared.u32 	[%r176], %r177;
	st.shared.u32 	[%r176+1024], %r177;
	st.shared.u32 	[%r176+2048], %r177;
	st.shared.u32 	[%r176+3072], %r177;
	st.shared.u32 	[%r176+4096], %r177;
	st.shared.u32 	[%r176+5120], %r177;
	st.shared.u32 	[%r176+6144], %r177;
	st.shared.u32 	[%r176+7168], %r177;
	add.s32 	%r423, %r423, 8;
$L__BB3_9:
	setp.eq.s32 	%p9, %r3, 0;
	@%p9 bra 	$L__BB3_16;
	setp.lt.u32 	%p10, %r4, 3;
	@%p10 bra 	$L__BB3_12;
	shl.b32 	%r178, %r423, 10;
	add.s32 	%r179, %r6, %r178;
	mov.b32 	%r180, 0;
	st.shared.u32 	[%r179], %r180;
	st.shared.u32 	[%r179+1024], %r180;
	st.shared.u32 	[%r179+2048], %r180;
	st.shared.u32 	[%r179+3072], %r180;
	add.s32 	%r423, %r423, 4;
$L__BB3_12:
	setp.eq.s32 	%p11, %r5, 0;
	@%p11 bra 	$L__BB3_16;
	setp.eq.s32 	%p12, %r5, 1;
	shl.b32 	%r181, %r423, 10;
	add.s32 	%r30, %r6, %r181;
	mov.b32 	%r182, 0;
	st.shared.u32 	[%r30], %r182;
	@%p12 bra 	$L__BB3_16;
	setp.eq.s32 	%p13, %r5, 2;
	mov.b32 	%r183, 0;
	st.shared.u32 	[%r30+1024], %r183;
	@%p13 bra 	$L__BB3_16;
	mov.b32 	%r184, 0;
	st.shared.u32 	[%r30+2048], %r184;
$L__BB3_16:
	cvt.u32.u64 	%r185, %rd5;
	setp.gt.u32 	%p14, %r185, 127;
	@%p14 bra 	$L__BB3_30;
	setp.lt.u32 	%p15, %r1, 15;
	mov.b32 	%r427, 0;
	@%p15 bra 	$L__BB3_20;
	mov.b32 	%r425, 0;
$L__BB3_19:
	.pragma "nounroll";
	shl.b32 	%r188, %r425, 10;
	add.s32 	%r189, %r6, %r188;
	mov.b32 	%r190, 0;
	st.shared.u32 	[%r189+512], %r190;
	st.shared.u32 	[%r189+1536], %r190;
	st.shared.u32 	[%r189+2560], %r190;
	st.shared.u32 	[%r189+3584], %r190;
	st.shared.u32 	[%r189+4608], %r190;
	st.shared.u32 	[%r189+5632], %r190;
	st.shared.u32 	[%r189+6656], %r190;
	st.shared.u32 	[%r189+7680], %r190;
	st.shared.u32 	[%r189+8704], %r190;
	st.shared.u32 	[%r189+9728], %r190;
	st.shared.u32 	[%r189+10752], %r190;
	st.shared.u32 	[%r189+11776], %r190;
	st.shared.u32 	[%r189+12800], %r190;
	st.shared.u32 	[%r189+13824], %r190;
	st.shared.u32 	[%r189+14848], %r190;
	st.shared.u32 	[%r189+15872], %r190;
	add.s32 	%r425, %r425, 16;
	setp.ne.s32 	%p16, %r425, %r7;
	mov.u32 	%r427, %r7;
	@%p16 bra 	$L__BB3_19;
$L__BB3_20:
	setp.eq.s32 	%p17, %r2, 0;
	@%p17 bra 	$L__BB3_30;
	setp.lt.u32 	%p18, %r25, 7;
	@%p18 bra 	$L__BB3_23;
	shl.b32 	%r191, %r427, 10;
	add.s32 	%r192, %r6, %r191;
	mov.b32 	%r193, 0;
	st.shared.u32 	[%r192+512], %r193;
	st.shared.u32 	[%r192+1536], %r193;
	st.shared.u32 	[%r192+2560], %r193;
	st.shared.u32 	[%r192+3584], %r193;
	st.shared.u32 	[%r192+4608], %r193;
	st.shared.u32 	[%r192+5632], %r193;
	st.shared.u32 	[%r192+6656], %r193;
	st.shared.u32 	[%r192+7680], %r193;
	add.s32 	%r427, %r427, 8;
$L__BB3_23:
	setp.eq.s32 	%p19, %r3, 0;
	@%p19 bra 	$L__BB3_30;
	setp.lt.u32 	%p20, %r4, 3;
	@%p20 bra 	$L__BB3_26;
	shl.b32 	%r194, %r427, 10;
	add.s32 	%r195, %r6, %r194;
	mov.b32 	%r196, 0;
	st.shared.u32 	[%r195+512], %r196;
	st.shared.u32 	[%r195+1536], %r196;
	st.shared.u32 	[%r195+2560], %r196;
	st.shared.u32 	[%r195+3584], %r196;
	add.s32 	%r427, %r427, 4;
$L__BB3_26:
	setp.eq.s32 	%p21, %r5, 0;
	@%p21 bra 	$L__BB3_30;
	setp.eq.s32 	%p22, %r5, 1;
	shl.b32 	%r197, %r427, 10;
	add.s32 	%r38, %r6, %r197;
	mov.b32 	%r198, 0;
	st.shared.u32 	[%r38+512], %r198;
	@%p22 bra 	$L__BB3_30;
	setp.eq.s32 	%p23, %r5, 2;
	mov.b32 	%r199, 0;
	st.shared.u32 	[%r38+1536], %r199;
	@%p23 bra 	$L__BB3_30;
	mov.b32 	%r200, 0;
	st.shared.u32 	[%r38+2560], %r200;
$L__BB3_30:
	bar.sync 	0;
	bar.sync 	0;
	shl.b64 	%rd8, %rd135, 30;
	sub.s64 	%rd24, %rd17, %rd8;
	min.u64 	%rd9, %rd24, 1073741824;
	setp.le.u64 	%p24, %rd9, %rd3;
	@%p24 bra 	$L__BB3_70;
	mov.u64 	%rd136, %rd3;
$L__BB3_32:
	add.s64 	%rd11, %rd136, %rd8;
	sub.s64 	%rd12, %rd17, %rd11;
	setp.lt.u64 	%p25, %rd12, 2048;
	@%p25 bra 	$L__BB3_34;
	add.s64 	%rd27, %rd11, %rd5;
	shl.b64 	%rd28, %rd27, 2;
	add.s64 	%rd29, %rd1, %rd28;
	ld.global.u32 	%r459, [%rd29];
	ld.global.u32 	%r458, [%rd29+512];
	ld.global.u32 	%r457, [%rd29+1024];
	ld.global.u32 	%r456, [%rd29+1536];
	ld.global.u32 	%r455, [%rd29+2048];
	ld.global.u32 	%r454, [%rd29+2560];
	ld.global.u32 	%r453, [%rd29+3072];
	ld.global.u32 	%r452, [%rd29+3584];
	ld.global.u32 	%r451, [%rd29+4096];
	ld.global.u32 	%r450, [%rd29+4608];
	ld.global.u32 	%r449, [%rd29+5120];
	ld.global.u32 	%r448, [%rd29+5632];
	ld.global.u32 	%r447, [%rd29+6144];
	ld.global.u32 	%r446, [%rd29+6656];
	ld.global.u32 	%r445, [%rd29+7168];
	ld.global.u32 	%r444, [%rd29+7680];
	bra.uni 	$L__BB3_66;
$L__BB3_34:
	cvt.u32.u64 	%r202, %rd5;
	cvt.u32.u64 	%r55, %rd12;
	setp.ge.s32 	%p26, %r202, %r55;
	add.s64 	%rd25, %rd11, %rd5;
	shl.b64 	%rd26, %rd25, 2;
	add.s64 	%rd13, %rd1, %rd26;
	mov.b32 	%r459, -1;
	@%p26 bra 	$L__BB3_36;
	ld.global.u32 	%r459, [%rd13];
$L__BB3_36:
	setp.ge.s32 	%p27, %r8, %r55;
	mov.b32 	%r458, -1;
	@%p27 bra 	$L__BB3_38;
	ld.global.u32 	%r458, [%rd13+512];
$L__BB3_38:
	setp.ge.s32 	%p28, %r9, %r55;
	mov.b32 	%r457, -1;
	@%p28 bra 	$L__BB3_40;
	ld.global.u32 	%r457, [%rd13+1024];
$L__BB3_40:
	setp.ge.s32 	%p29, %r10, %r55;
	mov.b32 	%r456, -1;
	@%p29 bra 	$L__BB3_42;
	ld.global.u32 	%r456, [%rd13+1536];
$L__BB3_42:
	setp.ge.s32 	%p30, %r11, %r55;
	mov.b32 	%r455, -1;
	@%p30 bra 	$L__BB3_44;
	ld.global.u32 	%r455, [%rd13+2048];
$L__BB3_44:
	setp.ge.s32 	%p31, %r12, %r55;
	mov.b32 	%r454, -1;
	@%p31 bra 	$L__BB3_46;
	ld.global.u32 	%r454, [%rd13+2560];
$L__BB3_46:
	setp.ge.s32 	%p32, %r13, %r55;
	mov.b32 	%r453, -1;
	@%p32 bra 	$L__BB3_48;
	ld.global.u32 	%r453, [%rd13+3072];
$L__BB3_48:
	mov.u32 	%r210, %tid.x;
	add.s32 	%r211, %r210, 896;
	setp.ge.s32 	%p33, %r211, %r55;
	mov.b32 	%r452, -1;
	@%p33 bra 	$L__BB3_50;
	ld.global.u32 	%r452, [%rd13+3584];
$L__BB3_50:
	or.b32  	%r214, %r210, 1024;
	setp.ge.s32 	%p34, %r214, %r55;
	mov.b32 	%r451, -1;
	@%p34 bra 	$L__BB3_52;
	ld.global.u32 	%r451, [%rd13+4096];
$L__BB3_52:
	add.s32 	%r217, %r210, 1152;
	setp.ge.s32 	%p35, %r217, %r55;
	mov.b32 	%r450, -1;
	@%p35 bra 	$L__BB3_54;
	ld.global.u32 	%r450, [%rd13+4608];
$L__BB3_54:
	setp.ge.s32 	%p36, %r14, %r55;
	mov.b32 	%r449, -1;
	@%p36 bra 	$L__BB3_56;
	ld.global.u32 	%r449, [%rd13+5120];
$L__BB3_56:
	add.s32 	%r221, %r210, 1408;
	setp.ge.s32 	%p37, %r221, %r55;
	mov.b32 	%r448, -1;
	@%p37 bra 	$L__BB3_58;
	ld.global.u32 	%r448, [%rd13+5632];
$L__BB3_58:
	add.s32 	%r224, %r210, 1536;
	setp.ge.s32 	%p38, %r224, %r55;
	mov.b32 	%r447, -1;
	@%p38 bra 	$L__BB3_60;
	ld.global.u32 	%r447, [%rd13+6144];
$L__BB3_60:
	add.s32 	%r227, %r210, 1664;
	setp.ge.s32 	%p39, %r227, %r55;
	mov.b32 	%r446, -1;
	@%p39 bra 	$L__BB3_62;
	ld.global.u32 	%r446, [%rd13+6656];
$L__BB3_62:
	add.s32 	%r230, %r210, 1792;
	setp.ge.s32 	%p40, %r230, %r55;
	mov.b32 	%r445, -1;
	@%p40 bra 	$L__BB3_64;
	ld.global.u32 	%r445, [%rd13+7168];
$L__BB3_64:
	setp.ge.s32 	%p41, %r15, %r55;
	mov.b32 	%r444, -1;
	@%p41 bra 	$L__BB3_66;
	ld.global.u32 	%r444, [%rd13+7680];
$L__BB3_66:
	setp.le.s32 	%p42, %r159, %r158;
	@%p42 bra 	$L__BB3_69;
	mov.b32 	%r460, 0;
	mov.u32 	%r461, %r158;
$L__BB3_68:
	sub.s32 	%r233, %r159, %r461;
	shl.b32 	%r234, %r460, 10;
	mov.u32 	%r235, _ZZN3cub18CUB_300001_SM_10006detail10radix_sort30DeviceRadixSortHistogramKernelINS1_5radix10policy_hubIjNS0_8NullTypeEyE10Policy1000ELNS0_9SortOrderE0EjyNS1_21identity_decomposer_tEEEvPT2_PKT1_SB_iiT3_E12temp_storage;
	add.s32 	%r236, %r235, %r234;
	min.s32 	%r237, %r233, 8;
	mov.b32 	%r238, -1;
	shl.b32 	%r239, %r238, %r237;
	not.b32 	%r240, %r239;
	shr.u32 	%r241, %r459, %r461;
	and.b32  	%r242, %r241, %r240;
	shl.b32 	%r243, %r242, 2;
	add.s32 	%r244, %r236, %r243;
	atom.shared.add.u32 	%r245, [%r244], 1;
	shr.u32 	%r246, %r458, %r461;
	and.b32  	%r247, %r246, %r240;
	shl.b32 	%r248, %r247, 2;
	add.s32 	%r249, %r236, %r248;
	atom.shared.add.u32 	%r250, [%r249], 1;
	shr.u32 	%r251, %r457, %r461;
	and.b32  	%r252, %r251, %r240;
	shl.b32 	%r253, %r252, 2;
	add.s32 	%r254, %r236, %r253;
	atom.shared.add.u32 	%r255, [%r254], 1;
	shr.u32 	%r256, %r456, %r461;
	and.b32  	%r257, %r256, %r240;
	shl.b32 	%r258, %r257, 2;
	add.s32 	%r259, %r236, %r258;
	atom.shared.add.u32 	%r260, [%r259], 1;
	shr.u32 	%r261, %r455, %r461;
	and.b32  	%r262, %r261, %r240;
	shl.b32 	%r263, %r262, 2;
	add.s32 	%r264, %r236, %r263;
	atom.shared.add.u32 	%r265, [%r264], 1;
	shr.u32 	%r266, %r454, %r461;
	and.b32  	%r267, %r266, %r240;
	shl.b32 	%r268, %r267, 2;
	add.s32 	%r269, %r236, %r268;
	atom.shared.add.u32 	%r270, [%r269], 1;
	shr.u32 	%r271, %r453, %r461;
	and.b32  	%r272, %r271, %r240;
	shl.b32 	%r273, %r272, 2;
	add.s32 	%r274, %r236, %r273;
	atom.shared.add.u32 	%r275, [%r274], 1;
	shr.u32 	%r276, %r452, %r461;
	and.b32  	%r277, %r276, %r240;
	shl.b32 	%r278, %r277, 2;
	add.s32 	%r279, %r236, %r278;
	atom.shared.add.u32 	%r280, [%r279], 1;
	shr.u32 	%r281, %r451, %r461;
	and.b32  	%r282, %r281, %r240;
	shl.b32 	%r283, %r282, 2;
	add.s32 	%r284, %r236, %r283;
	atom.shared.add.u32 	%r285, [%r284], 1;
	shr.u32 	%r286, %r450, %r461;
	and.b32  	%r287, %r286, %r240;
	shl.b32 	%r288, %r287, 2;
	add.s32 	%r289, %r236, %r288;
	atom.shared.add.u32 	%r290, [%r289], 1;
	shr.u32 	%r291, %r449, %r461;
	and.b32  	%r292, %r291, %r240;
	shl.b32 	%r293, %r292, 2;
	add.s32 	%r294, %r236, %r293;
	atom.shared.add.u32 	%r295, [%r294], 1;
	shr.u32 	%r296, %r448, %r461;
	and.b32  	%r297, %r296, %r240;
	shl.b32 	%r298, %r297, 2;
	add.s32 	%r299, %r236, %r298;
	atom.shared.add.u32 	%r300, [%r299], 1;
	shr.u32 	%r301, %r447, %r461;
	and.b32  	%r302, %r301, %r240;
	shl.b32 	%r303, %r302, 2;
	add.s32 	%r304, %r236, %r303;
	atom.shared.add.u32 	%r305, [%r304], 1;
	shr.u32 	%r306, %r446, %r461;
	and.b32  	%r307, %r306, %r240;
	shl.b32 	%r308, %r307, 2;
	add.s32 	%r309, %r236, %r308;
	atom.shared.add.u32 	%r310, [%r309], 1;
	shr.u32 	%r311, %r445, %r461;
	and.b32  	%r312, %r311, %r240;
	shl.b32 	%r313, %r312, 2;
	add.s32 	%r314, %r236, %r313;
	atom.shared.add.u32 	%r315, [%r314], 1;
	shr.u32 	%r316, %r444, %r461;
	and.b32  	%r317, %r316, %r240;
	shl.b32 	%r318, %r317, 2;
	add.s32 	%r319, %r236, %r318;
	atom.shared.add.u32 	%r320, [%r319], 1;
	add.s32 	%r461, %r461, 8;
	add.s32 	%r460, %r460, 1;
	setp.lt.s32 	%p43, %r461, %r159;
	@%p43 bra 	$L__BB3_68;
$L__BB3_69:
	add.s64 	%rd136, %rd136, %rd4;
	setp.lt.u64 	%p44, %rd136, %rd9;
	@%p44 bra 	$L__BB3_32;
$L__BB3_70:
	bar.sync 	0;
	@%p1 bra 	$L__BB3_152;
	setp.lt.u32 	%p45, %r1, 7;
	mov.b32 	%r464, 0;
	@%p45 bra 	$L__BB3_90;
	mov.b32 	%r462, 0;
$L__BB3_73:
	.pragma "nounroll";
	shl.b32 	%r323, %r462, 10;
	add.s32 	%r108, %r6, %r323;
	ld.shared.u32 	%r109, [%r108];
	setp.eq.s32 	%p46, %r109, 0;
	@%p46 bra 	$L__BB3_75;
	cvt.u32.u64 	%r324, %rd5;
	shl.b32 	%r325, %r462, 8;
	add.s32 	%r326, %r325, %r324;
	mul.wide.u32 	%rd30, %r326, 8;
	add.s64 	%rd31, %rd2, %rd30;
	cvt.u64.u32 	%rd32, %r109;
	atom.global.add.u64 	%rd33, [%rd31], %rd32;
$L__BB3_75:
	ld.shared.u32 	%r110, [%r108+1024];
	setp.eq.s32 	%p47, %r110, 0;
	@%p47 bra 	$L__BB3_77;
	cvt.u32.u64 	%r327, %rd5;
	shl.b32 	%r328, %r462, 8;
	add.s32 	%r329, %r328, %r327;
	add.s32 	%r330, %r329, 256;
	mul.wide.u32 	%rd34, %r330, 8;
	add.s64 	%rd35, %rd2, %rd34;
	cvt.u64.u32 	%rd36, %r110;
	atom.global.add.u64 	%rd37, [%rd35], %rd36;
$L__BB3_77:
	ld.shared.u32 	%r111, [%r108+2048];
	setp.eq.s32 	%p48, %r111, 0;
	@%p48 bra 	$L__BB3_79;
	cvt.u32.u64 	%r331, %rd5;
	shl.b32 	%r332, %r462, 8;
	add.s32 	%r333, %r332, %r331;
	add.s32 	%r334, %r333, 512;
	mul.wide.u32 	%rd38, %r334, 8;
	add.s64 	%rd39, %rd2, %rd38;
	cvt.u64.u32 	%rd40, %r111;
	atom.global.add.u64 	%rd41, [%rd39], %rd40;
$L__BB3_79:
	ld.shared.u32 	%r112, [%r108+3072];
	setp.eq.s32 	%p49, %r112, 0;
	@%p49 bra 	$L__BB3_81;
	cvt.u32.u64 	%r335, %rd5;
	shl.b32 	%r336, %r462, 8;
	add.s32 	%r337, %r336, %r335;
	add.s32 	%r338, %r337, 768;
	mul.wide.u32 	%rd42, %r338, 8;
	add.s64 	%rd43, %rd2, %rd42;
	cvt.u64.u32 	%rd44, %r112;
	atom.global.add.u64 	%rd45, [%rd43], %rd44;
$L__BB3_81:
	ld.shared.u32 	%r113, [%r108+4096];
	setp.eq.s32 	%p50, %r113, 0;
	@%p50 bra 	$L__BB3_83;
	cvt.u32.u64 	%r339, %rd5;
	shl.b32 	%r340, %r462, 8;
	add.s32 	%r341, %r340, %r339;
	add.s32 	%r342, %r341, 1024;
	mul.wide.u32 	%rd46, %r342, 8;
	add.s64 	%rd47, %rd2, %rd46;
	cvt.u64.u32 	%rd48, %r113;
	atom.global.add.u64 	%rd49, [%rd47], %rd48;
$L__BB3_83:
	ld.shared.u32 	%r114, [%r108+5120];
	setp.eq.s32 	%p51, %r114, 0;
	@%p51 bra 	$L__BB3_85;
	cvt.u32.u64 	%r343, %rd5;
	shl.b32 	%r344, %r462, 8;
	add.s32 	%r345, %r344, %r343;
	add.s32 	%r346, %r345, 1280;
	mul.wide.u32 	%rd50, %r346, 8;
	add.s64 	%rd51, %rd2, %rd50;
	cvt.u64.u32 	%rd52, %r114;
	atom.global.add.u64 	%rd53, [%rd51], %rd52;
$L__BB3_85:
	ld.shared.u32 	%r115, [%r108+6144];
	setp.eq.s32 	%p52, %r115, 0;
	@%p52 bra 	$L__BB3_87;
	cvt.u32.u64 	%r347, %rd5;
	shl.b32 	%r348, %r462, 8;
	add.s32 	%r349, %r348, %r347;
	add.s32 	%r350, %r349, 1536;
	mul.wide.u32 	%rd54, %r350, 8;
	add.s64 	%rd55, %rd2, %rd54;
	cvt.u64.u32 	%rd56, %r115;
	atom.global.add.u64 	%rd57, [%rd55], %rd56;
$L__BB3_87:
	ld.shared.u32 	%r116, [%r108+7168];
	setp.eq.s32 	%p53, %r116, 0;
	@%p53 bra 	$L__BB3_89;
	cvt.u32.u64 	%r351, %rd5;
	shl.b32 	%r352, %r462, 8;
	add.s32 	%r353, %r352, %r351;
	add.s32 	%r354, %r353, 1792;
	mul.wide.u32 	%rd58, %r354, 8;
	add.s64 	%rd59, %rd2, %rd58;
	cvt.u64.u32 	%rd60, %r116;
	atom.global.add.u64 	%rd61, [%rd59], %rd60;
$L__BB3_89:
	add.s32 	%r462, %r462, 8;
	setp.ne.s32 	%p54, %r462, %r16;
	mov.u32 	%r464, %r16;
	@%p54 bra 	$L__BB3_73;
$L__BB3_90:
	add.s32 	%r119, %r5, -1;
	setp.eq.s32 	%p55, %r3, 0;
	@%p55 bra 	$L__BB3_111;
	setp.lt.u32 	%p56, %r4, 3;
	@%p56 bra 	$L__BB3_101;
	shl.b32 	%r355, %r464, 10;
	add.s32 	%r120, %r6, %r355;
	ld.shared.u32 	%r121, [%r120];
	setp.eq.s32 	%p57, %r121, 0;
	@%p57 bra 	$L__BB3_94;
	cvt.u32.u64 	%r356, %rd5;
	shl.b32 	%r357, %r464, 8;
	add.s32 	%r358, %r357, %r356;
	mul.wide.u32 	%rd62, %r358, 8;
	add.s64 	%rd63, %rd2, %rd62;
	cvt.u64.u32 	%rd64, %r121;
	atom.global.add.u64 	%rd65, [%rd63], %rd64;
$L__BB3_94:
	ld.shared.u32 	%r122, [%r120+1024];
	setp.eq.s32 	%p58, %r122, 0;
	@%p58 bra 	$L__BB3_96;
	cvt.u32.u64 	%r359, %rd5;
	shl.b32 	%r360, %r464, 8;
	add.s32 	%r361, %r360, %r359;
	add.s32 	%r362, %r361, 256;
	mul.wide.u32 	%rd66, %r362, 8;
	add.s64 	%rd67, %rd2, %rd66;
	cvt.u64.u32 	%rd68, %r122;
	atom.global.add.u64 	%rd69, [%rd67], %rd68;
$L__BB3_96:
	ld.shared.u32 	%r123, [%r120+2048];
	setp.eq.s32 	%p59, %r123, 0;
	@%p59 bra 	$L__BB3_98;
	cvt.u32.u64 	%r363, %rd5;
	shl.b32 	%r364, %r464, 8;
	add.s32 	%r365, %r364, %r363;
	add.s32 	%r366, %r365, 512;
	mul.wide.u32 	%rd70, %r366, 8;
	add.s64 	%rd71, %rd2, %rd70;
	cvt.u64.u32 	%rd72, %r123;
	atom.global.add.u64 	%rd73, [%rd71], %rd72;
$L__BB3_98:
	ld.shared.u32 	%r124, [%r120+3072];
	setp.eq.s32 	%p60, %r124, 0;
	@%p60 bra 	$L__BB3_100;
	cvt.u32.u64 	%r367, %rd5;
	shl.b32 	%r368, %r464, 8;
	add.s32 	%r369, %r368, %r367;
	add.s32 	%r370, %r369, 768;
	mul.wide.u32 	%rd74, %r370, 8;
	add.s64 	%rd75, %rd2, %rd74;
	cvt.u64.u32 	%rd76, %r124;
	atom.global.add.u64 	%rd77, [%rd75], %rd76;
$L__BB3_100:
	add.s32 	%r464, %r464, 4;
$L__BB3_101:
	setp.eq.s32 	%p61, %r5, 0;
	@%p61 bra 	$L__BB3_111;
	setp.eq.s32 	%p62, %r119, 0;
	@%p62 bra 	$L__BB3_108;
	shl.b32 	%r371, %r464, 10;
	add.s32 	%r127, %r6, %r371;
	ld.shared.u32 	%r128, [%r127];
	setp.eq.s32 	%p63, %r128, 0;
	@%p63 bra 	$L__BB3_105;
	cvt.u32.u64 	%r372, %rd5;
	shl.b32 	%r373, %r464, 8;
	add.s32 	%r374, %r373, %r372;
	mul.wide.u32 	%rd78, %r374, 8;
	add.s64 	%rd79, %rd2, %rd78;
	cvt.u64.u32 	%rd80, %r128;
	atom.global.add.u64 	%rd81, [%rd79], %rd80;
$L__BB3_105:
	ld.shared.u32 	%r129, [%r127+1024];
	setp.eq.s32 	%p64, %r129, 0;
	@%p64 bra 	$L__BB3_107;
	cvt.u32.u64 	%r375, %rd5;
	shl.b32 	%r376, %r464, 8;
	add.s32 	%r377, %r376, %r375;
	add.s32 	%r378, %r377, 256;
	mul.wide.u32 	%rd82, %r378, 8;
	add.s64 	%rd83, %rd2, %rd82;
	cvt.u64.u32 	%rd84, %r129;
	atom.global.add.u64 	%rd85, [%rd83], %rd84;
$L__BB3_107:
	add.s32 	%r464, %r464, 2;
$L__BB3_108:
	setp.eq.s32 	%p65, %r17, 0;
	@%p65 bra 	$L__BB3_111;
	shl.b32 	%r379, %r464, 10;
	add.s32 	%r380, %r6, %r379;
	ld.shared.u32 	%r132, [%r380];
	setp.eq.s32 	%p66, %r132, 0;
	@%p66 bra 	$L__BB3_111;
	cvt.u32.u64 	%r381, %rd5;
	shl.b32 	%r382, %r464, 8;
	add.s32 	%r383, %r382, %r381;
	mul.wide.u32 	%rd86, %r383, 8;
	add.s64 	%rd87, %rd2, %rd86;
	cvt.u64.u32 	%rd88, %r132;
	atom.global.add.u64 	%rd89, [%rd87], %rd88;
$L__BB3_111:
	cvt.u32.u64 	%r384, %rd5;
	setp.gt.u32 	%p67, %r384, 127;
	@%p67 bra 	$L__BB3_152;
	setp.lt.u32 	%p68, %r1, 7;
	mov.b32 	%r468, 0;
	@%p68 bra 	$L__BB3_131;
	mov.b32 	%r466, 0;
$L__BB3_114:
	.pragma "nounroll";
	shl.b32 	%r388, %r466, 10;
	add.s32 	%r134, %r6, %r388;
	ld.shared.u32 	%r135, [%r134+512];
	setp.eq.s32 	%p69, %r135, 0;
	shl.b32 	%r389, %r466, 8;
	add.s32 	%r390, %r389, %r384;
	mul.wide.u32 	%rd90, %r390, 8;
	add.s64 	%rd15, %rd2, %rd90;
	@%p69 bra 	$L__BB3_116;
	cvt.u64.u32 	%rd91, %r135;
	atom.global.add.u64 	%rd92, [%rd15+1024], %rd91;
$L__BB3_116:
	ld.shared.u32 	%r136, [%r134+1536];
	setp.eq.s32 	%p70, %r136, 0;
	@%p70 bra 	$L__BB3_118;
	cvt.u64.u32 	%rd93, %r136;
	atom.global.add.u64 	%rd94, [%rd15+3072], %rd93;
$L__BB3_118:
	ld.shared.u32 	%r137, [%r134+2560];
	setp.eq.s32 	%p71, %r137, 0;
	@%p71 bra 	$L__BB3_120;
	cvt.u64.u32 	%rd95, %r137;
	atom.global.add.u64 	%rd96, [%rd15+5120], %rd95;
$L__BB3_120:
	ld.shared.u32 	%r138, [%r134+3584];
	setp.eq.s32 	%p72, %r138, 0;
	@%p72 bra 	$L__BB3_122;
	cvt.u64.u32 	%rd97, %r138;
	atom.global.add.u64 	%rd98, [%rd15+7168], %rd97;
$L__BB3_122:
	ld.shared.u32 	%r139, [%r134+4608];
	setp.eq.s32 	%p73, %r139, 0;
	@%p73 bra 	$L__BB3_124;
	cvt.u64.u32 	%rd99, %r139;
	atom.global.add.u64 	%rd100, [%rd15+9216], %rd99;
$L__BB3_124:
	ld.shared.u32 	%r140, [%r134+5632];
	setp.eq.s32 	%p74, %r140, 0;
	@%p74 bra 	$L__BB3_126;
	cvt.u64.u32 	%rd101, %r140;
	atom.global.add.u64 	%rd102, [%rd15+11264], %rd101;
$L__BB3_126:
	ld.shared.u32 	%r141, [%r134+6656];
	setp.eq.s32 	%p75, %r141, 0;
	@%p75 bra 	$L__BB3_128;
	cvt.u64.u32 	%rd103, %r141;
	atom.global.add.u64 	%rd104, [%rd15+13312], %rd103;
$L__BB3_128:
	ld.shared.u32 	%r142, [%r134+7680];
	setp.eq.s32 	%p76, %r142, 0;
	@%p76 bra 	$L__BB3_130;
	cvt.u64.u32 	%rd105, %r142;
	atom.global.add.u64 	%rd106, [%rd15+15360], %rd105;
$L__BB3_130:
	add.s32 	%r466, %r466, 8;
	setp.ne.s32 	%p77, %r466, %r16;
	mov.u32 	%r468, %r16;
	@%p77 bra 	$L__BB3_114;
$L__BB3_131:
	setp.eq.s32 	%p78, %r3, 0;
	@%p78 bra 	$L__BB3_152;
	setp.lt.u32 	%p79, %r4, 3;
	@%p79 bra 	$L__BB3_142;
	shl.b32 	%r391, %r468, 10;
	add.s32 	%r145, %r6, %r391;
	ld.shared.u32 	%r146, [%r145+512];
	setp.eq.s32 	%p80, %r146, 0;
	@%p80 bra 	$L__BB3_135;
	shl.b32 	%r393, %r468, 8;
	add.s32 	%r394, %r393, %r384;
	mul.wide.u32 	%rd107, %r394, 8;
	add.s64 	%rd108, %rd2, %rd107;
	cvt.u64.u32 	%rd109, %r146;
	atom.global.add.u64 	%rd110, [%rd108+1024], %rd109;
$L__BB3_135:
	ld.shared.u32 	%r147, [%r145+1536];
	setp.eq.s32 	%p81, %r147, 0;
	@%p81 bra 	$L__BB3_137;
	shl.b32 	%r396, %r468, 8;
	add.s32 	%r397, %r396, %r384;
	add.s32 	%r398, %r397, 256;
	mul.wide.u32 	%rd111, %r398, 8;
	add.s64 	%rd112, %rd2, %rd111;
	cvt.u64.u32 	%rd113, %r147;
	atom.global.add.u64 	%rd114, [%rd112+1024], %rd113;
$L__BB3_137:
	ld.shared.u32 	%r148, [%r145+2560];
	setp.eq.s32 	%p82, %r148, 0;
	@%p82 bra 	$L__BB3_139;
	shl.b32 	%r400, %r468, 8;
	add.s32 	%r401, %r400, %r384;
	add.s32 	%r402, %r401, 512;
	mul.wide.u32 	%rd115, %r402, 8;
	add.s64 	%rd116, %rd2, %rd115;
	cvt.u64.u32 	%rd117, %r148;
	atom.global.add.u64 	%rd118, [%rd116+1024], %rd117;
$L__BB3_139:
	ld.shared.u32 	%r149, [%r145+3584];
	setp.eq.s32 	%p83, %r149, 0;
	@%p83 bra 	$L__BB3_141;
	shl.b32 	%r404, %r468, 8;
	add.s32 	%r405, %r404, %r384;
	add.s32 	%r406, %r405, 768;
	mul.wide.u32 	%rd119, %r406, 8;
	add.s64 	%rd120, %rd2, %rd119;
	cvt.u64.u32 	%rd121, %r149;
	atom.global.add.u64 	%rd122, [%rd120+1024], %rd121;
$L__BB3_141:
	add.s32 	%r468, %r468, 4;
$L__BB3_142:
	setp.eq.s32 	%p84, %r5, 0;
	@%p84 bra 	$L__BB3_152;
	setp.eq.s32 	%p85, %r119, 0;
	@%p85 bra 	$L__BB3_149;
	shl.b32 	%r407, %r468, 10;
	add.s32 	%r152, %r6, %r407;
	ld.shared.u32 	%r153, [%r152+512];
	setp.eq.s32 	%p86, %r153, 0;
	@%p86 bra 	$L__BB3_146;
	shl.b32 	%r409, %r468, 8;
	add.s32 	%r410, %r409, %r384;
	mul.wide.u32 	%rd123, %r410, 8;
	add.s64 	%rd124, %rd2, %rd123;
	cvt.u64.u32 	%rd125, %r153;
	atom.global.add.u64 	%rd126, [%rd124+1024], %rd125;
$L__BB3_146:
	ld.shared.u32 	%r154, [%r152+1536];
	setp.eq.s32 	%p87, %r154, 0;
	@%p87 bra 	$L__BB3_148;
	shl.b32 	%r412, %r468, 8;
	add.s32 	%r413, %r412, %r384;
	add.s32 	%r414, %r413, 256;
	mul.wide.u32 	%rd127, %r414, 8;
	add.s64 	%rd128, %rd2, %rd127;
	cvt.u64.u32 	%rd129, %r154;
	atom.global.add.u64 	%rd130, [%rd128+1024], %rd129;
$L__BB3_148:
	add.s32 	%r468, %r468, 2;
$L__BB3_149:
	setp.eq.s32 	%p88, %r17, 0;
	@%p88 bra 	$L__BB3_152;
	shl.b32 	%r415, %r468, 10;
	add.s32 	%r416, %r6, %r415;
	ld.shared.u32 	%r157, [%r416+512];
	setp.eq.s32 	%p89, %r157, 0;
	@%p89 bra 	$L__BB3_152;
	shl.b32 	%r418, %r468, 8;
	add.s32 	%r419, %r418, %r384;
	mul.wide.u32 	%rd131, %r419, 8;
	add.s64 	%rd132, %rd2, %rd131;
	cvt.u64.u32 	%rd133, %r157;
	atom.global.add.u64 	%rd134, [%rd132+1024], %rd133;
$L__BB3_152:
	bar.sync 	0;
	add.s64 	%rd135, %rd135, 1;
	setp.ne.s64 	%p90, %rd135, %rd6;
	@%p90 bra 	$L__BB3_2;
$L__BB3_153:
	ret;

}
	// .globl	_ZN3cub18CUB_300001_SM_10006detail10radix_sort33DeviceRadixSortExclusiveSumKernelINS1_5radix10policy_hubIjNS0_8NullTypeEyE10Policy1000EyEEvPT0_
.visible .entry _ZN3cub18CUB_300001_SM_10006detail10radix_sort33DeviceRadixSortExclusiveSumKernelINS1_5radix10policy_hubIjNS0_8NullTypeEyE10Policy1000EyEEvPT0_(
	.param .u64 .ptr .align 1 _ZN3cub18CUB_300001_SM_10006detail10radix_sort33DeviceRadixSortExclusiveSumKernelINS1_5radix10policy_hubIjNS0_8NullTypeEyE10Policy1000EyEEvPT0__param_0
)
{
	.reg .pred 	%p<4>;
	.reg .b32 	%r<28>;
	.reg .b64 	%rd<54>;
	// demoted variable
	.shared .align 16 .b8 _ZZN3cub18CUB_300001_SM_10006detail10radix_sort33DeviceRadixSortExclusiveSumKernelINS1_5radix10policy_hubIjNS0_8NullTypeEyE10Policy1000EyEEvPT0_E12temp_storage[2336];
	ld.param.u64 	%rd5, [_ZN3cub18CUB_300001_SM_10006detail10radix_sort33DeviceRadixSortExclusiveSumKernelINS1_5radix10policy_hubIjNS0_8NullTypeEyE10Policy1000EyEEvPT0__param_0];
	cvta.to.global.u64 	%rd6, %rd5;
	mov.u32 	%r3, %ctaid.x;
	shl.b32 	%r4, %r3, 8;
	mov.u32 	%r1, %tid.x;
	setp.gt.u32 	%p1, %r1, 255;
	add.s32 	%r5, %r4, %r1;
	mul.wide.s32 	%rd7, %r5, 8;
	add.s64 	%rd1, %rd6, %rd7;
	@%p1 bra 	$L__BB4_2;
	ld.global.u64 	%rd53, [%rd1];
$L__BB4_2:
	shr.u32 	%r6, %r1, 3;
	add.s32 	%r7, %r6, %r1;
	shl.b32 	%r8, %r7, 3;
	mov.u32 	%r9, _ZZN3cub18CUB_300001_SM_10006detail10radix_sort33DeviceRadixSortExclusiveSumKernelINS1_5radix10policy_hubIjNS0_8NullTypeEyE10Policy1000EyEEvPT0_E12temp_storage;
	add.s32 	%r10, %r9, %r8;
	add.s32 	%r2, %r10, 16;
	st.shared.u64 	[%r10+16], %rd53;
	bar.sync 	0;
	setp.gt.u32 	%p2, %r1, 31;
	@%p2 bra 	$L__BB4_4;
	mad.lo.s32 	%r27, %r1, 72, %r9;
	ld.shared.u64 	%rd23, [%r27+16];
	ld.shared.u64 	%rd24, [%r27+24];
	ld.shared.u64 	%rd25, [%r27+32];
	ld.shared.u64 	%rd26, [%r27+40];
	ld.shared.u64 	%rd27, [%r27+48];
	ld.shared.u64 	%rd28, [%r27+56];
	ld.shared.u64 	%rd29, [%r27+64];
	ld.shared.u64 	%rd30, [%r27+72];
	add.s64 	%rd31, %rd24, %rd23;
	add.s64 	%rd32, %rd31, %rd25;
	add.s64 	%rd33, %rd32, %rd26;
	add.s64 	%rd34, %rd33, %rd27;
	add.s64 	%rd35, %rd34, %rd28;
	add.s64 	%rd36, %rd35, %rd29;
	add.s64 	%rd10, %rd36, %rd30;
	mov.b32 	%r11, 1;
	mov.b32 	%r24, 0;
	mov.b32 	%r25, -1;
	// begin inline asm
	{  .reg .u64 r0;  .reg .u32 lo;  .reg .u32 hi;  .reg .pred p;  mov.b64 {lo, hi}, %rd10;  shfl.sync.up.b32 lo|p, lo, %r11, %r24, %r25;  shfl.sync.up.b32 hi|p, hi, %r11, %r24, %r25;  mov.b64 r0, {lo, hi};  @p add.u64 r0, r0, %rd10;  mov.u64 %rd8, r0;}
	// end inline asm
	mov.b32 	%r14, 2;
	// begin inline asm
	{  .reg .u64 r0;  .reg .u32 lo;  .reg .u32 hi;  .reg .pred p;  mov.b64 {lo, hi}, %rd8;  shfl.sync.up.b32 lo|p, lo, %r14, %r24, %r25;  shfl.sync.up.b32 hi|p, hi, %r14, %r24, %r25;  mov.b64 r0, {lo, hi};  @p add.u64 r0, r0, %rd8;  mov.u64 %rd11, r0;}
	// end inline asm
	mov.b32 	%r17, 4;
	// begin inline asm
	{  .reg .u64 r0;  .reg .u32 lo;  .reg .u32 hi;  .reg .pred p;  mov.b64 {lo, hi}, %rd11;  shfl.sync.up.b32 lo|p, lo, %r17, %r24, %r25;  shfl.sync.up.b32 hi|p, hi, %r17, %r24, %r25;  mov.b64 r0, {lo, hi};  @p add.u64 r0, r0, %rd11;  mov.u64 %rd14, r0;}
	// end inline asm
	mov.b32 	%r20, 8;
	// begin inline asm
	{  .reg .u64 r0;  .reg .u32 lo;  .reg .u32 hi;  .reg .pred p;  mov.b64 {lo, hi}, %rd14;  shfl.sync.up.b32 lo|p, lo, %r20, %r24, %r25;  shfl.sync.up.b32 hi|p, hi, %r20, %r24, %r25;  mov.b64 r0, {lo, hi};  @p add.u64 r0, r0, %rd14;  mov.u64 %rd17, r0;}
	// end inline asm
	mov.b32 	%r23, 16;
	// begin inline asm
	{  .reg .u64 r0;  .reg .u32 lo;  .reg .u32 hi;  .reg .pred p;  mov.b64 {lo, hi}, %rd17;  shfl.sync.up.b32 lo|p, lo, %r23, %r24, %r25;  shfl.sync.up.b32 hi|p, hi, %r23, %r24, %r25;  mov.b64 r0, {lo, hi};  @p add.u64 r0, r0, %rd17;  mov.u64 %rd20, r0;}
	// end inline asm
	sub.s64 	%rd37, %rd20, %rd10;
	ld.shared.u64 	%rd38, [%r27+16];
	ld.shared.u64 	%rd39, [%r27+24];
	ld.shared.u64 	%rd40, [%r27+32];
	ld.shared.u64 	%rd41, [%r27+40];
	ld.shared.u64 	%rd42, [%r27+48];
	ld.shared.u64 	%rd43, [%r27+56];
	ld.shared.u64 	%rd44, [%r27+64];
	add.s64 	%rd45, %rd38, %rd37;
	add.s64 	%rd46, %rd39, %rd45;
	add.s64 	%rd47, %rd40, %rd46;
	add.s64 	%rd48, %rd41, %rd47;
	add.s64 	%rd49, %rd42, %rd48;
	add.s64 	%rd50, %rd43, %rd49;
	add.s64 	%rd51, %rd44, %rd50;
	st.shared.u64 	[%r27+16], %rd37;
	st.shared.u64 	[%r27+24], %rd45;
	st.shared.u64 	[%r27+32], %rd46;
	st.shared.u64 	[%r27+40], %rd47;
	st.shared.u64 	[%r27+48], %rd48;
	st.shared.u64 	[%r27+56], %rd49;
	st.shared.u64 	[%r27+64], %rd50;
	st.shared.u64 	[%r27+72], %rd51;
$L__BB4_4:
	setp.gt.u32 	%p3, %r1, 255;
	bar.sync 	0;
	@%p3 bra 	$L__BB4_6;
	ld.shared.u64 	%rd52, [%r2];
	st.global.u64 	[%rd1], %rd52;
$L__BB4_6:
	ret;

}
	// .globl	_ZN3cub18CUB_300001_SM_10006detail10radix_sort29DeviceRadixSortOnesweepKernelINS1_5radix10policy_hubIjNS0_8NullTypeEyE10Policy1000ELNS0_9SortOrderE0EjS6_yiiNS1_21identity_decomposer_tEEEvPT5_SC_PT3_PKSD_PT1_PKSH_PT2_PKSL_T4_iiT6_
.visible .entry _ZN3cub18CUB_300001_SM_10006detail10radix_sort29DeviceRadixSortOnesweepKernelINS1_5radix10policy_hubIjNS0_8NullTypeEyE10Policy1000ELNS0_9SortOrderE0EjS6_yiiNS1_21identity_decomposer_tEEEvPT5_SC_PT3_PKSD_PT1_PKSH_PT2_PKSL_T4_iiT6_(
	.param .u64 .ptr .align 1 _ZN3cub18CUB_300001_SM_10006detail10radix_sort29DeviceRadixSortOnesweepKernelINS1_5radix10policy_hubIjNS0_8NullTypeEyE10Policy1000ELNS0_9SortOrderE0EjS6_yiiNS1_21identity_decomposer_tEEEvPT5_SC_PT3_PKSD_PT1_PKSH_PT2_PKSL_T4_iiT6__param_0,
	.param .u64 .ptr .align 1 _ZN3cub18CUB_300001_SM_10006detail10radix_sort29DeviceRadixSortOnesweepKernelINS1_5radix10policy_hubIjNS0_8NullTypeEyE10Policy1000ELNS0_9SortOrderE0EjS6_yiiNS1_21identity_decomposer_tEEEvPT5_SC_PT3_PKSD_PT1_PKSH_PT2_PKSL_T4_iiT6__param_1,
	.param .u64 .ptr .align 1 _ZN3cub18CUB_300001_SM_10006detail10radix_sort29DeviceRadixSortOnesweepKernelINS1_5radix10policy_hubIjNS0_8NullTypeEyE10Policy1000ELNS0_9SortOrderE0EjS6_yiiNS1_21identity_decomposer_tEEEvPT5_SC_PT3_PKSD_PT1_PKSH_PT2_PKSL_T4_iiT6__param_2,
	.param .u64 .ptr .align 1 _ZN3cub18CUB_300001_SM_10006detail10radix_sort29DeviceRadixSortOnesweepKernelINS1_5radix10policy_hubIjNS0_8NullTypeEyE10Policy1000ELNS0_9SortOrderE0EjS6_yiiNS1_21identity_decomposer_tEEEvPT5_SC_PT3_PKSD_PT1_PKSH_PT2_PKSL_T4_iiT6__param_3,
	.param .u64 .ptr .align 1 _ZN3cub18CUB_300001_SM_10006detail10radix_sort29DeviceRadixSortOnesweepKernelINS1_5radix10policy_hubIjNS0_8NullTypeEyE10Policy1000ELNS0_9SortOrderE0EjS6_yiiNS1_21identity_decomposer_tEEEvPT5_SC_PT3_PKSD_PT1_PKSH_PT2_PKSL_T4_iiT6__param_4,
	.param .u64 .ptr .align 1 _ZN3cub18CUB_300001_SM_10006detail10radix_sort29DeviceRadixSortOnesweepKernelINS1_5radix10policy_hubIjNS0_8NullTypeEyE10Policy1000ELNS0_9SortOrderE0EjS6_yiiNS1_21identity_decomposer_tEEEvPT5_SC_PT3_PKSD_PT1_PKSH_PT2_PKSL_T4_iiT6__param_5,
	.param .u64 .ptr .align 1 _ZN3cub18CUB_300001_SM_10006detail10radix_sort29DeviceRadixSortOnesweepKernelINS1_5radix10policy_hubIjNS0_8NullTypeEyE10Policy1000ELNS0_9SortOrderE0EjS6_yiiNS1_21identity_decomposer_tEEEvPT5_SC_PT3_PKSD_PT1_PKSH_PT2_PKSL_T4_iiT6__param_6,
	.param .u64 .ptr .align 1 _ZN3cub18CUB_300001_SM_10006detail10radix_sort29DeviceRadixSortOnesweepKernelINS1_5radix10policy_hubIjNS0_8NullTypeEyE10Policy1000ELNS0_9SortOrderE0EjS6_yiiNS1_21identity_decomposer_tEEEvPT5_SC_PT3_PKSD_PT1_PKSH_PT2_PKSL_T4_iiT6__param_7,
	.param .u32 _ZN3cub18CUB_300001_SM_10006detail10radix_sort29DeviceRadixSortOnesweepKernelINS1_5radix10policy_hubIjNS0_8NullTypeEyE10Policy1000ELNS0_9SortOrderE0EjS6_yiiNS1_21identity_decomposer_tEEEvPT5_SC_PT3_PKSD_PT1_PKSH_PT2_PKSL_T4_iiT6__param_8,
	.param .u32 _ZN3cub18CUB_300001_SM_10006detail10radix_sort29DeviceRadixSortOnesweepKernelINS1_5radix10policy_hubIjNS0_8NullTypeEyE10Policy1000ELNS0_9SortOrderE0EjS6_yiiNS1_21identity_decomposer_tEEEvPT5_SC_PT3_PKSD_PT1_PKSH_PT2_PKSL_T4_iiT6__param_9,
	.param .u32 _ZN3cub18CUB_300001_SM_10006detail10radix_sort29DeviceRadixSortOnesweepKernelINS1_5radix10policy_hubIjNS0_8NullTypeEyE10Policy1000ELNS0_9SortOrderE0EjS6_yiiNS1_21identity_decomposer_tEEEvPT5_SC_PT3_PKSD_PT1_PKSH_PT2_PKSL_T4_iiT6__param_10,
	.param .align 1 .b8 _ZN3cub18CUB_300001_SM_10006detail10radix_sort29DeviceRadixSortOnesweepKernelINS1_5radix10policy_hubIjNS0_8NullTypeEyE10Policy1000ELNS0_9SortOrderE0EjS6_yiiNS1_21identity_decomposer_tEEEvPT5_SC_PT3_PKSD_PT1_PKSH_PT2_PKSL_T4_iiT6__param_11[1]
)
.maxntid 384
{
	.reg .pred 	%p<143>;
	.reg .b32 	%r<1708>;
	.reg .b64 	%rd<242>;
	// demoted variable
	.shared .align 16 .b8 _ZZN3cub18CUB_300001_SM_10006detail10radix_sort29DeviceRadixSortOnesweepKernelINS1_5radix10policy_hubIjNS0_8NullTypeEyE10Policy1000ELNS0_9SortOrderE0EjS6_yiiNS1_21identity_decomposer_tEEEvPT5_SC_PT3_PKSD_PT1_PKSH_PT2_PKSL_T4_iiT6_E1s[31232];
	ld.param.u64 	%rd18, [_ZN3cub18CUB_300001_SM_10006detail10radix_sort29DeviceRadixSortOnesweepKernelINS1_5radix10policy_hubIjNS0_8NullTypeEyE10Policy1000ELNS0_9SortOrderE0EjS6_yiiNS1_21identity_decomposer_tEEEvPT5_SC_PT3_PKSD_PT1_PKSH_PT2_PKSL_T4_iiT6__param_1];
	ld.param.u64 	%rd22, [_ZN3cub18CUB_300001_SM_10006detail10radix_sort29DeviceRadixSortOnesweepKernelINS1_5radix10policy_hubIjNS0_8NullTypeEyE10Policy1000ELNS0_9SortOrderE0EjS6_yiiNS1_21identity_decomposer_tEEEvPT5_SC_PT3_PKSD_PT1_PKSH_PT2_PKSL_T4_iiT6__param_5];
	ld.param.u32 	%r247, [_ZN3cub18CUB_300001_SM_10006detail10radix_sort29DeviceRadixSortOnesweepKernelINS1_5radix10policy_hubIjNS0_8NullTypeEyE10Policy1000ELNS0_9SortOrderE0EjS6_yiiNS1_21identity_decomposer_tEEEvPT5_SC_PT3_PKSD_PT1_PKSH_PT2_PKSL_T4_iiT6__param_10];
	cvta.to.global.u64 	%rd1, %rd22;
	mov.u32 	%r1, %tid.x;
	shr.u32 	%r2, %r1, 5;
	// begin inline asm
	mov.u32 %r248, %laneid;
	// end inline asm
	setp.ne.s32 	%p1, %r1, 0;
	@%p1 bra 	$L__BB5_2;
	cvta.to.global.u64 	%rd23, %rd18;
	atom.global.add.u32 	%r249, [%rd23], 1;
	st.shared.u32 	[_ZZN3cub18CUB_300001_SM_10006detail10radix_sort29DeviceRadixSortOnesweepKernelINS1_5radix10policy_hubIjNS0_8NullTypeEyE10Policy1000ELNS0_9SortOrderE0EjS6_yiiNS1_21identity_decomposer_tEEEvPT5_SC_PT3_PKSD_PT1_PKSH_PT2_PKSL_T4_iiT6_E1s+29184], %r249;
$L__BB5_2:
	ld.param.u32 	%r1582, [_ZN3cub18CUB_300001_SM_10006detail10radix_sort29DeviceRadixSortOnesweepKernelINS1_5radix10policy_hubIjNS0_8NullTypeEyE10Policy1000ELNS0_9SortOrderE0EjS6_yiiNS1_21identity_decomposer_tEEEvPT5_SC_PT3_PKSD_PT1_PKSH_PT2_PKSL_T4_iiT6__param_8];
	bar.sync 	0;
	ld.shared.u32 	%r4, [_ZZN3cub18CUB_300001_SM_10006detail10radix_sort29DeviceRadixSortOnesweepKernelINS1_5radix10policy_hubIjNS0_8NullTypeEyE10Policy1000ELNS0_9SortOrderE0EjS6_yiiNS1_21identity_decomposer_tEEEvPT5_SC_PT3_PKSD_PT1_PKSH_PT2_PKSL_T4_iiT6_E1s+29184];
	mul.lo.s32 	%r250, %r4, 7296;
	add.s32 	%r251, %r250, 7296;
	setp.gt.s32 	%p2, %r251, %r1582;
	cvt.s64.s32 	%rd2, %r250;
	@%p2 bra 	$L__BB5_4;
	and.b32  	%r252, %r1, 31;
	and.b32  	%r253, %r1, 992;
	mul.lo.s32 	%r254, %r253, 19;
	or.b32  	%r255, %r254, %r252;
	cvt.u64.u32 	%rd24, %r255;
	add.s64 	%rd25, %rd24, %rd2;
	shl.b64 	%rd26, %rd25, 2;
	add.s64 	%rd27, %rd1, %rd26;
	ld.global.u32 	%r1653, [%rd27];
	ld.global.u32 	%r1654, [%rd27+128];
	ld.global.u32 	%r1655, [%rd27+256];
	ld.global.u32 	%r1656, [%rd27+384];
	ld.global.u32 	%r1657, [%rd27+512];
	ld.global.u32 	%r1658, [%rd27+640];
	ld.global.u32 	%r1659, [%rd27+768];
	ld.global.u32 	%r1660, [%rd27+896];
	ld.global.u32 	%r1661, [%rd27+1024];
	ld.global.u32 	%r1662, [%rd27+1152];
	ld.global.u32 	%r1663, [%rd27+1280];
	ld.global.u32 	%r1664, [%rd27+1408];
	ld.global.u32 	%r1665, [%rd27+1536];
	ld.global.u32 	%r1666, [%rd27+1664];
	ld.global.u32 	%r1667, [%rd27+1792];
	ld.global.u32 	%r1668, [%rd27+1920];
	ld.global.u32 	%r1669, [%rd27+2048];
	ld.global.u32 	%r1670, [%rd27+2176];
	ld.global.u32 	%r1671, [%rd27+2304];
	bra.uni 	$L__BB5_42;
$L__BB5_4:
	ld.param.u32 	%r1583, [_ZN3cub18CUB_300001_SM_10006detail10radix_sort29DeviceRadixSortOnesweepKernelINS1_5radix10policy_hubIjNS0_8NullTypeEyE10Policy1000ELNS0_9SortOrderE0EjS6_yiiNS1_21identity_decomposer_tEEEvPT5_SC_PT3_PKSD_PT1_PKSH_PT2_PKSL_T4_iiT6__param_8];
	cvt.u32.u64 	%r257, %rd2;
	sub.s32 	%r24, %r1583, %r257;
	and.b32  	%r258, %r1, 31;
	and.b32  	%r259, %r1, 992;
	mul.lo.s32 	%r260, %r259, 19;
	or.b32  	%r25, %r260, %r258;
	setp.ge.s32 	%p3, %r25, %r24;
	cvt.u64.u32 	%rd28, %r25;
	add.s64 	%rd29, %rd28, %rd2;
	shl.b64 	%rd30, %rd29, 2;
	add.s64 	%rd3, %rd1, %rd30;
	mov.b32 	%r1653, -1;
	@%p3 bra 	$L__BB5_6;
	ld.global.u32 	%r1653, [%rd3];
$L__BB5_6:
	add.s32 	%r262, %r25, 32;
	setp.ge.s32 	%p4, %r262, %r24;
	mov.b32 	%r1654, -1;
	@%p4 bra 	$L__BB5_8;
	ld.global.u32 	%r1654, [%rd3+128];
$L__BB5_8:
	add.s32 	%r264, %r25, 64;
	setp.ge.s32 	%p5, %r264, %r24;
	mov.b32 	%r1655, -1;
	@%p5 bra 	$L__BB5_10;
	ld.global.u32 	%r1655, [%rd3+256];
$L__BB5_10:
	add.s32 	%r266, %r25, 96;
	setp.ge.s32 	%p6, %r266, %r24;
	mov.b32 	%r1656, -1;
	@%p6 bra 	$L__BB5_12;
	ld.global.u32 	%r1656, [%rd3+384];
$L__BB5_12:
	add.s32 	%r268, %r25, 128;
	setp.ge.s32 	%p7, %r268, %r24;
	mov.b32 	%r1657, -1;
	@%p7 bra 	$L__BB5_14;
	ld.global.u32 	%r1657, [%rd3+512];
$L__BB5_14:
	add.s32 	%r270, %r25, 160;
	setp.ge.s32 	%p8, %r270, %r24;
	mov.b32 	%r1658, -1;
	@%p8 bra 	$L__BB5_16;
	ld.global.u32 	%r1658, [%rd3+640];
$L__BB5_16:
	add.s32 	%r272, %r25, 192;
	setp.ge.s32 	%p9, %r272, %r24;
	mov.b32 	%r1659, -1;
	@%p9 bra 	$L__BB5_18;
	ld.global.u32 	%r1659, [%rd3+768];
$L__BB5_18:
	add.s32 	%r274, %r25, 224;
	setp.ge.s32 	%p10, %r274, %r24;
	mov.b32 	%r1660, -1;
	@%p10 bra 	$L__BB5_20;
	ld.global.u32 	%r1660, [%rd3+896];
$L__BB5_20:
	add.s32 	%r276, %r25, 256;
	setp.ge.s32 	%p11, %r276, %r24;
	mov.b32 	%r1661, -1;
	@%p11 bra 	$L__BB5_22;
	ld.global.u32 	%r1661, [%rd3+1024];
$L__BB5_22:
	add.s32 	%r278, %r25, 288;
	setp.ge.s32 	%p12, %r278, %r24;
	mov.b32 	%r1662, -1;
	@%p12 bra 	$L__BB5_24;
	ld.global.u32 	%r1662, [%rd3+1152];
$L__BB5_24:
	add.s32 	%r280, %r25, 320;
	setp.ge.s32 	%p13, %r280, %r24;
	mov.b32 	%r1663, -1;
	@%p13 bra 	$L__BB5_26;
	ld.global.u32 	%r1663, [%rd3+1280];
$L__BB5_26:
	add.s32 	%r282, %r25, 352;
	setp.ge.s32 	%p14, %r282, %r24;
	mov.b32 	%r1664, -1;
	@%p14 bra 	$L__BB5_28;
	ld.global.u32 	%r1664, [%rd3+1408];
$L__BB5_28:
	add.s32 	%r284, %r25, 384;
	setp.ge.s32 	%p15, %r284, %r24;
	mov.b32 	%r1665, -1;
	@%p15 bra 	$L__BB5_30;
	ld.global.u32 	%r1665, [%rd3+1536];
$L__BB5_30:
	add.s32 	%r286, %r25, 416;
	setp.ge.s32 	%p16, %r286, %r24;
	mov.b32 	%r1666, -1;
	@%p16 bra 	$L__BB5_32;
	ld.global.u32 	%r1666, [%rd3+1664];
$L__BB5_32:
	add.s32 	%r288, %r25, 448;
	setp.ge.s32 	%p17, %r288, %r24;
	mov.b32 	%r1667, -1;
	@%p17 bra 	$L__BB5_34;
	ld.global.u32 	%r1667, [%rd3+1792];
$L__BB5_34:
	add.s32 	%r290, %r25, 480;
	setp.ge.s32 	%p18, %r290, %r24;
	mov.b32 	%r1668, -1;
	@%p18 bra 	$L__BB5_36;
	ld.global.u32 	%r1668, [%rd3+1920];
$L__BB5_36:
	add.s32 	%r292, %r25, 512;
	setp.ge.s32 	%p19, %r292, %r24;
	mov.b32 	%r1669, -1;
	@%p19 bra 	$L__BB5_38;
	ld.global.u32 	%r1669, [%rd3+2048];
$L__BB5_38:
	add.s32 	%r294, %r25, 544;
	setp.ge.s32 	%p20, %r294, %r24;
	mov.b32 	%r1670, -1;
	@%p20 bra 	$L__BB5_40;
	ld.global.u32 	%r1670, [%rd3+2176];
$L__BB5_40:
	add.s32 	%r296, %r25, 576;
	setp.ge.s32 	%p21, %r296, %r24;
	mov.b32 	%r1671, -1;
	@%p21 bra 	$L__BB5_42;
	ld.global.u32 	%r1671, [%rd3+2304];
$L__BB5_42:
	mov.b32 	%r297, -1;
	shl.b32 	%r298, %r297, %r247;
	not.b32 	%r82, %r298;
	shl.b32 	%r299, %r2, 10;
	mov.u32 	%r300, _ZZN3cub18CUB_300001_SM_10006detail10radix_sort29DeviceRadixSortOnesweepKernelINS1_5radix10policy_hubIjNS0_8NullTypeEyE10Policy1000ELNS0_9SortOrderE0EjS6_yiiNS1_21identity_decomposer_tEEEvPT5_SC_PT3_PKSD_PT1_PKSH_PT2_PKSL_T4_iiT6_E1s;
	add.s32 	%r83, %r300, %r299;
	setp.gt.s32 	%p22, %r248, 255;
	@%p22 bra 	$L__BB5_55;
	max.s32 	%r301, %r248, 224;
	sub.s32 	%r302, %r301, %r248;
	add.s32 	%r303, %r302, 31;
	shr.u32 	%r304, %r303, 5;
	add.s32 	%r84, %r304, 1;
	and.b32  	%r85, %r84, 15;
	setp.lt.u32 	%p23, %r303, 480;
	mov.u32 	%r1675, %r248;
	@%p23 bra 	$L__BB5_46;
	and.b32  	%r305, %r84, 268435440;
	neg.s32 	%r1673, %r305;
	shl.b32 	%r307, %r248, 2;
	add.s32 	%r308, %r299, %r307;
	add.s32 	%r310, %r308, %r300;
	add.s32 	%r1672, %r310, 1024;
	mov.u32 	%r1675, %r248;
$L__BB5_45:
	.pragma "nounroll";
	mov.b32 	%r311, 0;
	st.shared.u32 	[%r1672+-1024], %r311;
	st.shared.u32 	[%r1672+-896], %r311;
	st.shared.u32 	[%r1672+-768], %r311;
	st.shared.u32 	[%r1672+-640], %r311;
	st.shared.u32 	[%r1672+-512], %r311;
	st.shared.u32 	[%r1672+-384], %r311;
	st.shared.u32 	[%r1672+-256], %r311;
	st.shared.u32 	[%r1672+-128], %r311;
	st.shared.u32 	[%r1672], %r311;
	st.shared.u32 	[%r1672+128], %r311;
	st.shared.u32 	[%r1672+256], %r311;
	st.shared.u32 	[%r1672+384], %r311;
	st.shared.u32 	[%r1672+512], %r311;
	st.shared.u32 	[%r1672+640], %r311;
	st.shared.u32 	[%r1672+768], %r311;
	st.shared.u32 	[%r1672+896], %r311;
	add.s32 	%r1675, %r1675, 512;
	add.s32 	%r1673, %r1673, 16;
	add.s32 	%r1672, %r1672, 2048;
	setp.ne.s32 	%p24, %r1673, 0;
	@%p24 bra 	$L__BB5_45;
$L__BB5_46:
	setp.eq.s32 	%p25, %r85, 0;
	@%p25 bra 	$L__BB5_55;
	and.b32  	%r95, %r84, 7;
	setp.lt.u32 	%p26, %r85, 8;
	@%p26 bra 	$L__BB5_49;
	shl.b32 	%r312, %r1675, 2;
	add.s32 	%r313, %r83, %r312;
	mov.b32 	%r314, 0;
	st.shared.u32 	[%r313], %r314;
	st.shared.u32 	[%r313+128], %r314;
	st.shared.u32 	[%r313+256], %r314;
	st.shared.u32 	[%r313+384], %r314;
	st.shared.u32 	[%r313+512], %r314;
	st.shared.u32 	[%r313+640], %r314;
	st.shared.u32 	[%r313+768], %r314;
	st.shared.u32 	[%r313+896], %r314;
	add.s32 	%r1675, %r1675, 256;
$L__BB5_49:
	setp.eq.s32 	%p27, %r95, 0;
	@%p27 bra 	$L__BB5_55;
	and.b32  	%r98, %r84, 3;
	setp.lt.u32 	%p28, %r95, 4;
	@%p28 bra 	$L__BB5_52;
	shl.b32 	%r315, %r1675, 2;
	add.s32 	%r316, %r83, %r315;
	mov.b32 	%r317, 0;
	st.shared.u32 	[%r316], %r317;
	st.shared.u32 	[%r316+128], %r317;
	st.shared.u32 	[%r316+256], %r317;
	st.shared.u32 	[%r316+384], %r317;
	add.s32 	%r1675, %r1675, 128;
$L__BB5_52:
	setp.eq.s32 	%p29, %r98, 0;
	@%p29 bra 	$L__BB5_55;
	shl.b32 	%r319, %r1675, 2;
	add.s32 	%r320, %r299, %r319;
	add.s32 	%r1679, %r300, %r320;
	neg.s32 	%r1678, %r98;
$L__BB5_54:
	.pragma "nounroll";
	mov.b32 	%r322, 0;
	st.shared.u32 	[%r1679], %r322;
	add.s32 	%r1679, %r1679, 128;
	add.s32 	%r1678, %r1678, 1;
	setp.ne.s32 	%p30, %r1678, 0;
	@%p30 bra 	$L__BB5_54;
$L__BB5_55:
	ld.param.u32 	%r1590, [_ZN3cub18CUB_300001_SM_10006detail10radix_sort29DeviceRadixSortOnesweepKernelINS1_5radix10policy_hubIjNS0_8NullTypeEyE10Policy1000ELNS0_9SortOrderE0EjS6_yiiNS1_21identity_decomposer_tEEEvPT5_SC_PT3_PKSD_PT1_PKSH_PT2_PKSL_T4_iiT6__param_9];
	bar.warp.sync 	-1;
	shr.u32 	%r324, %r1653, %r1590;
	and.b32  	%r107, %r324, %r82;
	shl.b32 	%r325, %r1, 5;
	and.b32  	%r326, %r325, 31744;
	mov.u32 	%r327, _ZZN3cub18CUB_300001_SM_10006detail10radix_sort29DeviceRadixSortOnesweepKernelINS1_5radix10policy_hubIjNS0_8NullTypeEyE10Policy1000ELNS0_9SortOrderE0EjS6_yiiNS1_21identity_decomposer_tEEEvPT5_SC_PT3_PKSD_PT1_PKSH_PT2_PKSL_T4_iiT6_E1s;
	add.s32 	%r328, %r327, %r326;
	shl.b32 	%r329, %r107, 2;
	add.s32 	%r108, %r328, %r329;
	atom.shared.add.u32 	%r330, [%r108], 1;
	shr.u32 	%r331, %r1654, %r1590;
	and.b32  	%r332, %r331, %r82;
	shl.b32 	%r333, %r332, 2;
	add.s32 	%r109, %r328, %r333;
	atom.shared.add.u32 	%r334, [%r109], 1;
	shr.u32 	%r335, %r1655, %r1590;
	and.b32  	%r336, %r335, %r82;
	shl.b32 	%r337, %r336, 2;
	add.s32 	%r110, %r328, %r337;
	atom.shared.add.u32 	%r338, [%r110], 1;
	shr.u32 	%r339, %r1656, %r1590;
	and.b32  	%r340, %r339, %r82;
	shl.b32 	%r341, %r340, 2;
	add.s32 	%r111, %r328, %r341;
	atom.shared.add.u32 	%r342, [%r111], 1;
	shr.u32 	%r343, %r1657, %r1590;
	and.b32  	%r344, %r343, %r82;
	shl.b32 	%r345, %r344, 2;
	add.s32 	%r112, %r328, %r345;
	atom.shared.add.u32 	%r346, [%r112], 1;
	shr.u32 	%r347, %r1658, %r1590;
	and.b32  	%r348, %r347, %r82;
	shl.b32 	%r349, %r348, 2;
	add.s32 	%r113, %r328, %r349;
	atom.shared.add.u32 	%r350, [%r113], 1;
	shr.u32 	%r351, %r1659, %r1590;
	and.b32  	%r352, %r351, %r82;
	shl.b32 	%r353, %r352, 2;
	add.s32 	%r114, %r328, %r353;
	atom.shared.add.u32 	%r354, [%r114], 1;
	shr.u32 	%r355, %r1660, %r1590;
	and.b32  	%r356, %r355, %r82;
	shl.b32 	%r357, %r356, 2;
	add.s32 	%r358, %r328, %r357;
	atom.shared.add.u32 	%r359, [%r358], 1;
	shr.u32 	%r360, %r1661, %r1590;
	and.b32  	%r361, %r360, %r82;
	shl.b32 	%r362, %r361, 2;
	add.s32 	%r363, %r328, %r362;
	atom.shared.add.u32 	%r364, [%r363], 1;
	shr.u32 	%r365, %r1662, %r1590;
	and.b32  	%r366, %r365, %r82;
	shl.b32 	%r367, %r366, 2;
	add.s32 	%r115, %r328, %r367;
	atom.shared.add.u32 	%r368, [%r115], 1;
	shr.u32 	%r369, %r1663, %r1590;
	and.b32  	%r370, %r369, %r82;
	shl.b32 	%r371, %r370, 2;
	add.s32 	%r116, %r328, %r371;
	atom.shared.add.u32 	%r372, [%r116], 1;
	shr.u32 	%r373, %r1664, %r1590;
	and.b32  	%r374, %r373, %r82;
	shl.b32 	%r375, %r374, 2;
	add.s32 	%r117, %r328, %r375;
	atom.shared.add.u32 	%r376, [%r117], 1;
	shr.u32 	%r377, %r1665, %r1590;
	and.b32  	%r378, %r377, %r82;
	shl.b32 	%r379, %r378, 2;
	add.s32 	%r118, %r328, %r379;
	atom.shared.add.u32 	%r380, [%r118], 1;
	shr.u32 	%r381, %r1666, %r1590;
	and.b32  	%r382, %r381, %r82;
	shl.b32 	%r383, %r382, 2;
	add.s32 	%r119, %r328, %r383;
	atom.shared.add.u32 	%r384, [%r119], 1;
	shr.u32 	%r385, %r1667, %r1590;
	and.b32  	%r386, %r385, %r82;
	shl.b32 	%r387, %r386, 2;
	add.s32 	%r120, %r328, %r387;
	atom.shared.add.u32 	%r388, [%r120], 1;
	shr.u32 	%r389, %r1668, %r1590;
	and.b32  	%r390, %r389, %r82;
	shl.b32 	%r391, %r390, 2;
	add.s32 	%r392, %r328, %r391;
	atom.shared.add.u32 	%r393, [%r392], 1;
	shr.u32 	%r394, %r1669, %r1590;
	and.b32  	%r395, %r394, %r82;
	shl.b32 	%r396, %r395, 2;
	add.s32 	%r397, %r328, %r396;
	atom.shared.add.u32 	%r398, [%r397], 1;
	shr.u32 	%r399, %r1670, %r1590;
	and.b32  	%r400, %r399, %r82;
	shl.b32 	%r401, %r400, 2;
	add.s32 	%r402, %r328, %r401;
	atom.shared.add.u32 	%r403, [%r402], 1;
	shr.u32 	%r404, %r1671, %r1590;
	and.b32  	%r405, %r404, %r82;
	shl.b32 	%r406, %r405, 2;
	add.s32 	%r407, %r328, %r406;
	atom.shared.add.u32 	%r408, [%r407], 1;
	bar.sync 	0;
	setp.gt.u32 	%p31, %r1, 255;
	shl.b32 	%r409, %r1, 2;
	add.s32 	%r121, %r327, %r409;
	mov.b32 	%r1680, 0;
	@%p31 bra 	$L__BB5_57;
	ld.shared.u32 	%r410, [%r121];
	mov.b32 	%r411, 0;
	st.shared.u32 	[%r121], %r411;
	ld.shared.u32 	%r412, [%r121+1024];
	st.shared.u32 	[%r121+1024], %r410;
	add.s32 	%r413, %r412, %r410;
	ld.shared.u32 	%r414, [%r121+2048];
	st.shared.u32 	[%r121+2048], %r413;
	add.s32 	%r415, %r414, %r413;
	ld.shared.u32 	%r416, [%r121+3072];
	st.shared.u32 	[%r121+3072], %r415;
	add.s32 	%r417, %r416, %r415;
	ld.shared.u32 	%r418, [%r121+4096];
	st.shared.u32 	[%r121+4096], %r417;
	add.s32 	%r419, %r418, %r417;
	ld.shared.u32 	%r420, [%r121+5120];
	st.shared.u32 	[%r121+5120], %r419;
	add.s32 	%r421, %r420, %r419;
	ld.shared.u32 	%r422, [%r121+6144];
	st.shared.u32 	[%r121+6144], %r421;
	add.s32 	%r423, %r422, %r421;
	ld.shared.u32 	%r424, [%r121+7168];
	st.shared.u32 	[%r121+7168], %r423;
	add.s32 	%r425, %r424, %r423;
	ld.shared.u32 	%r426, [%r121+8192];
	st.shared.u32 	[%r121+8192], %r425;
	add.s32 	%r427, %r426, %r425;
	ld.shared.u32 	%r428, [%r121+9216];
	st.shared.u32 	[%r121+9216], %r427;
	add.s32 	%r429, %r428, %r427;
	ld.shared.u32 	%r430, [%r121+10240];
	st.shared.u32 	[%r121+10240], %r429;
	add.s32 	%r431, %r430, %r429;
	ld.shared.u32 	%r432, [%r121+11264];
	st.shared.u32 	[%r121+11264], %r431;
	add.s32 	%r1680, %r432, %r431;
$L__BB5_57:
	ld.param.u64 	%rd230, [_ZN3cub18CUB_300001_SM_10006detail10radix_sort29DeviceRadixSortOnesweepKernelINS1_5radix10policy_hubIjNS0_8NullTypeEyE10Policy1000ELNS0_9SortOrderE0EjS6_yiiNS1_21identity_decomposer_tEEEvPT5_SC_PT3_PKSD_PT1_PKSH_PT2_PKSL_T4_iiT6__param_0];
	cvta.to.global.u64 	%rd4, %rd230;
	setp.gt.u32 	%p32, %r1, 255;
	@%p32 bra 	$L__BB5_59;
	or.b32  	%r433, %r1680, 1073741824;
	shl.b32 	%r434, %r4, 8;
	add.s32 	%r435, %r434, %r1;
	mul.wide.s32 	%rd31, %r435, 4;
	add.s64 	%rd32, %rd4, %rd31;
	st.volatile.global.u32 	[%rd32], %r433;
$L__BB5_59:
	ld.param.u64 	%rd239, [_ZN3cub18CUB_300001_SM_10006detail10radix_sort29DeviceRadixSortOnesweepKernelINS1_5radix10policy_hubIjNS0_8NullTypeEyE10Policy1000ELNS0_9SortOrderE0EjS6_yiiNS1_21identity_decomposer_tEEEvPT5_SC_PT3_PKSD_PT1_PKSH_PT2_PKSL_T4_iiT6__param_4];
	cvta.to.global.u64 	%rd5, %rd239;
	setp.lt.u32 	%p33, %r1, 256;
	setp.eq.s32 	%p34, %r1680, 7296;
	and.pred  	%p35, %p33, %p34;
	selp.u32 	%r436, 1, 0, %p35;
	{ 
	.reg .pred 	%p1; 
	.reg .pred 	%p2; 
	setp.ne.u32 	%p1, %r436, 0; 
	bar.red.or.pred 	%p2, 0, %p1; 
	selp.u32 	%r437, 1, 0, %p2; 
	}
	setp.eq.s32 	%p36, %r437, 0;
	cvt.u64.u32 	%rd6, %r1;
	@%p36 bra 	$L__BB5_111;
	shl.b32 	%r438, %r1, 3;
	add.s32 	%r440, %r327, %r438;
	add.s32 	%r124, %r440, 29184;
	@%p32 bra 	$L__BB5_68;
	ld.param.u64 	%rd237, [_ZN3cub18CUB_300001_SM_10006detail10radix_sort29DeviceRadixSortOnesweepKernelINS1_5radix10policy_hubIjNS0_8NullTypeEyE10Policy1000ELNS0_9SortOrderE0EjS6_yiiNS1_21identity_decomposer_tEEEvPT5_SC_PT3_PKSD_PT1_PKSH_PT2_PKSL_T4_iiT6__param_3];
	cvta.to.global.u64 	%rd33, %rd237;
	shl.b64 	%rd34, %rd6, 3;
	add.s64 	%rd35, %rd33, %rd34;
	ld.global.u64 	%rd36, [%rd35];
	setp.gt.u32 	%p38, %r1, %r107;
	selp.b64 	%rd37, 7296, 0, %p38;
	sub.s64 	%rd240, %rd36, %rd37;
	st.shared.u64 	[%r124], %rd240;
	setp.lt.s32 	%p39, %r4, 1;
	mov.u32 	%r1684, %r1680;
	@%p39 bra 	$L__BB5_67;
	mov.b32 	%r1682, -1;
	mov.u32 	%r1681, %r4;
	mov.u32 	%r1684, %r1680;
$L__BB5_63:
	add.s32 	%r128, %r1681, -1;
$L__BB5_64:
	membar.cta;
	shl.b32 	%r442, %r128, 8;
	add.s32 	%r443, %r442, %r1;
	mul.wide.s32 	%rd38, %r443, 4;
	add.s64 	%rd39, %rd4, %rd38;
	ld.volatile.global.u32 	%r129, [%rd39];
	setp.eq.s32 	%p40, %r129, 0;
	@%p40 bra 	$L__BB5_64;
	and.b32  	%r444, %r129, 1073741823;
	add.s32 	%r1684, %r444, %r1684;
	setp.gt.s32 	%p41, %r129, -1;
	vote.sync.ballot.b32 	%r1682, %p41, %r1682;
	setp.gt.u32 	%p43, %r1681, 1;
	and.pred  	%p44, %p41, %p43;
	mov.u32 	%r1681, %r128;
	@%p44 bra 	$L__BB5_63;
	ld.shared.u64 	%rd240, [%r124];
$L__BB5_67:
	or.b32  	%r445, %r1684, -2147483648;
	shl.b32 	%r446, %r4, 8;
	add.s32 	%r447, %r446, %r1;
	mul.wide.s32 	%rd40, %r447, 4;
	add.s64 	%rd41, %rd4, %rd40;
	st.volatile.global.u32 	[%rd41], %r445;
	sub.s32 	%r448, %r1684, %r1680;
	cvt.s64.s32 	%rd42, %r448;
	add.s64 	%rd43, %rd240, %rd42;
	st.shared.u64 	[%r124], %rd43;
$L__BB5_68:
	ld.param.u32 	%r1584, [_ZN3cub18CUB_300001_SM_10006detail10radix_sort29DeviceRadixSortOnesweepKernelINS1_5radix10policy_hubIjNS0_8NullTypeEyE10Policy1000ELNS0_9SortOrderE0EjS6_yiiNS1_21identity_decomposer_tEEEvPT5_SC_PT3_PKSD_PT1_PKSH_PT2_PKSL_T4_iiT6__param_8];
	ld.param.u64 	%rd233, [_ZN3cub18CUB_300001_SM_10006detail10radix_sort29DeviceRadixSortOnesweepKernelINS1_5radix10policy_hubIjNS0_8NullTypeEyE10Policy1000ELNS0_9SortOrderE0EjS6_yiiNS1_21identity_decomposer_tEEEvPT5_SC_PT3_PKSD_PT1_PKSH_PT2_PKSL_T4_iiT6__param_2];
	mad.lo.s32 	%r133, %r4, 7296, 7296;
	setp.lt.s32 	%p46, %r133, %r1584;
	setp.eq.s64 	%p47, %rd233, 0;
	or.pred  	%p48, %p47, %p46;
	or.pred  	%p49, %p32, %p48;
	@%p49 bra 	$L__BB5_70;
	ld.param.u64 	%rd234, [_ZN3cub18CUB_300001_SM_10006detail10radix_sort29DeviceRadixSortOnesweepKernelINS1_5radix10policy_hubIjNS0_8NullTypeEyE10Policy1000ELNS0_9SortOrderE0EjS6_yiiNS1_21identity_decomposer_tEEEvPT5_SC_PT3_PKSD_PT1_PKSH_PT2_PKSL_T4_iiT6__param_2];
	ld.shared.u64 	%rd44, [%r124];
	setp.gt.u32 	%p50, %r1, %r107;
	selp.b64 	%rd45, 7296, 0, %p50;
	cvt.s64.s32 	%rd46, %r1680;
	add.s64 	%rd47, %rd45, %rd46;
	add.s64 	%rd48, %rd47, %rd44;
	cvta.to.global.u64 	%rd49, %rd234;
	shl.b64 	%rd50, %rd6, 3;
	add.s64 	%rd51, %rd49, %rd50;
	st.global.u64 	[%rd51], %rd48;
$L__BB5_70:
	ld.param.u32 	%r1585, [_ZN3cub18CUB_300001_SM_10006detail10radix_sort29DeviceRadixSortOnesweepKernelINS1_5radix10policy_hubIjNS0_8NullTypeEyE10Policy1000ELNS0_9SortOrderE0EjS6_yiiNS1_21identity_decomposer_tEEEvPT5_SC_PT3_PKSD_PT1_PKSH_PT2_PKSL_T4_iiT6__param_8];
	setp.gt.s32 	%p51, %r133, %r1585;
	bar.sync 	0;
	shl.b32 	%r449, %r107, 3;
	add.s32 	%r451, %r327, %r449;
	ld.shared.u64 	%rd10, [%r451+29184];
	@%p51 bra 	$L__BB5_72;
	and.b32  	%r452, %r1, 31;
	and.b32  	%r453, %r1, 992;
	mul.lo.s32 	%r454, %r453, 19;
	or.b32  	%r455, %r454, %r452;
	cvt.u64.u32 	%rd52, %r455;
	add.s64 	%rd53, %rd10, %rd52;
	shl.b64 	%rd54, %rd53, 2;
	add.s64 	%rd55, %rd5, %rd54;
	st.global.u32 	[%rd55], %r1653;
	st.global.u32 	[%rd55+128], %r1654;
	st.global.u32 	[%rd55+256], %r1655;
	st.global.u32 	[%rd55+384], %r1656;
	st.global.u32 	[%rd55+512], %r1657;
	st.global.u32 	[%rd55+640], %r1658;
	st.global.u32 	[%rd55+768], %r1659;
	st.global.u32 	[%rd55+896], %r1660;
	st.global.u32 	[%rd55+1024], %r1661;
	st.global.u32 	[%rd55+1152], %r1662;
	st.global.u32 	[%rd55+1280], %r1663;
	st.global.u32 	[%rd55+1408], %r1664;
	st.global.u32 	[%rd55+1536], %r1665;
	st.global.u32 	[%rd55+1664], %r1666;
	st.global.u32 	[%rd55+1792], %r1667;
	st.global.u32 	[%rd55+1920], %r1668;
	st.global.u32 	[%rd55+2048], %r1669;
	st.global.u32 	[%rd55+2176], %r1670;
	st.global.u32 	[%rd55+2304], %r1671;
	bra.uni 	$L__BB5_110;
$L__BB5_72:
	ld.param.u32 	%r1586, [_ZN3cub18CUB_300001_SM_10006detail10radix_sort29DeviceRadixSortOnesweepKernelINS1_5radix10policy_hubIjNS0_8NullTypeEyE10Policy1000ELNS0_9SortOrderE0EjS6_yiiNS1_21identity_decomposer_tEEEvPT5_SC_PT3_PKSD_PT1_PKSH_PT2_PKSL_T4_iiT6__param_8];
	mad.lo.s32 	%r134, %r4, -7296, %r1586;
	and.b32  	%r456, %r1, 31;
	and.b32  	%r457, %r1, 992;
	mul.lo.s32 	%r458, %r457, 19;
	or.b32  	%r135, %r458, %r456;
	setp.ge.s32 	%p52, %r135, %r134;
	cvt.u64.u32 	%rd56, %r135;
	add.s64 	%rd57, %rd10, %rd56;
	shl.b64 	%rd58, %rd57, 2;
	add.s64 	%rd11, %rd5, %rd58;
	@%p52 bra 	$L__BB5_74;
	st.global.u32 	[%rd11], %r1653;
$L__BB5_74:
	add.s32 	%r459, %r135, 32;
	setp.ge.s32 	%p53, %r459, %r134;
	@%p53 bra 	$L__BB5_76;
	st.global.u32 	[%rd11+128], %r1654;
$L__BB5_76:
	add.s32 	%r460, %r135, 64;
	setp.ge.s32 	%p54, %r460, %r134;
	@%p54 bra 	$L__BB5_78;
	st.global.u32 	[%rd11+256], %r1655;
$L__BB5_78:
	add.s32 	%r461, %r135, 96;
	setp.ge.s32 	%p55, %r461, %r134;
	@%p55 bra 	$L__BB5_80;
	st.global.u32 	[%rd11+384], %r1656;
$L__BB5_80:
	add.s32 	%r462, %r135, 128;
	setp.ge.s32 	%p56, %r462, %r134;
	@%p56 bra 	$L__BB5_82;
	st.global.u32 	[%rd11+512], %r1657;
$L__BB5_82:
	add.s32 	%r463, %r135, 160;
	setp.ge.s32 	%p57, %r463, %r134;
	@%p57 bra 	$L__BB5_84;
	st.global.u32 	[%rd11+640], %r1658;
$L__BB5_84:
	add.s32 	%r464, %r135, 192;
	setp.ge.s32 	%p58, %r464, %r134;
	@%p58 bra 	$L__BB5_86;
	st.global.u32 	[%rd11+768], %r1659;
$L__BB5_86:
	add.s32 	%r465, %r135, 224;
	setp.ge.s32 	%p59, %r465, %r134;
	@%p59 bra 	$L__BB5_88;
	st.global.u32 	[%rd11+896], %r1660;
$L__BB5_88:
	add.s32 	%r466, %r135, 256;
	setp.ge.s32 	%p60, %r466, %r134;
	@%p60 bra 	$L__BB5_90;
	st.global.u32 	[%rd11+1024], %r1661;
$L__BB5_90:
	add.s32 	%r467, %r135, 288;
	setp.ge.s32 	%p61, %r467, %r134;
	@%p61 bra 	$L__BB5_92;
	st.global.u32 	[%rd11+1152], %r1662;
$L__BB5_92:
	add.s32 	%r468, %r135, 320;
	setp.ge.s32 	%p62, %r468, %r134;
	@%p62 bra 	$L__BB5_94;
	st.global.u32 	[%rd11+1280], %r1663;
$L__BB5_94:
	add.s32 	%r469, %r135, 352;
	setp.ge.s32 	%p63, %r469, %r134;
	@%p63 bra 	$L__BB5_96;
	st.global.u32 	[%rd11+1408], %r1664;
$L__BB5_96:
	add.s32 	%r470, %r135, 384;
	setp.ge.s32 	%p64, %r470, %r134;
	@%p64 bra 	$L__BB5_98;
	st.global.u32 	[%rd11+1536], %r1665;
$L__BB5_98:
	add.s32 	%r471, %r135, 416;
	setp.ge.s32 	%p65, %r471, %r134;
	@%p65 bra 	$L__BB5_100;
	st.global.u32 	[%rd11+1664], %r1666;
$L__BB5_100:
	add.s32 	%r472, %r135, 448;
	setp.ge.s32 	%p66, %r472, %r134;
	@%p66 bra 	$L__BB5_102;
	st.global.u32 	[%rd11+1792], %r1667;
$L__BB5_102:
	add.s32 	%r473, %r135, 480;
	setp.ge.s32 	%p67, %r473, %r134;
	@%p67 bra 	$L__BB5_104;
	st.global.u32 	[%rd11+1920], %r1668;
$L__BB5_104:
	add.s32 	%r474, %r135, 512;
	setp.ge.s32 	%p68, %r474, %r134;
	@%p68 bra 	$L__BB5_106;
	st.global.u32 	[%rd11+2048], %r1669;
$L__BB5_106:
	add.s32 	%r475, %r135, 544;
	setp.ge.s32 	%p69, %r475, %r134;
	@%p69 bra 	$L__BB5_108;
	st.global.u32 	[%rd11+2176], %r1670;
$L__BB5_108:
	add.s32 	%r476, %r135, 576;
	setp.ge.s32 	%p70, %r476, %r134;
	@%p70 bra 	$L__BB5_110;
	st.global.u32 	[%rd11+2304], %r1671;
$L__BB5_110:
	// begin inline asm
	exit;
	// end inline asm
$L__BB5_111:
	mul.hi.u32 	%r477, %r1, 357913942;
	add.s32 	%r478, %r477, %r1;
	shl.b32 	%r479, %r478, 2;
	add.s32 	%r481, %r327, %r479;
	add.s32 	%r136, %r481, 13328;
	st.shared.u32 	[%r481+13328], %r1680;
	bar.sync 	0;
	setp.gt.u32 	%p71, %r1, 31;
	@%p71 bra 	$L__BB5_113;
	mov.u32 	%r512, _ZZN3cub18CUB_300001_SM_10006detail10radix_sort29DeviceRadixSortOnesweepKernelINS1_5radix10policy_hubIjNS0_8NullTypeEyE10Policy1000ELNS0_9SortOrderE0EjS6_yiiNS1_21identity_decomposer_tEEEvPT5_SC_PT3_PKSD_PT1_PKSH_PT2_PKSL_T4_iiT6_E1s;
	mad.lo.s32 	%r513, %r1, 52, %r512;
	ld.shared.u32 	%r514, [%r513+13328];
	ld.shared.u32 	%r515, [%r513+13332];
	ld.shared.u32 	%r516, [%r513+13336];
	ld.shared.u32 	%r517, [%r513+13340];
	ld.shared.u32 	%r518, [%r513+13344];
	ld.shared.u32 	%r519, [%r513+13348];
	ld.shared.u32 	%r520, [%r513+13352];
	ld.shared.u32 	%r521, [%r513+13356];
	ld.shared.u32 	%r522, [%r513+13360];
	ld.shared.u32 	%r523, [%r513+13364];
	ld.shared.u32 	%r524, [%r513+13368];
	ld.shared.u32 	%r525, [%r513+13372];
	add.s32 	%r526, %r515, %r514;
	add.s32 	%r527, %r526, %r516;
	add.s32 	%r528, %r527, %r517;
	add.s32 	%r529, %r528, %r518;
	add.s32 	%r530, %r529, %r519;
	add.s32 	%r531, %r530, %r520;
	add.s32 	%r532, %r531, %r521;
	add.s32 	%r533, %r532, %r522;
	add.s32 	%r534, %r533, %r523;
	add.s32 	%r535, %r534, %r524;
	add.s32 	%r486, %r535, %r525;
	mov.b32 	%r484, 1;
	mov.b32 	%r509, 0;
	mov.b32 	%r511, -1;
	// begin inline asm
	{  .reg .s32 r0;  .reg .pred p;  shfl.sync.up.b32 r0|p, %r486, %r484, %r509, %r511;  @p add.s32 r0, r0, %r486;  mov.s32 %r482, r0;}
	// end inline asm
	mov.b32 	%r490, 2;
	// begin inline asm
	{  .reg .s32 r0;  .reg .pred p;  shfl.sync.up.b32 r0|p, %r482, %r490, %r509, %r511;  @p add.s32 r0, r0, %r482;  mov.s32 %r488, r0;}
	// end inline asm
	mov.b32 	%r496, 4;
	// begin inline asm
	{  .reg .s32 r0;  .reg .pred p;  shfl.sync.up.b32 r0|p, %r488, %r496, %r509, %r511;  @p add.s32 r0, r0, %r488;  mov.s32 %r494, r0;}
	// end inline asm
	mov.b32 	%r502, 8;
	// begin inline asm
	{  .reg .s32 r0;  .reg .pred p;  shfl.sync.up.b32 r0|p, %r494, %r502, %r509, %r511;  @p add.s32 r0, r0, %r494;  mov.s32 %r500, r0;}
	// end inline asm
	mov.b32 	%r508, 16;
	// begin inline asm
	{  .reg .s32 r0;  .reg .pred p;  shfl.sync.up.b32 r0|p, %r500, %r508, %r509, %r511;  @p add.s32 r0, r0, %r500;  mov.s32 %r506, r0;}
	// end inline asm
	sub.s32 	%r536, %r506, %r486;
	add.s32 	%r537, %r514, %r536;
	add.s32 	%r538, %r515, %r537;
	add.s32 	%r539, %r516, %r538;
	add.s32 	%r540, %r517, %r539;
	add.s32 	%r541, %r518, %r540;
	add.s32 	%r542, %r519, %r541;
	add.s32 	%r543, %r520, %r542;
	add.s32 	%r544, %r521, %r543;
	add.s32 	%r545, %r522, %r544;
	add.s32 	%r546, %r523, %r545;
	add.s32 	%r547, %r524, %r546;
	st.shared.u32 	[%r513+13328], %r536;
	st.shared.u32 	[%r513+13332], %r537;
	st.shared.u32 	[%r513+13336], %r538;
	st.shared.u32 	[%r513+13340], %r539;
	st.shared.u32 	[%r513+13344], %r540;
	st.shared.u32 	[%r513+13348], %r541;
	st.shared.u32 	[%r513+13352], %r542;
	st.shared.u32 	[%r513+13356], %r543;
	st.shared.u32 	[%r513+13360], %r544;
	st.shared.u32 	[%r513+13364], %r545;
	st.shared.u32 	[%r513+13368], %r546;
	st.shared.u32 	[%r513+13372], %r547;
$L__BB5_113:
	setp.gt.u32 	%p72, %r1, 255;
	bar.sync 	0;
	ld.shared.u32 	%r137, [%r136];
	@%p72 bra 	$L__BB5_115;
	ld.shared.u32 	%r548, [%r121];
	add.s32 	%r549, %r548, %r137;
	st.shared.u32 	[%r121], %r549;
	ld.shared.u32 	%r550, [%r121+1024];
	add.s32 	%r551, %r550, %r137;
	st.shared.u32 	[%r121+1024], %r551;
	ld.shared.u32 	%r552, [%r121+2048];
	add.s32 	%r553, %r552, %r137;
	st.shared.u32 	[%r121+2048], %r553;
	ld.shared.u32 	%r554, [%r121+3072];
	add.s32 	%r555, %r554, %r137;
	st.shared.u32 	[%r121+3072], %r555;
	ld.shared.u32 	%r556, [%r121+4096];
	add.s32 	%r557, %r556, %r137;
	st.shared.u32 	[%r121+4096], %r557;
	ld.shared.u32 	%r558, [%r121+5120];
	add.s32 	%r559, %r558, %r137;
	st.shared.u32 	[%r121+5120], %r559;
	ld.shared.u32 	%r560, [%r121+6144];
	add.s32 	%r561, %r560, %r137;
	st.shared.u32 	[%r121+6144], %r561;
	ld.shared.u32 	%r562, [%r121+7168];
	add.s32 	%r563, %r562, %r137;
	st.shared.u32 	[%r121+7168], %r563;
	ld.shared.u32 	%r564, [%r121+8192];
	add.s32 	%r565, %r564, %r137;
	st.shared.u32 	[%r121+8192], %r565;
	ld.shared.u32 	%r566, [%r121+9216];
	add.s32 	%r567, %r566, %r137;
	st.shared.u32 	[%r121+9216], %r567;
	ld.shared.u32 	%r568, [%r121+10240];
	add.s32 	%r569, %r568, %r137;
	st.shared.u32 	[%r121+10240], %r569;
	ld.shared.u32 	%r570, [%r121+11264];
	add.s32 	%r571, %r570, %r137;
	st.shared.u32 	[%r121+11264], %r571;
$L__BB5_115:
	bar.sync 	0;
	// begin inline asm
	mov.u32 %r572, %lanemask_le;
	// end inline asm
	mov.b32 	%r575, 1;
	// begin inline asm
	{
    .reg .pred p;
    and.b32 %r573, %r107, %r575;    setp.ne.u32 p, %r573, 0;
    vote.ballot.sync.b32 %r573, p, 0xffffffff;
    @!p not.b32 %r573, %r573;
}

	// end inline asm
	mov.b32 	%r578, 2;
	// begin inline asm
	{
    .reg .pred p;
    and.b32 %r576, %r107, %r578;    setp.ne.u32 p, %r576, 0;
    vote.ballot.sync.b32 %r576, p, 0xffffffff;
    @!p not.b32 %r576, %r576;
}

	// end inline asm
	and.b32  	%r598, %r576, %r573;
	mov.b32 	%r581, 4;
	// begin inline asm
	{
    .reg .pred p;
    and.b32 %r579, %r107, %r581;    setp.ne.u32 p, %r579, 0;
    vote.ballot.sync.b32 %r579, p, 0xffffffff;
    @!p not.b32 %r579, %r579;
}

	// end inline asm
	and.b32  	%r599, %r579, %r598;
	mov.b32 	%r584, 8;
	// begin inline asm
	{
    .reg .pred p;
    and.b32 %r582, %r107, %r584;    setp.ne.u32 p, %r582, 0;
    vote.ballot.sync.b32 %r582, p, 0xffffffff;
    @!p not.b32 %r582, %r582;
}

	// end inline asm
	and.b32  	%r600, %r582, %r599;
	mov.b32 	%r587, 16;
	// begin inline asm
	{
    .reg .pred p;
    and.b32 %r585, %r107, %r587;    setp.ne.u32 p, %r585, 0;
    vote.ballot.sync.b32 %r585, p, 0xffffffff;
    @!p not.b32 %r585, %r585;
}

	// end inline asm
	and.b32  	%r601, %r585, %r600;
	mov.b32 	%r590, 32;
	// begin inline asm
	{
    .reg .pred p;
    and.b32 %r588, %r107, %r590;    setp.ne.u32 p, %r588, 0;
    vote.ballot.sync.b32 %r588, p, 0xffffffff;
    @!p not.b32 %r588, %r588;
}

	// end inline asm
	and.b32  	%r602, %r588, %r601;
	mov.b32 	%r593, 64;
	// begin inline asm
	{
    .reg .pred p;
    and.b32 %r591, %r107, %r593;    setp.ne.u32 p, %r591, 0;
    vote.ballot.sync.b32 %r591, p, 0xffffffff;
    @!p not.b32 %r591, %r591;
}

	// end inline asm
	and.b32  	%r603, %r591, %r602;
	mov.b32 	%r596, 128;
	// begin inline asm
	{
    .reg .pred p;
    and.b32 %r594, %r107, %r596;    setp.ne.u32 p, %r594, 0;
    vote.ballot.sync.b32 %r594, p, 0xffffffff;
    @!p not.b32 %r594, %r594;
}

	// end inline asm
	and.b32  	%r604, %r594, %r603;
	clz.b32 	%r605, %r604;
	sub.s32 	%r139, 31, %r605;
	and.b32  	%r606, %r572, %r604;
	popc.b32 	%r140, %r606;
	setp.ne.s32 	%p73, %r248, %r139;
	mov.b32 	%r1685, 0;
	@%p73 bra 	$L__BB5_117;
	atom.shared.add.u32 	%r1685, [%r108], %r140;
$L__BB5_117:
	ld.param.u32 	%r1591, [_ZN3cub18CUB_300001_SM_10006detail10radix_sort29DeviceRadixSortOnesweepKernelINS1_5radix10policy_hubIjNS0_8NullTypeEyE10Policy1000ELNS0_9SortOrderE0EjS6_yiiNS1_21identity_decomposer_tEEEvPT5_SC_PT3_PKSD_PT1_PKSH_PT2_PKSL_T4_iiT6__param_9];
	shfl.sync.idx.b32	%r632|%p74, %r1685, %r139, 31, -1;
	add.s32 	%r143, %r140, %r632;
	shr.u32 	%r633, %r1654, %r1591;
	and.b32  	%r629, %r633, %r82;
	mov.b32 	%r609, 1;
	// begin inline asm
	{
    .reg .pred p;
    and.b32 %r607, %r629, %r609;    setp.ne.u32 p, %r607, 0;
    vote.ballot.sync.b32 %r607, p, 0xffffffff;
    @!p not.b32 %r607, %r607;
}

	// end inline asm
	mov.b32 	%r612, 2;
	// begin inline asm
	{
    .reg .pred p;
    and.b32 %r610, %r629, %r612;    setp.ne.u32 p, %r610, 0;
    vote.ballot.sync.b32 %r610, p, 0xffffffff;
    @!p not.b32 %r610, %r610;
}

	// end inline asm
	and.b32  	%r634, %r610, %r607;
	mov.b32 	%r615, 4;
	// begin inline asm
	{
    .reg .pred p;
    and.b32 %r613, %r629, %r615;    setp.ne.u32 p, %r613, 0;
    vote.ballot.sync.b32 %r613, p, 0xffffffff;
    @!p not.b32 %r613, %r613;
}

	// end inline asm
	and.b32  	%r635, %r613, %r634;
	mov.b32 	%r618, 8;
	// begin inline asm
	{
    .reg .pred p;
    and.b32 %r616, %r629, %r618;    setp.ne.u32 p, %r616, 0;
    vote.ballot.sync.b32 %r616, p, 0xffffffff;
    @!p not.b32 %r616, %r616;
}

	// end inline asm
	and.b32  	%r636, %r616, %r635;
	mov.b32 	%r621, 16;
	// begin inline asm
	{
    .reg .pred p;
    and.b32 %r619, %r629, %r621;    setp.ne.u32 p, %r619, 0;
    vote.ballot.sync.b32 %r619, p, 0xffffffff;
    @!p not.b32 %r619, %r619;
}

	// end inline asm
	and.b32  	%r637, %r619, %r636;
	mov.b32 	%r624, 32;
	// begin inline asm
	{
    .reg .pred p;
    and.b32 %r622, %r629, %r624;    setp.ne.u32 p, %r622, 0;
    vote.ballot.sync.b32 %r622, p, 0xffffffff;
    @!p not.b32 %r622, %r622;
}

	// end inline asm
	and.b32  	%r638, %r622, %r637;
	mov.b32 	%r627, 64;
	// begin inline asm
	{
    .reg .pred p;
    and.b32 %r625, %r629, %r627;    setp.ne.u32 p, %r625, 0;
    vote.ballot.sync.b32 %r625, p, 0xffffffff;
    @!p not.b32 %r625, %r625;
}

	// end inline asm
	and.b32  	%r639, %r625, %r638;
	mov.b32 	%r630, 128;
	// begin inline asm
	{
    .reg .pred p;
    and.b32 %r628, %r629, %r630;    setp.ne.u32 p, %r628, 0;
    vote.ballot.sync.b32 %r628, p, 0xffffffff;
    @!p not.b32 %r628, %r628;
}

	// end inline asm
	and.b32  	%r640, %r628, %r639;
	clz.b32 	%r641, %r640;
	sub.s32 	%r144, 31, %r641;
	and.b32  	%r642, %r572, %r640;
	popc.b32 	%r145, %r642;
	setp.ne.s32 	%p75, %r248, %r144;
	mov.b32 	%r1686, 0;
	@%p75 bra 	$L__BB5_119;
	atom.shared.add.u32 	%r1686, [%r109], %r145;
$L__BB5_119:
	ld.param.u32 	%r1592, [_ZN3cub18CUB_300001_SM_10006detail10radix_sort29DeviceRadixSortOnesweepKernelINS1_5radix10policy_hubIjNS0_8NullTypeEyE10Policy1000ELNS0_9SortOrderE0EjS6_yiiNS1_21identity_decomposer_tEEEvPT5_SC_PT3_PKSD_PT1_PKSH_PT2_PKSL_T4_iiT6__param_9];
	shfl.sync.idx.b32	%r668|%p76, %r1686, %r144, 31, -1;
	add.s32 	%r148, %r145, %r668;
	shr.u32 	%r669, %r1655, %r1592;
	and.b32  	%r665, %r669, %r82;
	mov.b32 	%r645, 1;
	// begin inline asm
	{
    .reg .pred p;
    and.b32 %r643, %r665, %r645;    setp.ne.u32 p, %r643, 0;
    vote.ballot.sync.b32 %r643, p, 0xffffffff;
    @!p not.b32 %r643, %r643;
}

	// end inline asm
	mov.b32 	%r648, 2;
	// begin inline asm
	{
    .reg .pred p;
    and.b32 %r646, %r665, %r648;    setp.ne.u32 p, %r646, 0;
    vote.ballot.sync.b32 %r646, p, 0xffffffff;
    @!p not.b32 %r646, %r646;
}

	// end inline asm
	and.b32  	%r670, %r646, %r643;
	mov.b32 	%r651, 4;
	// begin inline asm
	{
    .reg .pred p;
    and.b32 %r649, %r665, %r651;    setp.ne.u32 p, %r649, 0;
    vote.ballot.sync.b32 %r649, p, 0xffffffff;
    @!p not.b32 %r649, %r649;
}

	// end inline asm
	and.b32  	%r671, %r649, %r670;
	mov.b32 	%r654, 8;
	// begin inline asm
	{
    .reg .pred p;
    and.b32 %r652, %r665, %r654;    setp.ne.u32 p, %r652, 0;
    vote.ballot.sync.b32 %r652, p, 0xffffffff;
    @!p not.b32 %r652, %r652;
}

	// end inline asm
	and.b32  	%r672, %r652, %r671;
	mov.b32 	%r657, 16;
	// begin inline asm
	{
    .reg .pred p;
    and.b32 %r655, %r665, %r657;    setp.ne.u32 p, %r655, 0;
    vote.ballot.sync.b32 %r655, p, 0xffffffff;
    @!p not.b32 %r655, %r655;
}

	// end inline asm
	and.b32  	%r673, %r655, %r672;
	mov.b32 	%r660, 32;
	// begin inline asm
	{
    .reg .pred p;
    and.b32 %r658, %r665, %r660;    setp.ne.u32 p, %r658, 0;
    vote.ballot.sync.b32 %r658, p, 0xffffffff;
    @!p not.b32 %r658, %r658;
}

	// end inline asm
	and.b32  	%r674, %r658, %r673;
	mov.b32 	%r663, 64;
	// begin inline asm
	{
    .reg .pred p;
    and.b32 %r661, %r665, %r663;    setp.ne.u32 p, %r661, 0;
    vote.ballot.sync.b32 %r661, p, 0xffffffff;
    @!p not.b32 %r661, %r661;
}

	// end inline asm
	and.b32  	%r675, %r661, %r674;
	mov.b32 	%r666, 128;
	// begin inline asm
	{
    .reg .pred p;
    and.b32 %r664, %r665, %r666;    setp.ne.u32 p, %r664, 0;
    vote.ballot.sync.b32 %r664, p, 0xffffffff;
    @!p not.b32 %r664, %r664;
}

	// end inline asm
	and.b32  	%r676, %r664, %r675;
	clz.b32 	%r677, %r676;
	sub.s32 	%r149, 31, %r677;
	and.b32  	%r678, %r572, %r676;
	popc.b32 	%r150, %r678;
	setp.ne.s32 	%p77, %r248, %r149;
	mov.b32 	%r1687, 0;
	@%p77 bra 	$L__BB5_121;
	atom.shared.add.u32 	%r1687, [%r110], %r150;
$L__BB5_121:
	ld.param.u32 	%r1593, [_ZN3cub18CUB_300001_SM_10006detail10radix_sort29DeviceRadixSortOnesweepKernelINS1_5radix10policy_hubIjNS0_8NullTypeEyE10Policy1000ELNS0_9SortOrderE0EjS6_yiiNS1_21identity_decomposer_tEEEvPT5_SC_PT3_PKSD_PT1_PKSH_PT2_PKSL_T4_iiT6__param_9];
	shfl.sync.idx.b32	%r704|%p78, %r1687, %r149, 31, -1;
	add.s32 	%r153, %r150, %r704;
	shr.u32 	%r705, %r1656, %r1593;
	and.b32  	%r701, %r705, %r82;
	mov.b32 	%r681, 1;
	// begin inline asm
	{
    .reg .pred p;
    and.b32 %r679, %r701, %r681;    setp.ne.u32 p, %r679, 0;
    vote.ballot.sync.b32 %r679, p, 0xffffffff;
    @!p not.b32 %r679, %r679;
}

	// end inline asm
	mov.b32 	%r684, 2;
	// begin inline asm
	{
    .reg .pred p;
    and.b32 %r682, %r701, %r684;    setp.ne.u32 p, %r682, 0;
    vote.ballot.sync.b32 %r682, p, 0xffffffff;
    @!p not.b32 %r682, %r682;
}

	// end inline asm
	and.b32  	%r706, %r682, %r679;
	mov.b32 	%r687, 4;
	// begin inline asm
	{
    .reg .pred p;
    and.b32 %r685, %r701, %r687;    setp.ne.u32 p, %r685, 0;
    vote.ballot.sync.b32 %r685, p, 0xffffffff;
    @!p not.b32 %r685, %r685;
}

	// end inline asm
	and.b32  	%r707, %r685, %r706;
	mov.b32 	%r690, 8;
	// begin inline asm
	{
    .reg .pred p;
    and.b32 %r688, %r701, %r690;    setp.ne.u32 p, %r688, 0;
    vote.ballot.sync.b32 %r688, p, 0xffffffff;
    @!p not.b32 %r688, %r688;
}

	// end inline asm
	and.b32  	%r708, %r688, %r707;
	mov.b32 	%r693, 16;
	// begin inline asm
	{
    .reg .pred p;
    and.b32 %r691, %r701, %r693;    setp.ne.u32 p, %r691, 0;
    vote.ballot.sync.b32 %r691, p, 0xffffffff;
    @!p not.b32 %r691, %r691;
}

	// end inline asm
	and.b32  	%r709, %r691, %r708;
	mov.b32 	%r696, 32;
	// begin inline asm
	{
    .reg .pred p;
    and.b32 %r694, %r701, %r696;    setp.ne.u32 p, %r694, 0;
    vote.ballot.sync.b32 %r694, p, 0xffffffff;
    @!p not.b32 %r694, %r694;
}

	// end inline asm
	and.b32  	%r710, %r694, %r709;
	mov.b32 	%r699, 64;
	// begin inline asm
	{
    .reg .pred p;
    and.b32 %r697, %r701, %r699;    setp.ne.u32 p, %r697, 0;
    vote.ballot.sync.b32 %r697, p, 0xffffffff;
    @!p not.b32 %r697, %r697;
}

	// end inline asm
	and.b32  	%r711, %r697, %r710;
	mov.b32 	%r702, 128;
	// begin inline asm
	{
    .reg .pred p;
    and.b32 %r700, %r701, %r702;    setp.ne.u32 p, %r700, 0;
    vote.ballot.sync.b32 %r700, p, 0xffffffff;
    @!p not.b32 %r700, %r700;
}

	// end inline asm
	and.b32  	%r712, %r700, %r711;
	clz.b32 	%r713, %r712;
	sub.s32 	%r154, 31, %r713;
	and.b32  	%r714, %r572, %r712;
	popc.b32 	%r155, %r714;
	setp.ne.s32 	%p79, %r248, %r154;
	mov.b32 	%r1688, 0;
	@%p79 bra 	$L__BB5_123;
	atom.shared.add.u32 	%r1688, [%r111], %r155;
$L__BB5_123:
	ld.param.u32 	%r1594, [_ZN3cub18CUB_300001_SM_10006detail10radix_sort29DeviceRadixSortOnesweepKernelINS1_5radix10policy_hubIjNS0_8NullTypeEyE10Policy1000ELNS0_9SortOrderE0EjS6_yiiNS1_21identity_decomposer_tEEEvPT5_SC_PT3_PKSD_PT1_PKSH_PT2_PKSL_T4_iiT6__param_9];
	shfl.sync.idx.b32	%r740|%p80, %r1688, %r154, 31, -1;
	add.s32 	%r158, %r155, %r740;
	shr.u32 	%r741, %r1657, %r1594;
	and.b32  	%r737, %r741, %r82;
	mov.b32 	%r717, 1;
	// begin inline asm
	{
    .reg .pred p;
    and.b32 %r715, %r737, %r717;    setp.ne.u32 p, %r715, 0;
    vote.ballot.sync.b32 %r715, p, 0xffffffff;
    @!p not.b32 %r715, %r715;
}

	// end inline asm
	mov.b32 	%r720, 2;
	// begin inline asm
	{
    .reg .pred p;
    and.b32 %r718, %r737, %r720;    setp.ne.u32 p, %r718, 0;
    vote.ballot.sync.b32 %r718, p, 0xffffffff;
    @!p not.b32 %r718, %r718;
}

	// end inline asm
	and.b32  	%r742, %r718, %r715;
	mov.b32 	%r723, 4;
	// begin inline asm
	{
    .reg .pred p;
    and.b32 %r721, %r737, %r723;    setp.ne.u32 p, %r721, 0;
    vote.ballot.sync.b32 %r721, p, 0xffffffff;
    @!p not.b32 %r721, %r721;
}

	// end inline asm
	and.b32  	%r743, %r721, %r742;
	mov.b32 	%r726, 8;
	// begin inline asm
	{
    .reg .pred p;
    and.b32 %r724, %r737, %r726;    setp.ne.u32 p, %r724, 0;
    vote.ballot.sync.b32 %r724, p, 0xffffffff;
    @!p not.b32 %r724, %r724;
}

	// end inline asm
	and.b32  	%r744, %r724, %r743;
	mov.b32 	%r729, 16;
	// begin inline asm
	{
    .reg .pred p;
    and.b32 %r727, %r737, %r729;    setp.ne.u32 p, %r727, 0;
    vote.ballot.sync.b32 %r727, p, 0xffffffff;
    @!p not.b32 %r727, %r727;
}

	// end inline asm
	and.b32  	%r745, %r727, %r744;
	mov.b32 	%r732, 32;
	// begin inline asm
	{
    .reg .pred p;
    and.b32 %r730, %r737, %r732;    setp.ne.u32 p, %r730, 0;
    vote.ballot.sync.b32 %r730, p, 0xffffffff;
    @!p not.b32 %r730, %r730;
}

	// end inline asm
	and.b32  	%r746, %r730, %r745;
	mov.b32 	%r735, 64;
	// begin inline asm
	{
    .reg .pred p;
    and.b32 %r733, %r737, %r735;    setp.ne.u32 p, %r733, 0;
    vote.ballot.sync.b32 %r733, p, 0xffffffff;
    @!p not.b32 %r733, %r733;
}

	// end inline asm
	and.b32  	%r747, %r733, %r746;
	mov.b32 	%r738, 128;
	// begin inline asm
	{
    .reg .pred p;
    and.b32 %r736, %r737, %r738;    setp.ne.u32 p, %r736, 0;
    vote.ballot.sync.b32 %r736, p, 0xffffffff;
    @!p not.b32 %r736, %r736;
}

	// end inline asm
	and.b32  	%r748, %r736, %r747;
	clz.b32 	%r749, %r748;
	sub.s32 	%r159, 31, %r749;
	and.b32  	%r750, %r572, %r748;
	popc.b32 	%r160, %r750;
	setp.ne.s32 	%p81, %r248, %r159;
	mov.b32 	%r1689, 0;
	@%p81 bra 	$L__BB5_125;
	atom.shared.add.u32 	%r1689, [%r112], %r160;
$L__BB5_125:
	ld.param.u32 	%r1595, [_ZN3cub18CUB_300001_SM_10006detail10radix_sort29DeviceRadixSortOnesweepKernelINS1_5radix10policy_hubIjNS0_8NullTypeEyE10Policy1000ELNS0_9SortOrderE0EjS6_yiiNS1_21identity_decomposer_tEEEvPT5_SC_PT3_PKSD_PT1_PKSH_PT2_PKSL_T4_iiT6__param_9];
	shfl.sync.idx.b32	%r776|%p82, %r1689, %r159, 31, -1;
	add.s32 	%r163, %r160, %r776;
	shr.u32 	%r777, %r1658, %r1595;
	and.b32  	%r773, %r777, %r82;
	mov.b32 	%r753, 1;
	// begin inline asm
	{
    .reg .pred p;
    and.b32 %r751, %r773, %r753;    setp.ne.u32 p, %r751, 0;
    vote.ballot.sync.b32 %r751, p, 0xffffffff;
    @!p not.b32 %r751, %r751;
}

	// end inline asm
	mov.b32 	%r756, 2;
	// begin inline asm
	{
    .reg .pred p;
    and.b32 %r754, %r773, %r756;    setp.ne.u32 p, %r754, 0;
    vote.ballot.sync.b32 %r754, p, 0xffffffff;
    @!p not.b32 %r754, %r754;
}

	// end inline asm
	and.b32  	%r778, %r754, %r751;
	mov.b32 	%r759, 4;
	// begin inline asm
	{
    .reg .pred p;
    and.b32 %r757, %r773, %r759;    setp.ne.u32 p, %r757, 0;
    vote.ballot.sync.b32 %r757, p, 0xffffffff;
    @!p not.b32 %r757, %r757;
}

	// end inline asm
	and.b32  	%r779, %r757, %r778;
	mov.b32 	%r762, 8;
	// begin inline asm
	{
    .reg .pred p;
    and.b32 %r760, %r773, %r762;    setp.ne.u32 p, %r760, 0;
    vote.ballot.sync.b32 %r760, p, 0xffffffff;
    @!p not.b32 %r760, %r760;
}

	// end inline asm
	and.b32  	%r780, %r760, %r779;
	mov.b32 	%r765, 16;
	// begin inline asm
	{
    .reg .pred p;
    and.b32 %r763, %r773, %r765;    setp.ne.u32 p, %r763, 0;
    vote.ballot.sync.b32 %r763, p, 0xffffffff;
    @!p not.b32 %r763, %r763;
}

	// end inline asm
	and.b32  	%r781, %r763, %r780;
	mov.b32 	%r768, 32;
	// begin inline asm
	{
    .reg .pred p;
    and.b32 %r766, %r773, %r768;    setp.ne.u32 p, %r766, 0;
    vote.ballot.sync.b32 %r766, p, 0xffffffff;
    @!p not.b32 %r766, %r766;
}

	// end inline asm
	and.b32  	%r782, %r766, %r781;
	mov.b32 	%r771, 64;
	// begin inline asm
	{
    .reg .pred p;
    and.b32 %r769, %r773, %r771;    setp.ne.u32 p, %r769, 0;
    vote.ballot.sync.b32 %r769, p, 0xffffffff;
    @!p not.b32 %r769, %r769;
}

	// end inline asm
	and.b32  	%r783, %r769, %r782;
	mov.b32 	%r774, 128;
	// begin inline asm
	{
    .reg .pred p;
    and.b32 %r772, %r773, %r774;    setp.ne.u32 p, %r772, 0;
    vote.ballot.sync.b32 %r772, p, 0xffffffff;
    @!p not.b32 %r772, %r772;
}

	// end inline asm
	and.b32  	%r784, %r772, %r783;
	clz.b32 	%r785, %r784;
	sub.s32 	%r164, 31, %r785;
	and.b32  	%r786, %r572, %r784;
	popc.b32 	%r165, %r786;
	setp.ne.s32 	%p83, %r248, %r164;
	mov.b32 	%r1690, 0;
	@%p83 bra 	$L__BB5_127;
	atom.shared.add.u32 	%r1690, [%r113], %r165;
$L__BB5_127:
	ld.param.u32 	%r1596, [_ZN3cub18CUB_300001_SM_10006detail10radix_sort29DeviceRadixSortOnesweepKernelINS1_5radix10policy_hubIjNS0_8NullTypeEyE10Policy1000ELNS0_9SortOrderE0EjS6_yiiNS1_21identity_decomposer_tEEEvPT5_SC_PT3_PKSD_PT1_PKSH_PT2_PKSL_T4_iiT6__param_9];
	shfl.sync.idx.b32	%r812|%p84, %r1690, %r164, 31, -1;
	add.s32 	%r168, %r165, %r812;
	shr.u32 	%r813, %r1659, %r1596;
	and.b32  	%r809, %r813, %r82;
	mov.b32 	%r789, 1;
	// begin inline asm
	{
    .reg .pred p;
    and.b32 %r787, %r809, %r789;    setp.ne.u32 p, %r787, 0;
    vote.ballot.sync.b32 %r787, p, 0xffffffff;
    @!p not.b32 %r787, %r787;
}

	// end inline asm
	mov.b32 	%r792, 2;
	// begin inline asm
	{
    .reg .pred p;
    and.b32 %r790, %r809, %r792;    setp.ne.u32 p, %r790, 0;
    vote.ballot.sync.b32 %r790, p, 0xffffffff;
    @!p not.b32 %r790, %r790;
}

	// end inline asm
	and.b32  	%r814, %r790, %r787;
	mov.b32 	%r795, 4;
	// begin inline asm
	{
    .reg .pred p;
    and.b32 %r793, %r809, %r795;    setp.ne.u32 p, %r793, 0;
    vote.ballot.sync.b32 %r793, p, 0xffffffff;
    @!p not.b32 %r793, %r793;
}

	// end inline asm
	and.b32  	%r815, %r793, %r814;
	mov.b32 	%r798, 8;
	// begin inline asm
	{
    .reg .pred p;
    and.b32 %r796, %r809, %r798;    setp.ne.u32 p, %r796, 0;
    vote.ballot.sync.b32 %r796, p, 0xffffffff;
    @!p not.b32 %r796, %r796;
}

	// end inline asm
	and.b32  	%r816, %r796, %r815;
	mov.b32 	%r801, 16;
	// begin inline asm
	{
    .reg .pred p;
    and.b32 %r799, %r809, %r801;    setp.ne.u32 p, %r799, 0;
    vote.ballot.sync.b32 %r799, p, 0xffffffff;
    @!p not.b32 %r799, %r799;
}

	// end inline asm
	and.b32  	%r817, %r799, %r816;
	mov.b32 	%r804, 32;
	// begin inline asm
	{
    .reg .pred p;
    and.b32 %r802, %r809, %r804;    setp.ne.u32 p, %r802, 0;
    vote.ballot.sync.b32 %r802, p, 0xffffffff;
    @!p not.b32 %r802, %r802;
}

	// end inline asm
	and.b32  	%r818, %r802, %r817;
	mov.b32 	%r807, 64;
	// begin inline asm
	{
    .reg .pred p;
    and.b32 %r805, %r809, %r807;    setp.ne.u32 p, %r805, 0;
    vote.ballot.sync.b32 %r805, p, 0xffffffff;
    @!p not.b32 %r805, %r805;
}

	// end inline asm
	and.b32  	%r819, %r805, %r818;
	mov.b32 	%r810, 128;
	// begin inline asm
	{
    .reg .pred p;
    and.b32 %r808, %r809, %r810;    setp.ne.u32 p, %r808, 0;
    vote.ballot.sync.b32 %r808, p, 0xffffffff;
    @!p not.b32 %r808, %r808;
}

	// end inline asm
	and.b32  	%r820, %r808, %r819;
	clz.b32 	%r821, %r820;
	sub.s32 	%r169, 31, %r821;
	and.b32  	%r822, %r572, %r820;
	popc.b32 	%r170, %r822;
	setp.ne.s32 	%p85, %r248, %r169;
	mov.b32 	%r1691, 0;
	@%p85 bra 	$L__BB5_129;
	atom.shared.add.u32 	%r1691, [%r114], %r170;
$L__BB5_129:
	ld.param.u32 	%r1597, [_ZN3cub18CUB_300001_SM_10006detail10radix_sort29DeviceRadixSortOnesweepKernelINS1_5radix10policy_hubIjNS0_8NullTypeEyE10Policy1000ELNS0_9SortOrderE0EjS6_yiiNS1_21identity_decomposer_tEEEvPT5_SC_PT3_PKSD_PT1_PKSH_PT2_PKSL_T4_iiT6__param_9];
	shfl.sync.idx.b32	%r848|%p86, %r1691, %r169, 31, -1;
	add.s32 	%r173, %r170, %r848;
	shr.u32 	%r849, %r1660, %r1597;
	and.b32  	%r845, %r849, %r82;
	mov.b32 	%r825, 1;
	// begin inline asm
	{
    .reg .pred p;
    and.b32 %r823, %r845, %r825;    setp.ne.u32 p, %r823, 0;
    vote.ballot.sync.b32 %r823, p, 0xffffffff;
    @!p not.b32 %r823, %r823;
}

	// end inline asm
	mov.b32 	%r828, 2;
	// begin inline asm
	{
    .reg .pred p;
    and.b32 %r826, %r845, %r828;    setp.ne.u32 p, %r826, 0;
    vote.ballot.sync.b32 %r826, p, 0xffffffff;
    @!p not.b32 %r826, %r826;
}

	// end inline asm
	and.b32  	%r850, %r826, %r823;
	mov.b32 	%r831, 4;
	// begin inline asm
	{
    .reg .pred p;
    and.b32 %r829, %r845, %r831;    setp.ne.u32 p, %r829, 0;
    vote.ballot.sync.b32 %r829, p, 0xffffffff;
    @!p not.b32 %r829, %r829;
}

	// end inline asm
	and.b32  	%r851, %r829, %r850;
	mov.b32 	%r834, 8;
	// begin inline asm
	{
    .reg .pred p;
    and.b32 %r832, %r845, %r834;    setp.ne.u32 p, %r832, 0;
    vote.ballot.sync.b32 %r832, p, 0xffffffff;
    @!p not.b32 %r832, %r832;
}

	// end inline asm
	and.b32  	%r852, %r832, %r851;
	mov.b32 	%r837, 16;
	// begin inline asm
	{
    .reg .pred p;
    and.b32 %r835, %r845, %r837;    setp.ne.u32 p, %r835, 0;
    vote.ballot.sync.b32 %r835, p, 0xffffffff;
    @!p not.b32 %r835, %r835;
}

	// end inline asm
	and.b32  	%r853, %r835, %r852;
	mov.b32 	%r840, 32;
	// begin inline asm
	{
    .reg .pred p;
    and.b32 %r838, %r845, %r840;    setp.ne.u32 p, %r838, 0;
    vote.ballot.sync.b32 %r838, p, 0xffffffff;
    @!p not.b32 %r838, %r838;
}

	// end inline asm
	and.b32  	%r854, %r838, %r853;
	mov.b32 	%r843, 64;
	// begin inline asm
	{
    .reg .pred p;
    and.b32 %r841, %r845, %r843;    setp.ne.u32 p, %r841, 0;
    vote.ballot.sync.b32 %r841, p, 0xffffffff;
    @!p not.b32 %r841, %r841;
}

	// end inline asm
	and.b32  	%r855, %r841, %r854;
	mov.b32 	%r846, 128;
	// begin inline asm
	{
    .reg .pred p;
    and.b32 %r844, %r845, %r846;    setp.ne.u32 p, %r844, 0;
    vote.ballot.sync.b32 %r844, p, 0xffffffff;
    @!p not.b32 %r844, %r844;
}

	// end inline asm
	and.b32  	%r856, %r844, %r855;
	clz.b32 	%r857, %r856;
	sub.s32 	%r174, 31, %r857;
	and.b32  	%r858, %r572, %r856;
	popc.b32 	%r175, %r858;
	setp.ne.s32 	%p87, %r248, %r174;
	mov.b32 	%r1692, 0;
	@%p87 bra 	$L__BB5_131;
	ld.param.u32 	%r1598, [_ZN3cub18CUB_300001_SM_10006detail10radix_sort29DeviceRadixSortOnesweepKernelINS1_5radix10policy_hubIjNS0_8NullTypeEyE10Policy1000ELNS0_9SortOrderE0EjS6_yiiNS1_21identity_decomposer_tEEEvPT5_SC_PT3_PKSD_PT1_PKSH_PT2_PKSL_T4_iiT6__param_9];
	shl.b32 	%r859, %r1, 5;
	and.b32  	%r860, %r859, 31744;
	mov.u32 	%r861, _ZZN3cub18CUB_300001_SM_10006detail10radix_sort29DeviceRadixSortOnesweepKernelINS1_5radix10policy_hubIjNS0_8NullTypeEyE10Policy1000ELNS0_9SortOrderE0EjS6_yiiNS1_21identity_decomposer_tEEEvPT5_SC_PT3_PKSD_PT1_PKSH_PT2_PKSL_T4_iiT6_E1s;
	add.s32 	%r862, %r861, %r860;
	shr.u32 	%r863, %r1660, %r1598;
	and.b32  	%r864, %r863, %r82;
	shl.b32 	%r865, %r864, 2;
	add.s32 	%r866, %r862, %r865;
	atom.shared.add.u32 	%r1692, [%r866], %r175;
$L__BB5_131:
	ld.param.u32 	%r1599, [_ZN3cub18CUB_300001_SM_10006detail10radix_sort29DeviceRadixSortOnesweepKernelINS1_5radix10policy_hubIjNS0_8NullTypeEyE10Policy1000ELNS0_9SortOrderE0EjS6_yiiNS1_21identity_decomposer_tEEEvPT5_SC_PT3_PKSD_PT1_PKSH_PT2_PKSL_T4_iiT6__param_9];
	shfl.sync.idx.b32	%r892|%p88, %r1692, %r174, 31, -1;
	add.s32 	%r178, %r175, %r892;
	shr.u32 	%r893, %r1661, %r1599;
	and.b32  	%r889, %r893, %r82;
	mov.b32 	%r869, 1;
	// begin inline asm
	{
    .reg .pred p;
    and.b32 %r867, %r889, %r869;    setp.ne.u32 p, %r867, 0;
    vote.ballot.sync.b32 %r867, p, 0xffffffff;
    @!p not.b32 %r867, %r867;
}

	// end inline asm
	mov.b32 	%r872, 2;
	// begin inline asm
	{
    .reg .pred p;
    and.b32 %r870, %r889, %r872;    setp.ne.u32 p, %r870, 0;
    vote.ballot.sync.b32 %r870, p, 0xffffffff;
    @!p not.b32 %r870, %r870;
}

	// end inline asm
	and.b32  	%r894, %r870, %r867;
	mov.b32 	%r875, 4;
	// begin inline asm
	{
    .reg .pred p;
    and.b32 %r873, %r889, %r875;    setp.ne.u32 p, %r873, 0;
    vote.ballot.sync.b32 %r873, p, 0xffffffff;
    @!p not.b32 %r873, %r873;
}

	// end inline asm
	and.b32  	%r895, %r873, %r894;
	mov.b32 	%r878, 8;
	// begin inline asm
	{
    .reg .pred p;
    and.b32 %r876, %r889, %r878;    setp.ne.u32 p, %r876, 0;
    vote.ballot.sync.b32 %r876, p, 0xffffffff;
    @!p not.b32 %r876, %r876;
}

	// end inline asm
	and.b32  	%r896, %r876, %r895;
	mov.b32 	%r881, 16;
	// begin inline asm
	{
    .reg .pred p;
    and.b32 %r879, %r889, %r881;    setp.ne.u32 p, %r879, 0;
    vote.ballot.sync.b32 %r879, p, 0xffffffff;
    @!p not.b32 %r879, %r879;
}

	// end inline asm
	and.b32  	%r897, %r879, %r896;
	mov.b32 	%r884, 32;
	// begin inline asm
	{
    .reg .pred p;
    and.b32 %r882, %r889, %r884;    setp.ne.u32 p, %r882, 0;
    vote.ballot.sync.b32 %r882, p, 0xffffffff;
    @!p not.b32 %r882, %r882;
}

	// end inline asm
	and.b32  	%r898, %r882, %r897;
	mov.b32 	%r887, 64;
	// begin inline asm
	{
    .reg .pred p;
    and.b32 %r885, %r889, %r887;    setp.ne.u32 p, %r885, 0;
    vote.ballot.sync.b32 %r885, p, 0xffffffff;
    @!p not.b32 %r885, %r885;
}

	// end inline asm
	and.b32  	%r899, %r885, %r898;
	mov.b32 	%r890, 128;
	// begin inline asm
	{
    .reg .pred p;
    and.b32 %r888, %r889, %r890;    setp.ne.u32 p, %r888, 0;
    vote.ballot.sync.b32 %r888, p, 0xffffffff;
    @!p not.b32 %r888, %r888;
}

	// end inline asm
	and.b32  	%r900, %r888, %r899;
	clz.b32 	%r901, %r900;
	sub.s32 	%r179, 31, %r901;
	and.b32  	%r902, %r572, %r900;
	popc.b32 	%r180, %r902;
	setp.ne.s32 	%p89, %r248, %r179;
	mov.b32 	%r1693, 0;
	@%p89 bra 	$L__BB5_133;
	ld.param.u32 	%r1600, [_ZN3cub18CUB_300001_SM_10006detail10radix_sort29DeviceRadixSortOnesweepKernelINS1_5radix10policy_hubIjNS0_8NullTypeEyE10Policy1000ELNS0_9SortOrderE0EjS6_yiiNS1_21identity_decomposer_tEEEvPT5_SC_PT3_PKSD_PT1_PKSH_PT2_PKSL_T4_iiT6__param_9];
	shl.b32 	%r903, %r1, 5;
	and.b32  	%r904, %r903, 31744;
	mov.u32 	%r905, _ZZN3cub18CUB_300001_SM_10006detail10radix_sort29DeviceRadixSortOnesweepKernelINS1_5radix10policy_hubIjNS0_8NullTypeEyE10Policy1000ELNS0_9SortOrderE0EjS6_yiiNS1_21identity_decomposer_tEEEvPT5_SC_PT3_PKSD_PT1_PKSH_PT2_PKSL_T4_iiT6_E1s;
	add.s32 	%r906, %r905, %r904;
	shr.u32 	%r907, %r1661, %r1600;
	and.b32  	%r908, %r907, %r82;
	shl.b32 	%r909, %r908, 2;
	add.s32 	%r910, %r906, %r909;
	atom.shared.add.u32 	%r1693, [%r910], %r180;
$L__BB5_133:
	ld.param.u32 	%r1601, [_ZN3cub18CUB_300001_SM_10006detail10radix_sort29DeviceRadixSortOnesweepKernelINS1_5radix10policy_hubIjNS0_8NullTypeEyE10Policy1000ELNS0_9SortOrderE0EjS6_yiiNS1_21identity_decomposer_tEEEvPT5_SC_PT3_PKSD_PT1_PKSH_PT2_PKSL_T4_iiT6__param_9];
	shfl.sync.idx.b32	%r936|%p90, %r1693, %r179, 31, -1;
	add.s32 	%r183, %r180, %r936;
	shr.u32 	%r937, %r1662, %r1601;
	and.b32  	%r933, %r937, %r82;
	mov.b32 	%r913, 1;
	// begin inline asm
	{
    .reg .pred p;
    and.b32 %r911, %r933, %r913;    setp.ne.u32 p, %r911, 0;
    vote.ballot.sync.b32 %r911, p, 0xffffffff;
    @!p not.b32 %r911, %r911;
}

	// end inline asm
	mov.b32 	%r916, 2;
	// begin inline asm
	{
    .reg .pred p;
    and.b32 %r914, %r933, %r916;    setp.ne.u32 p, %r914, 0;
    vote.ballot.sync.b32 %r914, p, 0xffffffff;
    @!p not.b32 %r914, %r914;
}

	// end inline asm
	and.b32  	%r938, %r914, %r911;
	mov.b32 	%r919, 4;
	// begin inline asm
	{
    .reg .pred p;
    and.b32 %r917, %r933, %r919;    setp.ne.u32 p, %r917, 0;
    vote.ballot.sync.b32 %r917, p, 0xffffffff;
    @!p not.b32 %r917, %r917;
}

	// end inline asm
	and.b32  	%r939, %r917, %r938;
	mov.b32 	%r922, 8;
	// begin inline asm
	{
    .reg .pred p;
    and.b32 %r920, %r933, %r922;    setp.ne.u32 p, %r920, 0;
    vote.ballot.sync.b32 %r920, p, 0xffffffff;
    @!p not.b32 %r920, %r920;
}

	// end inline asm
	and.b32  	%r940, %r920, %r939;
	mov.b32 	%r925, 16;
	// begin inline asm
	{
    .reg .pred p;
    and.b32 %r923, %r933, %r925;    setp.ne.u32 p, %r923, 0;
    vote.ballot.sync.b32 %r923, p, 0xffffffff;
    @!p not.b32 %r923, %r923;
}

	// end inline asm
	and.b32  	%r941, %r923, %r940;
	mov.b32 	%r928, 32;
	// begin inline asm
	{
    .reg .pred p;
    and.b32 %r926, %r933, %r928;    setp.ne.u32 p, %r926, 0;
    vote.ballot.sync.b32 %r926, p, 0xffffffff;
    @!p not.b32 %r926, %r926;
}

	// end inline asm
	and.b32  	%r942, %r926, %r941;
	mov.b32 	%r931, 64;
	// begin inline asm
	{
    .reg .pred p;
    and.b32 %r929, %r933, %r931;    setp.ne.u32 p, %r929, 0;
    vote.ballot.sync.b32 %r929, p, 0xffffffff;
    @!p not.b32 %r929, %r929;
}

	// end inline asm
	and.b32  	%r943, %r929, %r942;
	mov.b32 	%r934, 128;
	// begin inline asm
	{
    .reg .pred p;
    and.b32 %r932, %r933, %r934;    setp.ne.u32 p, %r932, 0;
    vote.ballot.sync.b32 %r932, p, 0xffffffff;
    @!p not.b32 %r932, %r932;
}

	// end inline asm
	and.b32  	%r944, %r932, %r943;
	clz.b32 	%r945, %r944;
	sub.s32 	%r184, 31, %r945;
	and.b32  	%r946, %r572, %r944;
	popc.b32 	%r185, %r946;
	setp.ne.s32 	%p91, %r248, %r184;
	mov.b32 	%r1694, 0;
	@%p91 bra 	$L__BB5_135;
	atom.shared.add.u32 	%r1694, [%r115], %r185;
$L__BB5_135:
	ld.param.u32 	%r1602, [_ZN3cub18CUB_300001_SM_10006detail10radix_sort29DeviceRadixSortOnesweepKernelINS1_5radix10policy_hubIjNS0_8NullTypeEyE10Policy1000ELNS0_9SortOrderE0EjS6_yiiNS1_21identity_decomposer_tEEEvPT5_SC_PT3_PKSD_PT1_PKSH_PT2_PKSL_T4_iiT6__param_9];
	shfl.sync.idx.b32	%r972|%p92, %r1694, %r184, 31, -1;
	add.s32 	%r188, %r185, %r972;
	shr.u32 	%r973, %r1663, %r1602;
	and.b32  	%r969, %r973, %r82;
	mov.b32 	%r949, 1;
	// begin inline asm
	{
    .reg .pred p;
    and.b32 %r947, %r969, %r949;    setp.ne.u32 p, %r947, 0;
    vote.ballot.sync.b32 %r947, p, 0xffffffff;
    @!p not.b32 %r947, %r947;
}

	// end inline asm
	mov.b32 	%r952, 2;
	// begin inline asm
	{
    .reg .pred p;
    and.b32 %r950, %r969, %r952;    setp.ne.u32 p, %r950, 0;
    vote.ballot.sync.b32 %r950, p, 0xffffffff;
    @!p not.b32 %r950, %r950;
}

	// end inline asm
	and.b32  	%r974, %r950, %r947;
	mov.b32 	%r955, 4;
	// begin inline asm
	{
    .reg .pred p;
    and.b32 %r953, %r969, %r955;    setp.ne.u32 p, %r953, 0;
    vote.ballot.sync.b32 %r953, p, 0xffffffff;
    @!p not.b32 %r953, %r953;
}

	// end inline asm
	and.b32  	%r975, %r953, %r974;
	mov.b32 	%r958, 8;
	// begin inline asm
	{
    .reg .pred p;
    and.b32 %r956, %r969, %r958;    setp.ne.u32 p, %r956, 0;
    vote.ballot.sync.b32 %r956, p, 0xffffffff;
    @!p not.b32 %r956, %r956;
}

	// end inline asm
	and.b32  	%r976, %r956, %r975;
	mov.b32 	%r961, 16;
	// begin inline asm
	{
    .reg .pred p;
    and.b32 %r959, %r969, %r961;    setp.ne.u32 p, %r959, 0;
    vote.ballot.sync.b32 %r959, p, 0xffffffff;
    @!p not.b32 %r959, %r959;
}

	// end inline asm
	and.b32  	%r977, %r959, %r976;
	mov.b32 	%r964, 32;
	// begin inline asm
	{
    .reg .pred p;
    and.b32 %r962, %r969, %r964;    setp.ne.u32 p, %r962, 0;
    vote.ballot.sync.b32 %r962, p, 0xffffffff;
    @!p not.b32 %r962, %r962;
}

	// end inline asm
	and.b32  	%r978, %r962, %r977;
	mov.b32 	%r967, 64;
	// begin inline asm
	{
    .reg .pred p;
    and.b32 %r965, %r969, %r967;    setp.ne.u32 p, %r965, 0;
    vote.ballot.sync.b32 %r965, p, 0xffffffff;
    @!p not.b32 %r965, %r965;
}

	// end inline asm
	and.b32  	%r979, %r965, %r978;
	mov.b32 	%r970, 128;
	// begin inline asm
	{
    .reg .pred p;
    and.b32 %r968, %r969, %r970;    setp.ne.u32 p, %r968, 0;
    vote.ballot.sync.b32 %r968, p, 0xffffffff;
    @!p not.b32 %r968, %r968;
}

	// end inline asm
	and.b32  	%r980, %r968, %r979;
	clz.b32 	%r981, %r980;
	sub.s32 	%r189, 31, %r981;
	and.b32  	%r982, %r572, %r980;
	popc.b32 	%r190, %r982;
	setp.ne.s32 	%p93, %r248, %r189;
	mov.b32 	%r1695, 0;
	@%p93 bra 	$L__BB5_137;
	atom.shared.add.u32 	%r1695, [%r116], %r190;
$L__BB5_137:
	ld.param.u32 	%r1603, [_ZN3cub18CUB_300001_SM_10006detail10radix_sort29DeviceRadixSortOnesweepKernelINS1_5radix10policy_hubIjNS0_8NullTypeEyE10Policy1000ELNS0_9SortOrderE0EjS6_yiiNS1_21identity_decomposer_tEEEvPT5_SC_PT3_PKSD_PT1_PKSH_PT2_PKSL_T4_iiT6__param_9];
	shfl.sync.idx.b32	%r1008|%p94, %r1695, %r189, 31, -1;
	add.s32 	%r193, %r190, %r1008;
	shr.u32 	%r1009, %r1664, %r1603;
	and.b32  	%r1005, %r1009, %r82;
	mov.b32 	%r985, 1;
	// begin inline asm
	{
    .reg .pred p;
    and.b32 %r983, %r1005, %r985;    setp.ne.u32 p, %r983, 0;
    vote.ballot.sync.b32 %r983, p, 0xffffffff;
    @!p not.b32 %r983, %r983;
}

	// end inline asm
	mov.b32 	%r988, 2;
	// begin inline asm
	{
    .reg .pred p;
    and.b32 %r986, %r1005, %r988;    setp.ne.u32 p, %r986, 0;
    vote.ballot.sync.b32 %r986, p, 0xffffffff;
    @!p not.b32 %r986, %r986;
}

	// end inline asm
	and.b32  	%r1010, %r986, %r983;
	mov.b32 	%r991, 4;
	// begin inline asm
	{
    .reg .pred p;
    and.b32 %r989, %r1005, %r991;    setp.ne.u32 p, %r989, 0;
    vote.ballot.sync.b32 %r989, p, 0xffffffff;
    @!p not.b32 %r989, %r989;
}

	// end inline asm
	and.b32  	%r1011, %r989, %r1010;
	mov.b32 	%r994, 8;
	// begin inline asm
	{
    .reg .pred p;
    and.b32 %r992, %r1005, %r994;    setp.ne.u32 p, %r992, 0;
    vote.ballot.sync.b32 %r992, p, 0xffffffff;
    @!p not.b32 %r992, %r992;
}

	// end inline asm
	and.b32  	%r1012, %r992, %r1011;
	mov.b32 	%r997, 16;
	// begin inline asm
	{
    .reg .pred p;
    and.b32 %r995, %r1005, %r997;    setp.ne.u32 p, %r995, 0;
    vote.ballot.sync.b32 %r995, p, 0xffffffff;
    @!p not.b32 %r995, %r995;
}

	// end inline asm
	and.b32  	%r1013, %r995, %r1012;
	mov.b32 	%r1000, 32;
	// begin inline asm
	{
    .reg .pred p;
    and.b32 %r998, %r1005, %r1000;    setp.ne.u32 p, %r998, 0;
    vote.ballot.sync.b32 %r998, p, 0xffffffff;
    @!p not.b32 %r998, %r998;
}

	// end inline asm
	and.b32  	%r1014, %r998, %r1013;
	mov.b32 	%r1003, 64;
	// begin inline asm
	{
    .reg .pred p;
    and.b32 %r1001, %r1005, %r1003;    setp.ne.u32 p, %r1001, 0;
    vote.ballot.sync.b32 %r1001, p, 0xffffffff;
    @!p not.b32 %r1001, %r1001;
}

	// end inline asm
	and.b32  	%r1015, %r1001, %r1014;
	mov.b32 	%r1006, 128;
	// begin inline asm
	{
    .reg .pred p;
    and.b32 %r1004, %r1005, %r1006;    setp.ne.u32 p, %r1004, 0;
    vote.ballot.sync.b32 %r1004, p, 0xffffffff;
    @!p not.b32 %r1004, %r1004;
}

	// end inline asm
	and.b32  	%r1016, %r1004, %r1015;
	clz.b32 	%r1017, %r1016;
	sub.s32 	%r194, 31, %r1017;
	and.b32  	%r1018, %r572, %r1016;
	popc.b32 	%r195, %r1018;
	setp.ne.s32 	%p95, %r248, %r194;
	mov.b32 	%r1696, 0;
	@%p95 bra 	$L__BB5_139;
	atom.shared.add.u32 	%r1696, [%r117], %r195;
$L__BB5_139:
	ld.param.u32 	%r1604, [_ZN3cub18CUB_300001_SM_10006detail10radix_sort29DeviceRadixSortOnesweepKernelINS1_5radix10policy_hubIjNS0_8NullTypeEyE10Policy1000ELNS0_9SortOrderE0EjS6_yiiNS1_21identity_decomposer_tEEEvPT5_SC_PT3_PKSD_PT1_PKSH_PT2_PKSL_T4_iiT6__param_9];
	shfl.sync.idx.b32	%r1044|%p96, %r1696, %r194, 31, -1;
	add.s32 	%r198, %r195, %r1044;
	shr.u32 	%r1045, %r1665, %r1604;
	and.b32  	%r1041, %r1045, %r82;
	mov.b32 	%r1021, 1;
	// begin inline asm
	{
    .reg .pred p;
    and.b32 %r1019, %r1041, %r1021;    setp.ne.u32 p, %r1019, 0;
    vote.ballot.sync.b32 %r1019, p, 0xffffffff;
    @!p not.b32 %r1019, %r1019;
}

	// end inline asm
	mov.b32 	%r1024, 2;
	// begin inline asm
	{
    .reg .pred p;
    and.b32 %r1022, %r1041, %r1024;    setp.ne.u32 p, %r1022, 0;
    vote.ballot.sync.b32 %r1022, p, 0xffffffff;
    @!p not.b32 %r1022, %r1022;
}

	// end inline asm
	and.b32  	%r1046, %r1022, %r1019;
	mov.b32 	%r1027, 4;
	// begin inline asm
	{
    .reg .pred p;
    and.b32 %r1025, %r1041, %r1027;    setp.ne.u32 p, %r1025, 0;
    vote.ballot.sync.b32 %r1025, p, 0xffffffff;
    @!p not.b32 %r1025, %r1025;
}

	// end inline asm
	and.b32  	%r1047, %r1025, %r1046;
	mov.b32 	%r1030, 8;
	// begin inline asm
	{
    .reg .pred p;
    and.b32 %r1028, %r1041, %r1030;    setp.ne.u32 p, %r1028, 0;
    vote.ballot.sync.b32 %r1028, p, 0xffffffff;
    @!p not.b32 %r1028, %r1028;
}

	// end inline asm
	and.b32  	%r1048, %r1028, %r1047;
	mov.b32 	%r1033, 16;
	// begin inline asm
	{
    .reg .pred p;
    and.b32 %r1031, %r1041, %r1033;    setp.ne.u32 p, %r1031, 0;
    vote.ballot.sync.b32 %r1031, p, 0xffffffff;
    @!p not.b32 %r1031, %r1031;
}

	// end inline asm
	and.b32  	%r1049, %r1031, %r1048;
	mov.b32 	%r1036, 32;
	// begin inline asm
	{
    .reg .pred p;
    and.b32 %r1034, %r1041, %r1036;    setp.ne.u32 p, %r1034, 0;
    vote.ballot.sync.b32 %r1034, p, 0xffffffff;
    @!p not.b32 %r1034, %r1034;
}

	// end inline asm
	and.b32  	%r1050, %r1034, %r1049;
	mov.b32 	%r1039, 64;
	// begin inline asm
	{
    .reg .pred p;
    and.b32 %r1037, %r1041, %r1039;    setp.ne.u32 p, %r1037, 0;
    vote.ballot.sync.b32 %r1037, p, 0xffffffff;
    @!p not.b32 %r1037, %r1037;
}

	// end inline asm
	and.b32  	%r1051, %r1037, %r1050;
	mov.b32 	%r1042, 128;
	// begin inline asm
	{
    .reg .pred p;
    and.b32 %r1040, %r1041, %r1042;    setp.ne.u32 p, %r1040, 0;
    vote.ballot.sync.b32 %r1040, p, 0xffffffff;
    @!p not.b32 %r1040, %r1040;
}

	// end inline asm
	and.b32  	%r1052, %r1040, %r1051;
	clz.b32 	%r1053, %r1052;
	sub.s32 	%r199, 31, %r1053;
	and.b32  	%r1054, %r572, %r1052;
	popc.b32 	%r200, %r1054;
	setp.ne.s32 	%p97, %r248, %r199;
	mov.b32 	%r1697, 0;
	@%p97 bra 	$L__BB5_141;
	atom.shared.add.u32 	%r1697, [%r118], %r200;
$L__BB5_141:
	ld.param.u32 	%r1605, [_ZN3cub18CUB_300001_SM_10006detail10radix_sort29DeviceRadixSortOnesweepKernelINS1_5radix10policy_hubIjNS0_8NullTypeEyE10Policy1000ELNS0_9SortOrderE0EjS6_yiiNS1_21identity_decomposer_tEEEvPT5_SC_PT3_PKSD_PT1_PKSH_PT2_PKSL_T4_iiT6__param_9];
	shfl.sync.idx.b32	%r1080|%p98, %r1697, %r199, 31, -1;
	add.s32 	%r203, %r200, %r1080;
	shr.u32 	%r1081, %r1666, %r1605;
	and.b32  	%r1077, %r1081, %r82;
	mov.b32 	%r1057, 1;
	// begin inline asm
	{
    .reg .pred p;
    and.b32 %r1055, %r1077, %r1057;    setp.ne.u32 p, %r1055, 0;
    vote.ballot.sync.b32 %r1055, p, 0xffffffff;
    @!p not.b32 %r1055, %r1055;
}

	// end inline asm
	mov.b32 	%r1060, 2;
	// begin inline asm
	{
    .reg .pred p;
    and.b32 %r1058, %r1077, %r1060;    setp.ne.u32 p, %r1058, 0;
    vote.ballot.sync.b32 %r1058, p, 0xffffffff;
    @!p not.b32 %r1058, %r1058;
}

	// end inline asm
	and.b32  	%r1082, %r1058, %r1055;
	mov.b32 	%r1063, 4;
	// begin inline asm
	{
    .reg .pred p;
    and.b32 %r1061, %r1077, %r1063;    setp.ne.u32 p, %r1061, 0;
    vote.ballot.sync.b32 %r1061, p, 0xffffffff;
    @!p not.b32 %r1061, %r1061;
}

	// end inline asm
	and.b32  	%r1083, %r1061, %r1082;
	mov.b32 	%r1066, 8;
	// begin inline asm
	{
    .reg .pred p;
    and.b32 %r1064, %r1077, %r1066;    setp.ne.u32 p, %r1064, 0;
    vote.ballot.sync.b32 %r1064, p, 0xffffffff;
    @!p not.b32 %r1064, %r1064;
}

	// end inline asm
	and.b32  	%r1084, %r1064, %r1083;
	mov.b32 	%r1069, 16;
	// begin inline asm
	{
    .reg .pred p;
    and.b32 %r1067, %r1077, %r1069;    setp.ne.u32 p, %r1067, 0;
    vote.ballot.sync.b32 %r1067, p, 0xffffffff;
    @!p not.b32 %r1067, %r1067;
}

	// end inline asm
	and.b32  	%r1085, %r1067, %r1084;
	mov.b32 	%r1072, 32;
	// begin inline asm
	{
    .reg .pred p;
    and.b32 %r1070, %r1077, %r1072;    setp.ne.u32 p, %r1070, 0;
    vote.ballot.sync.b32 %r1070, p, 0xffffffff;
    @!p not.b32 %r1070, %r1070;
}

	// end inline asm
	and.b32  	%r1086, %r1070, %r1085;
	mov.b32 	%r1075, 64;
	// begin inline asm
	{
    .reg .pred p;
    and.b32 %r1073, %r1077, %r1075;    setp.ne.u32 p, %r1073, 0;
    vote.ballot.sync.b32 %r1073, p, 0xffffffff;
    @!p not.b32 %r1073, %r1073;
}

	// end inline asm
	and.b32  	%r1087, %r1073, %r1086;
	mov.b32 	%r1078, 128;
	// begin inline asm
	{
    .reg .pred p;
    and.b32 %r1076, %r1077, %r1078;    setp.ne.u32 p, %r1076, 0;
    vote.ballot.sync.b32 %r1076, p, 0xffffffff;
    @!p not.b32 %r1076, %r1076;
}

	// end inline asm
	and.b32  	%r1088, %r1076, %r1087;
	clz.b32 	%r1089, %r1088;
	sub.s32 	%r204, 31, %r1089;
	and.b32  	%r1090, %r572, %r1088;
	popc.b32 	%r205, %r1090;
	setp.ne.s32 	%p99, %r248, %r204;
	mov.b32 	%r1698, 0;
	@%p99 bra 	$L__BB5_143;
	atom.shared.add.u32 	%r1698, [%r119], %r205;
$L__BB5_143:
	ld.param.u32 	%r1606, [_ZN3cub18CUB_300001_SM_10006detail10radix_sort29DeviceRadixSortOnesweepKernelINS1_5radix10policy_hubIjNS0_8NullTypeEyE10Policy1000ELNS0_9SortOrderE0EjS6_yiiNS1_21identity_decomposer_tEEEvPT5_SC_PT3_PKSD_PT1_PKSH_PT2_PKSL_T4_iiT6__param_9];
	shfl.sync.idx.b32	%r1116|%p100, %r1698, %r204, 31, -1;
	add.s32 	%r208, %r205, %r1116;
	shr.u32 	%r1117, %r1667, %r1606;
	and.b32  	%r1113, %r1117, %r82;
	mov.b32 	%r1093, 1;
	// begin inline asm
	{
    .reg .pred p;
    and.b32 %r1091, %r1113, %r1093;    setp.ne.u32 p, %r1091, 0;
    vote.ballot.sync.b32 %r1091, p, 0xffffffff;
    @!p not.b32 %r1091, %r1091;
}

	// end inline asm
	mov.b32 	%r1096, 2;
	// begin inline asm
	{
    .reg .pred p;
    and.b32 %r1094, %r1113, %r1096;    setp.ne.u32 p, %r1094, 0;
    vote.ballot.sync.b32 %r1094, p, 0xffffffff;
    @!p not.b32 %r1094, %r1094;
}

	// end inline asm
	and.b32  	%r1118, %r1094, %r1091;
	mov.b32 	%r1099, 4;
	// begin inline asm
	{
    .reg .pred p;
    and.b32 %r1097, %r1113, %r1099;    setp.ne.u32 p, %r1097, 0;
    vote.ballot.sync.b32 %r1097, p, 0xffffffff;
    @!p not.b32 %r1097, %r1097;
}

	// end inline asm
	and.b32  	%r1119, %r1097, %r1118;
	mov.b32 	%r1102, 8;
	// begin inline asm
	{
    .reg .pred p;
    and.b32 %r1100, %r1113, %r1102;    setp.ne.u32 p, %r1100, 0;
    vote.ballot.sync.b32 %r1100, p, 0xffffffff;
    @!p not.b32 %r1100, %r1100;
}

	// end inline asm
	and.b32  	%r1120, %r1100, %r1119;
	mov.b32 	%r1105, 16;
	// begin inline asm
	{
    .reg .pred p;
    and.b32 %r1103, %r1113, %r1105;    setp.ne.u32 p, %r1103, 0;
    vote.ballot.sync.b32 %r1103, p, 0xffffffff;
    @!p not.b32 %r1103, %r1103;
}

	// end inline asm
	and.b32  	%r1121, %r1103, %r1120;
	mov.b32 	%r1108, 32;
	// begin inline asm
	{
    .reg .pred p;
    and.b32 %r1106, %r1113, %r1108;    setp.ne.u32 p, %r1106, 0;
    vote.ballot.sync.b32 %r1106, p, 0xffffffff;
    @!p not.b32 %r1106, %r1106;
}

	// end inline asm
	and.b32  	%r1122, %r1106, %r1121;
	mov.b32 	%r1111, 64;
	// begin inline asm
	{
    .reg .pred p;
    and.b32 %r1109, %r1113, %r1111;    setp.ne.u32 p, %r1109, 0;
    vote.ballot.sync.b32 %r1109, p, 0xffffffff;
    @!p not.b32 %r1109, %r1109;
}

	// end inline asm
	and.b32  	%r1123, %r1109, %r1122;
	mov.b32 	%r1114, 128;
	// begin inline asm
	{
    .reg .pred p;
    and.b32 %r1112, %r1113, %r1114;    setp.ne.u32 p, %r1112, 0;
    vote.ballot.sync.b32 %r1112, p, 0xffffffff;
    @!p not.b32 %r1112, %r1112;
}

	// end inline asm
	and.b32  	%r1124, %r1112, %r1123;
	clz.b32 	%r1125, %r1124;
	sub.s32 	%r209, 31, %r1125;
	and.b32  	%r1126, %r572, %r1124;
	popc.b32 	%r210, %r1126;
	setp.ne.s32 	%p101, %r248, %r209;
	mov.b32 	%r1699, 0;
	@%p101 bra 	$L__BB5_145;
	atom.shared.add.u32 	%r1699, [%r120], %r210;
$L__BB5_145:
	ld.param.u32 	%r1607, [_ZN3cub18CUB_300001_SM_10006detail10radix_sort29DeviceRadixSortOnesweepKernelINS1_5radix10policy_hubIjNS0_8NullTypeEyE10Policy1000ELNS0_9SortOrderE0EjS6_yiiNS1_21identity_decomposer_tEEEvPT5_SC_PT3_PKSD_PT1_PKSH_PT2_PKSL_T4_iiT6__param_9];
	shfl.sync.idx.b32	%r1152|%p102, %r1699, %r209, 31, -1;
	add.s32 	%r213, %r210, %r1152;
	shr.u32 	%r1153, %r1668, %r1607;
	and.b32  	%r1149, %r1153, %r82;
	mov.b32 	%r1129, 1;
	// begin inline asm
	{
    .reg .pred p;
    and.b32 %r1127, %r1149, %r1129;    setp.ne.u32 p, %r1127, 0;
    vote.ballot.sync.b32 %r1127, p, 0xffffffff;
    @!p not.b32 %r1127, %r1127;
}

	// end inline asm
	mov.b32 	%r1132, 2;
	// begin inline asm
	{
    .reg .pred p;
    and.b32 %r1130, %r1149, %r1132;    setp.ne.u32 p, %r1130, 0;
    vote.ballot.sync.b32 %r1130, p, 0xffffffff;
    @!p not.b32 %r1130, %r1130;
}

	// end inline asm
	and.b32  	%r1154, %r1130, %r1127;
	mov.b32 	%r1135, 4;
	// begin inline asm
	{
    .reg .pred p;
    and.b32 %r1133, %r1149, %r1135;    setp.ne.u32 p, %r1133, 0;
    vote.ballot.sync.b32 %r1133, p, 0xffffffff;
    @!p not.b32 %r1133, %r1133;
}

	// end inline asm
	and.b32  	%r1155, %r1133, %r1154;
	mov.b32 	%r1138, 8;
	// begin inline asm
	{
    .reg .pred p;
    and.b32 %r1136, %r1149, %r1138;    setp.ne.u32 p, %r1136, 0;
    vote.ballot.sync.b32 %r1136, p, 0xffffffff;
    @!p not.b32 %r1136, %r1136;
}

	// end inline asm
	and.b32  	%r1156, %r1136, %r1155;
	mov.b32 	%r1141, 16;
	// begin inline asm
	{
    .reg .pred p;
    and.b32 %r1139, %r1149, %r1141;    setp.ne.u32 p, %r1139, 0;
    vote.ballot.sync.b32 %r1139, p, 0xffffffff;
    @!p not.b32 %r1139, %r1139;
}

	// end inline asm
	and.b32  	%r1157, %r1139, %r1156;
	mov.b32 	%r1144, 32;
	// begin inline asm
	{
    .reg .pred p;
    and.b32 %r1142, %r1149, %r1144;    setp.ne.u32 p, %r1142, 0;
    vote.ballot.sync.b32 %r1142, p, 0xffffffff;
    @!p not.b32 %r1142, %r1142;
}

	// end inline asm
	and.b32  	%r1158, %r1142, %r1157;
	mov.b32 	%r1147, 64;
	// begin inline asm
	{
    .reg .pred p;
    and.b32 %r1145, %r1149, %r1147;    setp.ne.u32 p, %r1145, 0;
    vote.ballot.sync.b32 %r1145, p, 0xffffffff;
    @!p not.b32 %r1145, %r1145;
}

	// end inline asm
	and.b32  	%r1159, %r1145, %r1158;
	mov.b32 	%r1150, 128;
	// begin inline asm
	{
    .reg .pred p;
    and.b32 %r1148, %r1149, %r1150;    setp.ne.u32 p, %r1148, 0;
    vote.ballot.sync.b32 %r1148, p, 0xffffffff;
    @!p not.b32 %r1148, %r1148;
}

	// end inline asm
	and.b32  	%r1160, %r1148, %r1159;
	clz.b32 	%r1161, %r1160;
	sub.s32 	%r214, 31, %r1161;
	and.b32  	%r1162, %r572, %r1160;
	popc.b32 	%r215, %r1162;
	setp.ne.s32 	%p103, %r248, %r214;
	mov.b32 	%r1700, 0;
	@%p103 bra 	$L__BB5_147;
	ld.param.u32 	%r1608, [_ZN3cub18CUB_300001_SM_10006detail10radix_sort29DeviceRadixSortOnesweepKernelINS1_5radix10policy_hubIjNS0_8NullTypeEyE10Policy1000ELNS0_9SortOrderE0EjS6_yiiNS1_21identity_decomposer_tEEEvPT5_SC_PT3_PKSD_PT1_PKSH_PT2_PKSL_T4_iiT6__param_9];
	shl.b32 	%r1163, %r1, 5;
	and.b32  	%r1164, %r1163, 31744;
	mov.u32 	%r1165, _ZZN3cub18CUB_300001_SM_10006detail10radix_sort29DeviceRadixSortOnesweepKernelINS1_5radix10policy_hubIjNS0_8NullTypeEyE10Policy1000ELNS0_9SortOrderE0EjS6_yiiNS1_21identity_decomposer_tEEEvPT5_SC_PT3_PKSD_PT1_PKSH_PT2_PKSL_T4_iiT6_E1s;
	add.s32 	%r1166, %r1165, %r1164;
	shr.u32 	%r1167, %r1668, %r1608;
	and.b32  	%r1168, %r1167, %r82;
	shl.b32 	%r1169, %r1168, 2;
	add.s32 	%r1170, %r1166, %r1169;
	atom.shared.add.u32 	%r1700, [%r1170], %r215;
$L__BB5_147:
	ld.param.u32 	%r1609, [_ZN3cub18CUB_300001_SM_10006detail10radix_sort29DeviceRadixSortOnesweepKernelINS1_5radix10policy_hubIjNS0_8NullTypeEyE10Policy1000ELNS0_9SortOrderE0EjS6_yiiNS1_21identity_decomposer_tEEEvPT5_SC_PT3_PKSD_PT1_PKSH_PT2_PKSL_T4_iiT6__param_9];
	shfl.sync.idx.b32	%r1196|%p104, %r1700, %r214, 31, -1;
	add.s32 	%r218, %r215, %r1196;
	shr.u32 	%r1197, %r1669, %r1609;
	and.b32  	%r1193, %r1197, %r82;
	mov.b32 	%r1173, 1;
	// begin inline asm
	{
    .reg .pred p;
    and.b32 %r1171, %r1193, %r1173;    setp.ne.u32 p, %r1171, 0;
    vote.ballot.sync.b32 %r1171, p, 0xffffffff;
    @!p not.b32 %r1171, %r1171;
}

	// end inline asm
	mov.b32 	%r1176, 2;
	// begin inline asm
	{
    .reg .pred p;
    and.b32 %r1174, %r1193, %r1176;    setp.ne.u32 p, %r1174, 0;
    vote.ballot.sync.b32 %r1174, p, 0xffffffff;
    @!p not.b32 %r1174, %r1174;
}

	// end inline asm
	and.b32  	%r1198, %r1174, %r1171;
	mov.b32 	%r1179, 4;
	// begin inline asm
	{
    .reg .pred p;
    and.b32 %r1177, %r1193, %r1179;    setp.ne.u32 p, %r1177, 0;
    vote.ballot.sync.b32 %r1177, p, 0xffffffff;
    @!p not.b32 %r1177, %r1177;
}

	// end inline asm
	and.b32  	%r1199, %r1177, %r1198;
	mov.b32 	%r1182, 8;
	// begin inline asm
	{
    .reg .pred p;
    and.b32 %r1180, %r1193, %r1182;    setp.ne.u32 p, %r1180, 0;
    vote.ballot.sync.b32 %r1180, p, 0xffffffff;
    @!p not.b32 %r1180, %r1180;
}

	// end inline asm
	and.b32  	%r1200, %r1180, %r1199;
	mov.b32 	%r1185, 16;
	// begin inline asm
	{
    .reg .pred p;
    and.b32 %r1183, %r1193, %r1185;    setp.ne.u32 p, %r1183, 0;
    vote.ballot.sync.b32 %r1183, p, 0xffffffff;
    @!p not.b32 %r1183, %r1183;
}

	// end inline asm
	and.b32  	%r1201, %r1183, %r1200;
	mov.b32 	%r1188, 32;
	// begin inline asm
	{
    .reg .pred p;
    and.b32 %r1186, %r1193, %r1188;    setp.ne.u32 p, %r1186, 0;
    vote.ballot.sync.b32 %r1186, p, 0xffffffff;
    @!p not.b32 %r1186, %r1186;
}

	// end inline asm
	and.b32  	%r1202, %r1186, %r1201;
	mov.b32 	%r1191, 64;
	// begin inline asm
	{
    .reg .pred p;
    and.b32 %r1189, %r1193, %r1191;    setp.ne.u32 p, %r1189, 0;
    vote.ballot.sync.b32 %r1189, p, 0xffffffff;
    @!p not.b32 %r1189, %r1189;
}

	// end inline asm
	and.b32  	%r1203, %r1189, %r1202;
	mov.b32 	%r1194, 128;
	// begin inline asm
	{
    .reg .pred p;
    and.b32 %r1192, %r1193, %r1194;    setp.ne.u32 p, %r1192, 0;
    vote.ballot.sync.b32 %r1192, p, 0xffffffff;
    @!p not.b32 %r1192, %r1192;
}

	// end inline asm
	and.b32  	%r1204, %r1192, %r1203;
	clz.b32 	%r1205, %r1204;
	sub.s32 	%r219, 31, %r1205;
	and.b32  	%r1206, %r572, %r1204;
	popc.b32 	%r220, %r1206;
	setp.ne.s32 	%p105, %r248, %r219;
	mov.b32 	%r1701, 0;
	@%p105 bra 	$L__BB5_149;
	ld.param.u32 	%r1610, [_ZN3cub18CUB_300001_SM_10006detail10radix_sort29DeviceRadixSortOnesweepKernelINS1_5radix10policy_hubIjNS0_8NullTypeEyE10Policy1000ELNS0_9SortOrderE0EjS6_yiiNS1_21identity_decomposer_tEEEvPT5_SC_PT3_PKSD_PT1_PKSH_PT2_PKSL_T4_iiT6__param_9];
	shl.b32 	%r1207, %r1, 5;
	and.b32  	%r1208, %r1207, 31744;
	mov.u32 	%r1209, _ZZN3cub18CUB_300001_SM_10006detail10radix_sort29DeviceRadixSortOnesweepKernelINS1_5radix10policy_hubIjNS0_8NullTypeEyE10Policy1000ELNS0_9SortOrderE0EjS6_yiiNS1_21identity_decomposer_tEEEvPT5_SC_PT3_PKSD_PT1_PKSH_PT2_PKSL_T4_iiT6_E1s;
	add.s32 	%r1210, %r1209, %r1208;
	shr.u32 	%r1211, %r1669, %r1610;
	and.b32  	%r1212, %r1211, %r82;
	shl.b32 	%r1213, %r1212, 2;
	add.s32 	%r1214, %r1210, %r1213;
	atom.shared.add.u32 	%r1701, [%r1214], %r220;
$L__BB5_149:
	ld.param.u32 	%r1611, [_ZN3cub18CUB_300001_SM_10006detail10radix_sort29DeviceRadixSortOnesweepKernelINS1_5radix10policy_hubIjNS0_8NullTypeEyE10Policy1000ELNS0_9SortOrderE0EjS6_yiiNS1_21identity_decomposer_tEEEvPT5_SC_PT3_PKSD_PT1_PKSH_PT2_PKSL_T4_iiT6__param_9];
	shfl.sync.idx.b32	%r1240|%p106, %r1701, %r219, 31, -1;
	add.s32 	%r223, %r220, %r1240;
	shr.u32 	%r1241, %r1670, %r1611;
	and.b32  	%r1237, %r1241, %r82;
	mov.b32 	%r1217, 1;
	// begin inline asm
	{
    .reg .pred p;
    and.b32 %r1215, %r1237, %r1217;    setp.ne.u32 p, %r1215, 0;
    vote.ballot.sync.b32 %r1215, p, 0xffffffff;
    @!p not.b32 %r1215, %r1215;
}

	// end inline asm
	mov.b32 	%r1220, 2;
	// begin inline asm
	{
    .reg .pred p;
    and.b32 %r1218, %r1237, %r1220;    setp.ne.u32 p, %r1218, 0;
    vote.ballot.sync.b32 %r1218, p, 0xffffffff;
    @!p not.b32 %r1218, %r1218;
}

	// end inline asm
	and.b32  	%r1242, %r1218, %r1215;
	mov.b32 	%r1223, 4;
	// begin inline asm
	{
    .reg .pred p;
    and.b32 %r1221, %r1237, %r1223;    setp.ne.u32 p, %r1221, 0;
    vote.ballot.sync.b32 %r1221, p, 0xffffffff;
    @!p not.b32 %r1221, %r1221;
}

	// end inline asm
	and.b32  	%r1243, %r1221, %r1242;
	mov.b32 	%r1226, 8;
	// begin inline asm
	{
    .reg .pred p;
    and.b32 %r1224, %r1237, %r1226;    setp.ne.u32 p, %r1224, 0;
    vote.ballot.sync.b32 %r1224, p, 0xffffffff;
    @!p not.b32 %r1224, %r1224;
}

	// end inline asm
	and.b32  	%r1244, %r1224, %r1243;
	mov.b32 	%r1229, 16;
	// begin inline asm
	{
    .reg .pred p;
    and.b32 %r1227, %r1237, %r1229;    setp.ne.u32 p, %r1227, 0;
    vote.ballot.sync.b32 %r1227, p, 0xffffffff;
    @!p not.b32 %r1227, %r1227;
}

	// end inline asm
	and.b32  	%r1245, %r1227, %r1244;
	mov.b32 	%r1232, 32;
	// begin inline asm
	{
    .reg .pred p;
    and.b32 %r1230, %r1237, %r1232;    setp.ne.u32 p, %r1230, 0;
    vote.ballot.sync.b32 %r1230, p, 0xffffffff;
    @!p not.b32 %r1230, %r1230;
}

	// end inline asm
	and.b32  	%r1246, %r1230, %r1245;
	mov.b32 	%r1235, 64;
	// begin inline asm
	{
    .reg .pred p;
    and.b32 %r1233, %r1237, %r1235;    setp.ne.u32 p, %r1233, 0;
    vote.ballot.sync.b32 %r1233, p, 0xffffffff;
    @!p not.b32 %r1233, %r1233;
}

	// end inline asm
	and.b32  	%r1247, %r1233, %r1246;
	mov.b32 	%r1238, 128;
	// begin inline asm
	{
    .reg .pred p;
    and.b32 %r1236, %r1237, %r1238;    setp.ne.u32 p, %r1236, 0;
    vote.ballot.sync.b32 %r1236, p, 0xffffffff;
    @!p not.b32 %r1236, %r1236;
}

	// end inline asm
	and.b32  	%r1248, %r1236, %r1247;
	clz.b32 	%r1249, %r1248;
	sub.s32 	%r224, 31, %r1249;
	and.b32  	%r1250, %r572, %r1248;
	popc.b32 	%r225, %r1250;
	setp.ne.s32 	%p107, %r248, %r224;
	mov.b32 	%r1702, 0;
	@%p107 bra 	$L__BB5_151;
	ld.param.u32 	%r1612, [_ZN3cub18CUB_300001_SM_10006detail10radix_sort29DeviceRadixSortOnesweepKernelINS1_5radix10policy_hubIjNS0_8NullTypeEyE10Policy1000ELNS0_9SortOrderE0EjS6_yiiNS1_21identity_decomposer_tEEEvPT5_SC_PT3_PKSD_PT1_PKSH_PT2_PKSL_T4_iiT6__param_9];
	shl.b32 	%r1251, %r1, 5;
	and.b32  	%r1252, %r1251, 31744;
	mov.u32 	%r1253, _ZZN3cub18CUB_300001_SM_10006detail10radix_sort29DeviceRadixSortOnesweepKernelINS1_5radix10policy_hubIjNS0_8NullTypeEyE10Policy1000ELNS0_9SortOrderE0EjS6_yiiNS1_21identity_decomposer_tEEEvPT5_SC_PT3_PKSD_PT1_PKSH_PT2_PKSL_T4_iiT6_E1s;
	add.s32 	%r1254, %r1253, %r1252;
	shr.u32 	%r1255, %r1670, %r1612;
	and.b32  	%r1256, %r1255, %r82;
	shl.b32 	%r1257, %r1256, 2;
	add.s32 	%r1258, %r1254, %r1257;
	atom.shared.add.u32 	%r1702, [%r1258], %r225;
$L__BB5_151:
	ld.param.u32 	%r1613, [_ZN3cub18CUB_300001_SM_10006detail10radix_sort29DeviceRadixSortOnesweepKernelINS1_5radix10policy_hubIjNS0_8NullTypeEyE10Policy1000ELNS0_9SortOrderE0EjS6_yiiNS1_21identity_decomposer_tEEEvPT5_SC_PT3_PKSD_PT1_PKSH_PT2_PKSL_T4_iiT6__param_9];
	shfl.sync.idx.b32	%r1284|%p108, %r1702, %r224, 31, -1;
	add.s32 	%r228, %r225, %r1284;
	shr.u32 	%r1285, %r1671, %r1613;
	and.b32  	%r1281, %r1285, %r82;
	mov.b32 	%r1261, 1;
	// begin inline asm
	{
    .reg .pred p;
    and.b32 %r1259, %r1281, %r1261;    setp.ne.u32 p, %r1259, 0;
    vote.ballot.sync.b32 %r1259, p, 0xffffffff;
    @!p not.b32 %r1259, %r1259;
}

	// end inline asm
	mov.b32 	%r1264, 2;
	// begin inline asm
	{
    .reg .pred p;
    and.b32 %r1262, %r1281, %r1264;    setp.ne.u32 p, %r1262, 0;
    vote.ballot.sync.b32 %r1262, p, 0xffffffff;
    @!p not.b32 %r1262, %r1262;
}

	// end inline asm
	and.b32  	%r1286, %r1262, %r1259;
	mov.b32 	%r1267, 4;
	// begin inline asm
	{
    .reg .pred p;
    and.b32 %r1265, %r1281, %r1267;    setp.ne.u32 p, %r1265, 0;
    vote.ballot.sync.b32 %r1265, p, 0xffffffff;
    @!p not.b32 %r1265, %r1265;
}

	// end inline asm
	and.b32  	%r1287, %r1265, %r1286;
	mov.b32 	%r1270, 8;
	// begin inline asm
	{
    .reg .pred p;
    and.b32 %r1268, %r1281, %r1270;    setp.ne.u32 p, %r1268, 0;
    vote.ballot.sync.b32 %r1268, p, 0xffffffff;
    @!p not.b32 %r1268, %r1268;
}

	// end inline asm
	and.b32  	%r1288, %r1268, %r1287;
	mov.b32 	%r1273, 16;
	// begin inline asm
	{
    .reg .pred p;
    and.b32 %r1271, %r1281, %r1273;    setp.ne.u32 p, %r1271, 0;
    vote.ballot.sync.b32 %r1271, p, 0xffffffff;
    @!p not.b32 %r1271, %r1271;
}

	// end inline asm
	and.b32  	%r1289, %r1271, %r1288;
	mov.b32 	%r1276, 32;
	// begin inline asm
	{
    .reg .pred p;
    and.b32 %r1274, %r1281, %r1276;    setp.ne.u32 p, %r1274, 0;
    vote.ballot.sync.b32 %r1274, p, 0xffffffff;
    @!p not.b32 %r1274, %r1274;
}

	// end inline asm
	and.b32  	%r1290, %r1274, %r1289;
	mov.b32 	%r1279, 64;
	// begin inline asm
	{
    .reg .pred p;
    and.b32 %r1277, %r1281, %r1279;    setp.ne.u32 p, %r1277, 0;
    vote.ballot.sync.b32 %r1277, p, 0xffffffff;
    @!p not.b32 %r1277, %r1277;
}

	// end inline asm
	and.b32  	%r1291, %r1277, %r1290;
	mov.b32 	%r1282, 128;
	// begin inline asm
	{
    .reg .pred p;
    and.b32 %r1280, %r1281, %r1282;    setp.ne.u32 p, %r1280, 0;
    vote.ballot.sync.b32 %r1280, p, 0xffffffff;
    @!p not.b32 %r1280, %r1280;
}

	// end inline asm
	and.b32  	%r1292, %r1280, %r1291;
	clz.b32 	%r1293, %r1292;
	sub.s32 	%r229, 31, %r1293;
	and.b32  	%r1294, %r572, %r1292;
	popc.b32 	%r230, %r1294;
	setp.ne.s32 	%p109, %r248, %r229;
	mov.b32 	%r1703, 0;
	@%p109 bra 	$L__BB5_153;
	ld.param.u32 	%r1614, [_ZN3cub18CUB_300001_SM_10006detail10radix_sort29DeviceRadixSortOnesweepKernelINS1_5radix10policy_hubIjNS0_8NullTypeEyE10Policy1000ELNS0_9SortOrderE0EjS6_yiiNS1_21identity_decomposer_tEEEvPT5_SC_PT3_PKSD_PT1_PKSH_PT2_PKSL_T4_iiT6__param_9];
	shl.b32 	%r1295, %r1, 5;
	and.b32  	%r1296, %r1295, 31744;
	mov.u32 	%r1297, _ZZN3cub18CUB_300001_SM_10006detail10radix_sort29DeviceRadixSortOnesweepKernelINS1_5radix10policy_hubIjNS0_8NullTypeEyE10Policy1000ELNS0_9SortOrderE0EjS6_yiiNS1_21identity_decomposer_tEEEvPT5_SC_PT3_PKSD_PT1_PKSH_PT2_PKSL_T4_iiT6_E1s;
	add.s32 	%r1298, %r1297, %r1296;
	shr.u32 	%r1299, %r1671, %r1614;
	and.b32  	%r1300, %r1299, %r82;
	shl.b32 	%r1301, %r1300, 2;
	add.s32 	%r1302, %r1298, %r1301;
	atom.shared.add.u32 	%r1703, [%r1302], %r230;
$L__BB5_153:
	shfl.sync.idx.b32	%r1303|%p111, %r1703, %r229, 31, -1;
	add.s32 	%r1304, %r230, %r1303;
	bar.sync 	0;
	shl.b32 	%r1305, %r143, 2;
	mov.u32 	%r1306, _ZZN3cub18CUB_300001_SM_10006detail10radix_sort29DeviceRadixSortOnesweepKernelINS1_5radix10policy_hubIjNS0_8NullTypeEyE10Policy1000ELNS0_9SortOrderE0EjS6_yiiNS1_21identity_decomposer_tEEEvPT5_SC_PT3_PKSD_PT1_PKSH_PT2_PKSL_T4_iiT6_E1s;
	add.s32 	%r1307, %r1306, %r1305;
	st.shared.u32 	[%r1307+-4], %r1653;
	shl.b32 	%r1308, %r148, 2;
	add.s32 	%r1309, %r1306, %r1308;
	st.shared.u32 	[%r1309+-4], %r1654;
	shl.b32 	%r1310, %r153, 2;
	add.s32 	%r1311, %r1306, %r1310;
	st.shared.u32 	[%r1311+-4], %r1655;
	shl.b32 	%r1312, %r158, 2;
	add.s32 	%r1313, %r1306, %r1312;
	st.shared.u32 	[%r1313+-4], %r1656;
	shl.b32 	%r1314, %r163, 2;
	add.s32 	%r1315, %r1306, %r1314;
	st.shared.u32 	[%r1315+-4], %r1657;
	shl.b32 	%r1316, %r168, 2;
	add.s32 	%r1317, %r1306, %r1316;
	st.shared.u32 	[%r1317+-4], %r1658;
	shl.b32 	%r1318, %r173, 2;
	add.s32 	%r1319, %r1306, %r1318;
	st.shared.u32 	[%r1319+-4], %r1659;
	shl.b32 	%r1320, %r178, 2;
	add.s32 	%r1321, %r1306, %r1320;
	st.shared.u32 	[%r1321+-4], %r1660;
	shl.b32 	%r1322, %r183, 2;
	add.s32 	%r1323, %r1306, %r1322;
	st.shared.u32 	[%r1323+-4], %r1661;
	shl.b32 	%r1324, %r188, 2;
	add.s32 	%r1325, %r1306, %r1324;
	st.shared.u32 	[%r1325+-4], %r1662;
	shl.b32 	%r1326, %r193, 2;
	add.s32 	%r1327, %r1306, %r1326;
	st.shared.u32 	[%r1327+-4], %r1663;
	shl.b32 	%r1328, %r198, 2;
	add.s32 	%r1329, %r1306, %r1328;
	st.shared.u32 	[%r1329+-4], %r1664;
	shl.b32 	%r1330, %r203, 2;
	add.s32 	%r1331, %r1306, %r1330;
	st.shared.u32 	[%r1331+-4], %r1665;
	shl.b32 	%r1332, %r208, 2;
	add.s32 	%r1333, %r1306, %r1332;
	st.shared.u32 	[%r1333+-4], %r1666;
	shl.b32 	%r1334, %r213, 2;
	add.s32 	%r1335, %r1306, %r1334;
	st.shared.u32 	[%r1335+-4], %r1667;
	shl.b32 	%r1336, %r218, 2;
	add.s32 	%r1337, %r1306, %r1336;
	st.shared.u32 	[%r1337+-4], %r1668;
	shl.b32 	%r1338, %r223, 2;
	add.s32 	%r1339, %r1306, %r1338;
	st.shared.u32 	[%r1339+-4], %r1669;
	shl.b32 	%r1340, %r228, 2;
	add.s32 	%r1341, %r1306, %r1340;
	st.shared.u32 	[%r1341+-4], %r1670;
	shl.b32 	%r1342, %r1304, 2;
	add.s32 	%r1343, %r1306, %r1342;
	st.shared.u32 	[%r1343+-4], %r1671;
	shl.b32 	%r1344, %r1, 3;
	add.s32 	%r1345, %r1306, %r1344;
	add.s32 	%r233, %r1345, 29184;
	@%p72 bra 	$L__BB5_161;
	ld.param.u64 	%rd238, [_ZN3cub18CUB_300001_SM_10006detail10radix_sort29DeviceRadixSortOnesweepKernelINS1_5radix10policy_hubIjNS0_8NullTypeEyE10Policy1000ELNS0_9SortOrderE0EjS6_yiiNS1_21identity_decomposer_tEEEvPT5_SC_PT3_PKSD_PT1_PKSH_PT2_PKSL_T4_iiT6__param_3];
	cvta.to.global.u64 	%rd59, %rd238;
	shl.b64 	%rd60, %rd6, 3;
	add.s64 	%rd61, %rd59, %rd60;
	ld.global.u64 	%rd62, [%rd61];
	cvt.s64.s32 	%rd63, %r137;
	sub.s64 	%rd241, %rd62, %rd63;
	st.shared.u64 	[%r233], %rd241;
	setp.lt.s32 	%p112, %r4, 1;
	mov.u32 	%r1707, %r1680;
	@%p112 bra 	$L__BB5_160;
	mov.b32 	%r1705, -1;
	mov.u32 	%r1704, %r4;
	mov.u32 	%r1707, %r1680;
$L__BB5_156:
	ld.param.u64 	%rd231, [_ZN3cub18CUB_300001_SM_10006detail10radix_sort29DeviceRadixSortOnesweepKernelINS1_5radix10policy_hubIjNS0_8NullTypeEyE10Policy1000ELNS0_9SortOrderE0EjS6_yiiNS1_21identity_decomposer_tEEEvPT5_SC_PT3_PKSD_PT1_PKSH_PT2_PKSL_T4_iiT6__param_0];
	add.s32 	%r237, %r1704, -1;
	shl.b32 	%r1347, %r237, 8;
	add.s32 	%r1348, %r1347, %r1;
	cvta.to.global.u64 	%rd64, %rd231;
	mul.wide.s32 	%rd65, %r1348, 4;
	add.s64 	%rd13, %rd64, %rd65;
$L__BB5_157:
	membar.cta;
	ld.volatile.global.u32 	%r238, [%rd13];
	setp.eq.s32 	%p113, %r238, 0;
	@%p113 bra 	$L__BB5_157;
	and.b32  	%r1349, %r238, 1073741823;
	add.s32 	%r1707, %r1349, %r1707;
	setp.gt.s32 	%p114, %r238, -1;
	vote.sync.ballot.b32 	%r1705, %p114, %r1705;
	setp.gt.u32 	%p116, %r1704, 1;
	and.pred  	%p117, %p114, %p116;
	mov.u32 	%r1704, %r237;
	@%p117 bra 	$L__BB5_156;
	ld.shared.u64 	%rd241, [%r233];
$L__BB5_160:
	ld.param.u64 	%rd232, [_ZN3cub18CUB_300001_SM_10006detail10radix_sort29DeviceRadixSortOnesweepKernelINS1_5radix10policy_hubIjNS0_8NullTypeEyE10Policy1000ELNS0_9SortOrderE0EjS6_yiiNS1_21identity_decomposer_tEEEvPT5_SC_PT3_PKSD_PT1_PKSH_PT2_PKSL_T4_iiT6__param_0];
	or.b32  	%r1350, %r1707, -2147483648;
	cvta.to.global.u64 	%rd66, %rd232;
	shl.b32 	%r1351, %r4, 8;
	add.s32 	%r1352, %r1351, %r1;
	mul.wide.s32 	%rd67, %r1352, 4;
	add.s64 	%rd68, %rd66, %rd67;
	st.volatile.global.u32 	[%rd68], %r1350;
	sub.s32 	%r1353, %r1707, %r1680;
	cvt.s64.s32 	%rd69, %r1353;
	add.s64 	%rd70, %rd241, %rd69;
	st.shared.u64 	[%r233], %rd70;
$L__BB5_161:
	ld.param.u32 	%r1587, [_ZN3cub18CUB_300001_SM_10006detail10radix_sort29DeviceRadixSortOnesweepKernelINS1_5radix10policy_hubIjNS0_8NullTypeEyE10Policy1000ELNS0_9SortOrderE0EjS6_yiiNS1_21identity_decomposer_tEEEvPT5_SC_PT3_PKSD_PT1_PKSH_PT2_PKSL_T4_iiT6__param_8];
	ld.param.u64 	%rd235, [_ZN3cub18CUB_300001_SM_10006detail10radix_sort29DeviceRadixSortOnesweepKernelINS1_5radix10policy_hubIjNS0_8NullTypeEyE10Policy1000ELNS0_9SortOrderE0EjS6_yiiNS1_21identity_decomposer_tEEEvPT5_SC_PT3_PKSD_PT1_PKSH_PT2_PKSL_T4_iiT6__param_2];
	setp.gt.u32 	%p118, %r1, 255;
	mad.lo.s32 	%r242, %r4, 7296, 7296;
	setp.lt.s32 	%p119, %r242, %r1587;
	setp.eq.s64 	%p120, %rd235, 0;
	or.pred  	%p121, %p120, %p119;
	or.pred  	%p122, %p118, %p121;
	@%p122 bra 	$L__BB5_163;
	ld.param.u64 	%rd236, [_ZN3cub18CUB_300001_SM_10006detail10radix_sort29DeviceRadixSortOnesweepKernelINS1_5radix10policy_hubIjNS0_8NullTypeEyE10Policy1000ELNS0_9SortOrderE0EjS6_yiiNS1_21identity_decomposer_tEEEvPT5_SC_PT3_PKSD_PT1_PKSH_PT2_PKSL_T4_iiT6__param_2];
	ld.shared.u64 	%rd71, [%r233];
	cvt.s64.s32 	%rd72, %r1680;
	cvt.s64.s32 	%rd73, %r137;
	add.s64 	%rd74, %rd73, %rd72;
	add.s64 	%rd75, %rd74, %rd71;
	cvta.to.global.u64 	%rd76, %rd236;
	shl.b64 	%rd77, %rd6, 3;
	add.s64 	%rd78, %rd76, %rd77;
	st.global.u64 	[%rd78], %rd75;
$L__BB5_163:
	ld.param.u32 	%r1588, [_ZN3cub18CUB_300001_SM_10006detail10radix_sort29DeviceRadixSortOnesweepKernelINS1_5radix10policy_hubIjNS0_8NullTypeEyE10Policy1000ELNS0_9SortOrderE0EjS6_yiiNS1_21identity_decomposer_tEEEvPT5_SC_PT3_PKSD_PT1_PKSH_PT2_PKSL_T4_iiT6__param_8];
	setp.gt.s32 	%p123, %r242, %r1588;
	bar.sync 	0;
	@%p123 bra 	$L__BB5_165;
	ld.param.u32 	%r1615, [_ZN3cub18CUB_300001_SM_10006detail10radix_sort29DeviceRadixSortOnesweepKernelINS1_5radix10policy_hubIjNS0_8NullTypeEyE10Policy1000ELNS0_9SortOrderE0EjS6_yiiNS1_21identity_decomposer_tEEEvPT5_SC_PT3_PKSD_PT1_PKSH_PT2_PKSL_T4_iiT6__param_9];
	ld.shared.u32 	%r1354, [%r121];
	shr.u32 	%r1355, %r1354, %r1615;
	and.b32  	%r1356, %r1355, %r82;
	shl.b32 	%r1357, %r1356, 3;
	add.s32 	%r1359, %r1306, 29184;
	add.s32 	%r1360, %r1359, %r1357;
	ld.shared.u64 	%rd79, [%r1360];
	add.s64 	%rd80, %rd79, %rd6;
	shl.b64 	%rd81, %rd80, 2;
	add.s64 	%rd82, %rd5, %rd81;
	st.global.u32 	[%rd82], %r1354;
	bar.warp.sync 	-1;
	ld.shared.u32 	%r1361, [%r121+1536];
	shr.u32 	%r1362, %r1361, %r1615;
	and.b32  	%r1363, %r1362, %r82;
	shl.b32 	%r1364, %r1363, 3;
	add.s32 	%r1365, %r1359, %r1364;
	ld.shared.u64 	%rd83, [%r1365];
	add.s64 	%rd84, %rd83, %rd6;
	shl.b64 	%rd85, %rd84, 2;
	add.s64 	%rd86, %rd5, %rd85;
	st.global.u32 	[%rd86+1536], %r1361;
	bar.warp.sync 	-1;
	ld.shared.u32 	%r1366, [%r121+3072];
	shr.u32 	%r1367, %r1366, %r1615;
	and.b32  	%r1368, %r1367, %r82;
	shl.b32 	%r1369, %r1368, 3;
	add.s32 	%r1370, %r1359, %r1369;
	ld.shared.u64 	%rd87, [%r1370];
	add.s64 	%rd88, %rd87, %rd6;
	shl.b64 	%rd89, %rd88, 2;
	add.s64 	%rd90, %rd5, %rd89;
	st.global.u32 	[%rd90+3072], %r1366;
	bar.warp.sync 	-1;
	ld.shared.u32 	%r1371, [%r121+4608];
	shr.u32 	%r1372, %r1371, %r1615;
	and.b32  	%r1373, %r1372, %r82;
	shl.b32 	%r1374, %r1373, 3;
	add.s32 	%r1375, %r1359, %r1374;
	ld.shared.u64 	%rd91, [%r1375];
	add.s64 	%rd92, %rd91, %rd6;
	shl.b64 	%rd93, %rd92, 2;
	add.s64 	%rd94, %rd5, %rd93;
	st.global.u32 	[%rd94+4608], %r1371;
	bar.warp.sync 	-1;
	ld.shared.u32 	%r1376, [%r121+6144];
	shr.u32 	%r1377, %r1376, %r1615;
	and.b32  	%r1378, %r1377, %r82;
	shl.b32 	%r1379, %r1378, 3;
	add.s32 	%r1380, %r1359, %r1379;
	ld.shared.u64 	%rd95, [%r1380];
	add.s64 	%rd96, %rd95, %rd6;
	shl.b64 	%rd97, %rd96, 2;
	add.s64 	%rd98, %rd5, %rd97;
	st.global.u32 	[%rd98+6144], %r1376;
	bar.warp.sync 	-1;
	ld.shared.u32 	%r1381, [%r121+7680];
	shr.u32 	%r1382, %r1381, %r1615;
	and.b32  	%r1383, %r1382, %r82;
	shl.b32 	%r1384, %r1383, 3;
	add.s32 	%r1385, %r1359, %r1384;
	ld.shared.u64 	%rd99, [%r1385];
	add.s64 	%rd100, %rd99, %rd6;
	shl.b64 	%rd101, %rd100, 2;
	add.s64 	%rd102, %rd5, %rd101;
	st.global.u32 	[%rd102+7680], %r1381;
	bar.warp.sync 	-1;
	ld.shared.u32 	%r1386, [%r121+9216];
	shr.u32 	%r1387, %r1386, %r1615;
	and.b32  	%r1388, %r1387, %r82;
	shl.b32 	%r1389, %r1388, 3;
	add.s32 	%r1390, %r1359, %r1389;
	ld.shared.u64 	%rd103, [%r1390];
	add.s64 	%rd104, %rd103, %rd6;
	shl.b64 	%rd105, %rd104, 2;
	add.s64 	%rd106, %rd5, %rd105;
	st.global.u32 	[%rd106+9216], %r1386;
	bar.warp.sync 	-1;
	ld.shared.u32 	%r1391, [%r121+10752];
	shr.u32 	%r1392, %r1391, %r1615;
	and.b32  	%r1393, %r1392, %r82;
	shl.b32 	%r1394, %r1393, 3;
	add.s32 	%r1395, %r1359, %r1394;
	ld.shared.u64 	%rd107, [%r1395];
	add.s64 	%rd108, %rd107, %rd6;
	shl.b64 	%rd109, %rd108, 2;
	add.s64 	%rd110, %rd5, %rd109;
	st.global.u32 	[%rd110+10752], %r1391;
	bar.warp.sync 	-1;
	ld.shared.u32 	%r1396, [%r121+12288];
	shr.u32 	%r1397, %r1396, %r1615;
	and.b32  	%r1398, %r1397, %r82;
	shl.b32 	%r1399, %r1398, 3;
	add.s32 	%r1400, %r1359, %r1399;
	ld.shared.u64 	%rd111, [%r1400];
	add.s64 	%rd112, %rd111, %rd6;
	shl.b64 	%rd113, %rd112, 2;
	add.s64 	%rd114, %rd5, %rd113;
	st.global.u32 	[%rd114+12288], %r1396;
	bar.warp.sync 	-1;
	ld.shared.u32 	%r1401, [%r121+13824];
	shr.u32 	%r1402, %r1401, %r1615;
	and.b32  	%r1403, %r1402, %r82;
	shl.b32 	%r1404, %r1403, 3;
	add.s32 	%r1405, %r1359, %r1404;
	ld.shared.u64 	%rd115, [%r1405];
	add.s64 	%rd116, %rd115, %rd6;
	shl.b64 	%rd117, %rd116, 2;
	add.s64 	%rd118, %rd5, %rd117;
	st.global.u32 	[%rd118+13824], %r1401;
	bar.warp.sync 	-1;
	ld.shared.u32 	%r1406, [%r121+15360];
	shr.u32 	%r1407, %r1406, %r1615;
	and.b32  	%r1408, %r1407, %r82;
	shl.b32 	%r1409, %r1408, 3;
	add.s32 	%r1410, %r1359, %r1409;
	ld.shared.u64 	%rd119, [%r1410];
	add.s64 	%rd120, %rd119, %rd6;
	shl.b64 	%rd121, %rd120, 2;
	add.s64 	%rd122, %rd5, %rd121;
	st.global.u32 	[%rd122+15360], %r1406;
	bar.warp.sync 	-1;
	ld.shared.u32 	%r1411, [%r121+16896];
	shr.u32 	%r1412, %r1411, %r1615;
	and.b32  	%r1413, %r1412, %r82;
	shl.b32 	%r1414, %r1413, 3;
	add.s32 	%r1415, %r1359, %r1414;
	ld.shared.u64 	%rd123, [%r1415];
	add.s64 	%rd124, %rd123, %rd6;
	shl.b64 	%rd125, %rd124, 2;
	add.s64 	%rd126, %rd5, %rd125;
	st.global.u32 	[%rd126+16896], %r1411;
	bar.warp.sync 	-1;
	ld.shared.u32 	%r1416, [%r121+18432];
	shr.u32 	%r1417, %r1416, %r1615;
	and.b32  	%r1418, %r1417, %r82;
	shl.b32 	%r1419, %r1418, 3;
	add.s32 	%r1420, %r1359, %r1419;
	ld.shared.u64 	%rd127, [%r1420];
	add.s64 	%rd128, %rd127, %rd6;
	shl.b64 	%rd129, %rd128, 2;
	add.s64 	%rd130, %rd5, %rd129;
	st.global.u32 	[%rd130+18432], %r1416;
	bar.warp.sync 	-1;
	ld.shared.u32 	%r1421, [%r121+19968];
	shr.u32 	%r1422, %r1421, %r1615;
	and.b32  	%r1423, %r1422, %r82;
	shl.b32 	%r1424, %r1423, 3;
	add.s32 	%r1425, %r1359, %r1424;
	ld.shared.u64 	%rd131, [%r1425];
	add.s64 	%rd132, %rd131, %rd6;
	shl.b64 	%rd133, %rd132, 2;
	add.s64 	%rd134, %rd5, %rd133;
	st.global.u32 	[%rd134+19968], %r1421;
	bar.warp.sync 	-1;
	ld.shared.u32 	%r1426, [%r121+21504];
	shr.u32 	%r1427, %r1426, %r1615;
	and.b32  	%r1428, %r1427, %r82;
	shl.b32 	%r1429, %r1428, 3;
	add.s32 	%r1430, %r1359, %r1429;
	ld.shared.u64 	%rd135, [%r1430];
	add.s64 	%rd136, %rd135, %rd6;
	shl.b64 	%rd137, %rd136, 2;
	add.s64 	%rd138, %rd5, %rd137;
	st.global.u32 	[%rd138+21504], %r1426;
	bar.warp.sync 	-1;
	ld.shared.u32 	%r1431, [%r121+23040];
	shr.u32 	%r1432, %r1431, %r1615;
	and.b32  	%r1433, %r1432, %r82;
	shl.b32 	%r1434, %r1433, 3;
	add.s32 	%r1435, %r1359, %r1434;
	ld.shared.u64 	%rd139, [%r1435];
	add.s64 	%rd140, %rd139, %rd6;
	shl.b64 	%rd141, %rd140, 2;
	add.s64 	%rd142, %rd5, %rd141;
	st.global.u32 	[%rd142+23040], %r1431;
	bar.warp.sync 	-1;
	ld.shared.u32 	%r1436, [%r121+24576];
	shr.u32 	%r1437, %r1436, %r1615;
	and.b32  	%r1438, %r1437, %r82;
	shl.b32 	%r1439, %r1438, 3;
	add.s32 	%r1440, %r1359, %r1439;
	ld.shared.u64 	%rd143, [%r1440];
	add.s64 	%rd144, %rd143, %rd6;
	shl.b64 	%rd145, %rd144, 2;
	add.s64 	%rd146, %rd5, %rd145;
	st.global.u32 	[%rd146+24576], %r1436;
	bar.warp.sync 	-1;
	ld.shared.u32 	%r1441, [%r121+26112];
	shr.u32 	%r1442, %r1441, %r1615;
	and.b32  	%r1443, %r1442, %r82;
	shl.b32 	%r1444, %r1443, 3;
	add.s32 	%r1445, %r1359, %r1444;
	ld.shared.u64 	%rd147, [%r1445];
	add.s64 	%rd148, %rd147, %rd6;
	shl.b64 	%rd149, %rd148, 2;
	add.s64 	%rd150, %rd5, %rd149;
	st.global.u32 	[%rd150+26112], %r1441;
	bar.warp.sync 	-1;
	ld.shared.u32 	%r1446, [%r121+27648];
	shr.u32 	%r1447, %r1446, %r1615;
	and.b32  	%r1448, %r1447, %r82;
	shl.b32 	%r1449, %r1448, 3;
	add.s32 	%r1450, %r1359, %r1449;
	ld.shared.u64 	%rd151, [%r1450];
	add.s64 	%rd152, %rd151, %rd6;
	shl.b64 	%rd153, %rd152, 2;
	add.s64 	%rd154, %rd5, %rd153;
	st.global.u32 	[%rd154+27648], %r1446;
	bar.warp.sync 	-1;
	bra.uni 	$L__BB5_204;
$L__BB5_165:
	ld.param.u32 	%r1589, [_ZN3cub18CUB_300001_SM_10006detail10radix_sort29DeviceRadixSortOnesweepKernelINS1_5radix10policy_hubIjNS0_8NullTypeEyE10Policy1000ELNS0_9SortOrderE0EjS6_yiiNS1_21identity_decomposer_tEEEvPT5_SC_PT3_PKSD_PT1_PKSH_PT2_PKSL_T4_iiT6__param_8];
	mad.lo.s32 	%r243, %r4, -7296, %r1589;
	setp.ge.s32 	%p124, %r1, %r243;
	@%p124 bra 	$L__BB5_167;
	ld.param.u32 	%r1616, [_ZN3cub18CUB_300001_SM_10006detail10radix_sort29DeviceRadixSortOnesweepKernelINS1_5radix10policy_hubIjNS0_8NullTypeEyE10Policy1000ELNS0_9SortOrderE0EjS6_yiiNS1_21identity_decomposer_tEEEvPT5_SC_PT3_PKSD_PT1_PKSH_PT2_PKSL_T4_iiT6__param_9];
	ld.shared.u32 	%r1451, [%r121];
	shr.u32 	%r1452, %r1451, %r1616;
	and.b32  	%r1453, %r1452, %r82;
	shl.b32 	%r1454, %r1453, 3;
	add.s32 	%r1456, %r1306, %r1454;
	ld.shared.u64 	%rd155, [%r1456+29184];
	add.s64 	%rd156, %rd155, %rd6;
	shl.b64 	%rd157, %rd156, 2;
	add.s64 	%rd158, %rd5, %rd157;
	st.global.u32 	[%rd158], %r1451;
$L__BB5_167:
	bar.warp.sync 	-1;
	add.s32 	%r1457, %r1, 384;
	setp.ge.s32 	%p125, %r1457, %r243;
	@%p125 bra 	$L__BB5_169;
	ld.param.u32 	%r1617, [_ZN3cub18CUB_300001_SM_10006detail10radix_sort29DeviceRadixSortOnesweepKernelINS1_5radix10policy_hubIjNS0_8NullTypeEyE10Policy1000ELNS0_9SortOrderE0EjS6_yiiNS1_21identity_decomposer_tEEEvPT5_SC_PT3_PKSD_PT1_PKSH_PT2_PKSL_T4_iiT6__param_9];
	ld.shared.u32 	%r1458, [%r121+1536];
	shr.u32 	%r1459, %r1458, %r1617;
	and.b32  	%r1460, %r1459, %r82;
	shl.b32 	%r1461, %r1460, 3;
	add.s32 	%r1463, %r1306, %r1461;
	ld.shared.u64 	%rd159, [%r1463+29184];
	add.s64 	%rd160, %rd159, %rd6;
	shl.b64 	%rd161, %rd160, 2;
	add.s64 	%rd162, %rd5, %rd161;
	st.global.u32 	[%rd162+1536], %r1458;
$L__BB5_169:
	bar.warp.sync 	-1;
	add.s32 	%r1464, %r1, 768;
	setp.ge.s32 	%p126, %r1464, %r243;
	@%p126 bra 	$L__BB5_171;
	ld.param.u32 	%r1618, [_ZN3cub18CUB_300001_SM_10006detail10radix_sort29DeviceRadixSortOnesweepKernelINS1_5radix10policy_hubIjNS0_8NullTypeEyE10Policy1000ELNS0_9SortOrderE0EjS6_yiiNS1_21identity_decomposer_tEEEvPT5_SC_PT3_PKSD_PT1_PKSH_PT2_PKSL_T4_iiT6__param_9];
	ld.shared.u32 	%r1465, [%r121+3072];
	shr.u32 	%r1466, %r1465, %r1618;
	and.b32  	%r1467, %r1466, %r82;
	shl.b32 	%r1468, %r1467, 3;
	add.s32 	%r1470, %r1306, %r1468;
	ld.shared.u64 	%rd163, [%r1470+29184];
	add.s64 	%rd164, %rd163, %rd6;
	shl.b64 	%rd165, %rd164, 2;
	add.s64 	%rd166, %rd5, %rd165;
	st.global.u32 	[%rd166+3072], %r1465;
$L__BB5_171:
	bar.warp.sync 	-1;
	add.s32 	%r1471, %r1, 1152;
	setp.ge.s32 	%p127, %r1471, %r243;
	@%p127 bra 	$L__BB5_173;
	ld.param.u32 	%r1619, [_ZN3cub18CUB_300001_SM_10006detail10radix_sort29DeviceRadixSortOnesweepKernelINS1_5radix10policy_hubIjNS0_8NullTypeEyE10Policy1000ELNS0_9SortOrderE0EjS6_yiiNS1_21identity_decomposer_tEEEvPT5_SC_PT3_PKSD_PT1_PKSH_PT2_PKSL_T4_iiT6__param_9];
	ld.shared.u32 	%r1472, [%r121+4608];
	shr.u32 	%r1473, %r1472, %r1619;
	and.b32  	%r1474, %r1473, %r82;
	shl.b32 	%r1475, %r1474, 3;
	add.s32 	%r1477, %r1306, %r1475;
	ld.shared.u64 	%rd167, [%r1477+29184];
	add.s64 	%rd168, %rd167, %rd6;
	shl.b64 	%rd169, %rd168, 2;
	add.s64 	%rd170, %rd5, %rd169;
	st.global.u32 	[%rd170+4608], %r1472;
$L__BB5_173:
	bar.warp.sync 	-1;
	add.s32 	%r1478, %r1, 1536;
	setp.ge.s32 	%p128, %r1478, %r243;
	@%p128 bra 	$L__BB5_175;
	ld.param.u32 	%r1620, [_ZN3cub18CUB_300001_SM_10006detail10radix_sort29DeviceRadixSortOnesweepKernelINS1_5radix10policy_hubIjNS0_8NullTypeEyE10Policy1000ELNS0_9SortOrderE0EjS6_yiiNS1_21identity_decomposer_tEEEvPT5_SC_PT3_PKSD_PT1_PKSH_PT2_PKSL_T4_iiT6__param_9];
	ld.shared.u32 	%r1479, [%r121+6144];
	shr.u32 	%r1480, %r1479, %r1620;
	and.b32  	%r1481, %r1480, %r82;
	shl.b32 	%r1482, %r1481, 3;
	add.s32 	%r1484, %r1306, %r1482;
	ld.shared.u64 	%rd171, [%r1484+29184];
	add.s64 	%rd172, %rd171, %rd6;
	shl.b64 	%rd173, %rd172, 2;
	add.s64 	%rd174, %rd5, %rd173;
	st.global.u32 	[%rd174+6144], %r1479;
$L__BB5_175:
	bar.warp.sync 	-1;
	add.s32 	%r1485, %r1, 1920;
	setp.ge.s32 	%p129, %r1485, %r243;
	@%p129 bra 	$L__BB5_177;
	ld.param.u32 	%r1621, [_ZN3cub18CUB_300001_SM_10006detail10radix_sort29DeviceRadixSortOnesweepKernelINS1_5radix10policy_hubIjNS0_8NullTypeEyE10Policy1000ELNS0_9SortOrderE0EjS6_yiiNS1_21identity_decomposer_tEEEvPT5_SC_PT3_PKSD_PT1_PKSH_PT2_PKSL_T4_iiT6__param_9];
	ld.shared.u32 	%r1486, [%r121+7680];
	shr.u32 	%r1487, %r1486, %r1621;
	and.b32  	%r1488, %r1487, %r82;
	shl.b32 	%r1489, %r1488, 3;
	add.s32 	%r1491, %r1306, %r1489;
	ld.shared.u64 	%rd175, [%r1491+29184];
	add.s64 	%rd176, %rd175, %rd6;
	shl.b64 	%rd177, %rd176, 2;
	add.s64 	%rd178, %rd5, %rd177;
	st.global.u32 	[%rd178+7680], %r1486;
$L__BB5_177:
	bar.warp.sync 	-1;
	add.s32 	%r1492, %r1, 2304;
	setp.ge.s32 	%p130, %r1492, %r243;
	@%p130 bra 	$L__BB5_179;
	ld.param.u32 	%r1622, [_ZN3cub18CUB_300001_SM_10006detail10radix_sort29DeviceRadixSortOnesweepKernelINS1_5radix10policy_hubIjNS0_8NullTypeEyE10Policy1000ELNS0_9SortOrderE0EjS6_yiiNS1_21identity_decomposer_tEEEvPT5_SC_PT3_PKSD_PT1_PKSH_PT2_PKSL_T4_iiT6__param_9];
	ld.shared.u32 	%r1493, [%r121+9216];
	shr.u32 	%r1494, %r1493, %r1622;
	and.b32  	%r1495, %r1494, %r82;
	shl.b32 	%r1496, %r1495, 3;
	add.s32 	%r1498, %r1306, %r1496;
	ld.shared.u64 	%rd179, [%r1498+29184];
	add.s64 	%rd180, %rd179, %rd6;
	shl.b64 	%rd181, %rd180, 2;
	add.s64 	%rd182, %rd5, %rd181;
	st.global.u32 	[%rd182+9216], %r1493;
$L__BB5_179:
	bar.warp.sync 	-1;
	add.s32 	%r1499, %r1, 2688;
	setp.ge.s32 	%p131, %r1499, %r243;
	@%p131 bra 	$L__BB5_181;
	ld.param.u32 	%r1623, [_ZN3cub18CUB_300001_SM_10006detail10radix_sort29DeviceRadixSortOnesweepKernelINS1_5radix10policy_hubIjNS0_8NullTypeEyE10Policy1000ELNS0_9SortOrderE0EjS6_yiiNS1_21identity_decomposer_tEEEvPT5_SC_PT3_PKSD_PT1_PKSH_PT2_PKSL_T4_iiT6__param_9];
	ld.shared.u32 	%r1500, [%r121+10752];
	shr.u32 	%r1501, %r1500, %r1623;
	and.b32  	%r1502, %r1501, %r82;
	shl.b32 	%r1503, %r1502, 3;
	add.s32 	%r1505, %r1306, %r1503;
	ld.shared.u64 	%rd183, [%r1505+29184];
	add.s64 	%rd184, %rd183, %rd6;
	shl.b64 	%rd185, %rd184, 2;
	add.s64 	%rd186, %rd5, %rd185;
	st.global.u32 	[%rd186+10752], %r1500;
$L__BB5_181:
	bar.warp.sync 	-1;
	or.b32  	%r1506, %r1, 3072;
	setp.ge.s32 	%p132, %r1506, %r243;
	@%p132 bra 	$L__BB5_183;
	ld.param.u32 	%r1624, [_ZN3cub18CUB_300001_SM_10006detail10radix_sort29DeviceRadixSortOnesweepKernelINS1_5radix10policy_hubIjNS0_8NullTypeEyE10Policy1000ELNS0_9SortOrderE0EjS6_yiiNS1_21identity_decomposer_tEEEvPT5_SC_PT3_PKSD_PT1_PKSH_PT2_PKSL_T4_iiT6__param_9];
	ld.shared.u32 	%r1507, [%r121+12288];
	shr.u32 	%r1508, %r1507, %r1624;
	and.b32  	%r1509, %r1508, %r82;
	shl.b32 	%r1510, %r1509, 3;
	add.s32 	%r1512, %r1306, %r1510;
	ld.shared.u64 	%rd187, [%r1512+29184];
	add.s64 	%rd188, %rd187, %rd6;
	shl.b64 	%rd189, %rd188, 2;
	add.s64 	%rd190, %rd5, %rd189;
	st.global.u32 	[%rd190+12288], %r1507;
$L__BB5_183:
	bar.warp.sync 	-1;
	add.s32 	%r1513, %r1, 3456;
	setp.ge.s32 	%p133, %r1513, %r243;
	@%p133 bra 	$L__BB5_185;
	ld.param.u32 	%r1625, [_ZN3cub18CUB_300001_SM_10006detail10radix_sort29DeviceRadixSortOnesweepKernelINS1_5radix10policy_hubIjNS0_8NullTypeEyE10Policy1000ELNS0_9SortOrderE0EjS6_yiiNS1_21identity_decomposer_tEEEvPT5_SC_PT3_PKSD_PT1_PKSH_PT2_PKSL_T4_iiT6__param_9];
	ld.shared.u32 	%r1514, [%r121+13824];
	shr.u32 	%r1515, %r1514, %r1625;
	and.b32  	%r1516, %r1515, %r82;
	shl.b32 	%r1517, %r1516, 3;
	add.s32 	%r1519, %r1306, %r1517;
	ld.shared.u64 	%rd191, [%r1519+29184];
	add.s64 	%rd192, %rd191, %rd6;
	shl.b64 	%rd193, %rd192, 2;
	add.s64 	%rd194, %rd5, %rd193;
	st.global.u32 	[%rd194+13824], %r1514;
$L__BB5_185:
	bar.warp.sync 	-1;
	add.s32 	%r1520, %r1, 3840;
	setp.ge.s32 	%p134, %r1520, %r243;
	@%p134 bra 	$L__BB5_187;
	ld.param.u32 	%r1626, [_ZN3cub18CUB_300001_SM_10006detail10radix_sort29DeviceRadixSortOnesweepKernelINS1_5radix10policy_hubIjNS0_8NullTypeEyE10Policy1000ELNS0_9SortOrderE0EjS6_yiiNS1_21identity_decomposer_tEEEvPT5_SC_PT3_PKSD_PT1_PKSH_PT2_PKSL_T4_iiT6__param_9];
	ld.shared.u32 	%r1521, [%r121+15360];
	shr.u32 	%r1522, %r1521, %r1626;
	and.b32  	%r1523, %r1522, %r82;
	shl.b32 	%r1524, %r1523, 3;
	add.s32 	%r1526, %r1306, %r1524;
	ld.shared.u64 	%rd195, [%r1526+29184];
	add.s64 	%rd196, %rd195, %rd6;
	shl.b64 	%rd197, %rd196, 2;
	add.s64 	%rd198, %rd5, %rd197;
	st.global.u32 	[%rd198+15360], %r1521;
$L__BB5_187:
	bar.warp.sync 	-1;
	add.s32 	%r1527, %r1, 4224;
	setp.ge.s32 	%p135, %r1527, %r243;
	@%p135 bra 	$L__BB5_189;
	ld.param.u32 	%r1627, [_ZN3cub18CUB_300001_SM_10006detail10radix_sort29DeviceRadixSortOnesweepKernelINS1_5radix10policy_hubIjNS0_8NullTypeEyE10Policy1000ELNS0_9SortOrderE0EjS6_yiiNS1_21identity_decomposer_tEEEvPT5_SC_PT3_PKSD_PT1_PKSH_PT2_PKSL_T4_iiT6__param_9];
	ld.shared.u32 	%r1528, [%r121+16896];
	shr.u32 	%r1529, %r1528, %r1627;
	and.b32  	%r1530, %r1529, %r82;
	shl.b32 	%r1531, %r1530, 3;
	add.s32 	%r1533, %r1306, %r1531;
	ld.shared.u64 	%rd199, [%r1533+29184];
	add.s64 	%rd200, %rd199, %rd6;
	shl.b64 	%rd201, %rd200, 2;
	add.s64 	%rd202, %rd5, %rd201;
	st.global.u32 	[%rd202+16896], %r1528;
$L__BB5_189:
	bar.warp.sync 	-1;
	add.s32 	%r1534, %r1, 4608;
	setp.ge.s32 	%p136, %r1534, %r243;
	@%p136 bra 	$L__BB5_191;
	ld.param.u32 	%r1628, [_ZN3cub18CUB_300001_SM_10006detail10radix_sort29DeviceRadixSortOnesweepKernelINS1_5radix10policy_hubIjNS0_8NullTypeEyE10Policy1000ELNS0_9SortOrderE0EjS6_yiiNS1_21identity_decomposer_tEEEvPT5_SC_PT3_PKSD_PT1_PKSH_PT2_PKSL_T4_iiT6__param_9];
	ld.shared.u32 	%r1535, [%r121+18432];
	shr.u32 	%r1536, %r1535, %r1628;
	and.b32  	%r1537, %r1536, %r82;
	shl.b32 	%r1538, %r1537, 3;
	add.s32 	%r1540, %r1306, %r1538;
	ld.shared.u64 	%rd203, [%r1540+29184];
	add.s64 	%rd204, %rd203, %rd6;
	shl.b64 	%rd205, %rd204, 2;
	add.s64 	%rd206, %rd5, %rd205;
	st.global.u32 	[%rd206+18432], %r1535;
$L__BB5_191:
	bar.warp.sync 	-1;
	add.s32 	%r1541, %r1, 4992;
	setp.ge.s32 	%p137, %r1541, %r243;
	@%p137 bra 	$L__BB5_193;
	ld.param.u32 	%r1629, [_ZN3cub18CUB_300001_SM_10006detail10radix_sort29DeviceRadixSortOnesweepKernelINS1_5radix10policy_hubIjNS0_8NullTypeEyE10Policy1000ELNS0_9SortOrderE0EjS6_yiiNS1_21identity_decomposer_tEEEvPT5_SC_PT3_PKSD_PT1_PKSH_PT2_PKSL_T4_iiT6__param_9];
	ld.shared.u32 	%r1542, [%r121+19968];
	shr.u32 	%r1543, %r1542, %r1629;
	and.b32  	%r1544, %r1543, %r82;
	shl.b32 	%r1545, %r1544, 3;
	add.s32 	%r1547, %r1306, %r1545;
	ld.shared.u64 	%rd207, [%r1547+29184];
	add.s64 	%rd208, %rd207, %rd6;
	shl.b64 	%rd209, %rd208, 2;
	add.s64 	%rd210, %rd5, %rd209;
	st.global.u32 	[%rd210+19968], %r1542;
$L__BB5_193:
	bar.warp.sync 	-1;
	add.s32 	%r1548, %r1, 5376;
	setp.ge.s32 	%p138, %r1548, %r243;
	@%p138 bra 	$L__BB5_195;
	ld.param.u32 	%r1630, [_ZN3cub18CUB_300001_SM_10006detail10radix_sort29DeviceRadixSortOnesweepKernelINS1_5radix10policy_hubIjNS0_8NullTypeEyE10Policy1000ELNS0_9SortOrderE0EjS6_yiiNS1_21identity_decomposer_tEEEvPT5_SC_PT3_PKSD_PT1_PKSH_PT2_PKSL_T4_iiT6__param_9];
	ld.shared.u32 	%r1549, [%r121+21504];
	shr.u32 	%r1550, %r1549, %r1630;
	and.b32  	%r1551, %r1550, %r82;
	shl.b32 	%r1552, %r1551, 3;
	add.s32 	%r1554, %r1306, %r1552;
	ld.shared.u64 	%rd211, [%r1554+29184];
	add.s64 	%rd212, %rd211, %rd6;
	shl.b64 	%rd213, %rd212, 2;
	add.s64 	%rd214, %rd5, %rd213;
	st.global.u32 	[%rd214+21504], %r1549;
$L__BB5_195:
	bar.warp.sync 	-1;
	add.s32 	%r1555, %r1, 5760;
	setp.ge.s32 	%p139, %r1555, %r243;
	@%p139 bra 	$L__BB5_197;
	ld.param.u32 	%r1631, [_ZN3cub18CUB_300001_SM_10006detail10radix_sort29DeviceRadixSortOnesweepKernelINS1_5radix10policy_hubIjNS0_8NullTypeEyE10Policy1000ELNS0_9SortOrderE0EjS6_yiiNS1_21identity_decomposer_tEEEvPT5_SC_PT3_PKSD_PT1_PKSH_PT2_PKSL_T4_iiT6__param_9];
	ld.shared.u32 	%r1556, [%r121+23040];
	shr.u32 	%r1557, %r1556, %r1631;
	and.b32  	%r1558, %r1557, %r82;
	shl.b32 	%r1559, %r1558, 3;
	add.s32 	%r1561, %r1306, %r1559;
	ld.shared.u64 	%rd215, [%r1561+29184];
	add.s64 	%rd216, %rd215, %rd6;
	shl.b64 	%rd217, %rd216, 2;
	add.s64 	%rd218, %rd5, %rd217;
	st.global.u32 	[%rd218+23040], %r1556;
$L__BB5_197:
	bar.warp.sync 	-1;
	or.b32  	%r1562, %r1, 6144;
	setp.ge.s32 	%p140, %r1562, %r243;
	@%p140 bra 	$L__BB5_199;
	ld.param.u32 	%r1632, [_ZN3cub18CUB_300001_SM_10006detail10radix_sort29DeviceRadixSortOnesweepKernelINS1_5radix10policy_hubIjNS0_8NullTypeEyE10Policy1000ELNS0_9SortOrderE0EjS6_yiiNS1_21identity_decomposer_tEEEvPT5_SC_PT3_PKSD_PT1_PKSH_PT2_PKSL_T4_iiT6__param_9];
	ld.shared.u32 	%r1563, [%r121+24576];
	shr.u32 	%r1564, %r1563, %r1632;
	and.b32  	%r1565, %r1564, %r82;
	shl.b32 	%r1566, %r1565, 3;
	add.s32 	%r1568, %r1306, %r1566;
	ld.shared.u64 	%rd219, [%r1568+29184];
	add.s64 	%rd220, %rd219, %rd6;
	shl.b64 	%rd221, %rd220, 2;
	add.s64 	%rd222, %rd5, %rd221;
	st.global.u32 	[%rd222+24576], %r1563;
$L__BB5_199:
	bar.warp.sync 	-1;
	add.s32 	%r1569, %r1, 6528;
	setp.ge.s32 	%p141, %r1569, %r243;
	@%p141 bra 	$L__BB5_201;
	ld.param.u32 	%r1633, [_ZN3cub18CUB_300001_SM_10006detail10radix_sort29DeviceRadixSortOnesweepKernelINS1_5radix10policy_hubIjNS0_8NullTypeEyE10Policy1000ELNS0_9SortOrderE0EjS6_yiiNS1_21identity_decomposer_tEEEvPT5_SC_PT3_PKSD_PT1_PKSH_PT2_PKSL_T4_iiT6__param_9];
	ld.shared.u32 	%r1570, [%r121+26112];
	shr.u32 	%r1571, %r1570, %r1633;
	and.b32  	%r1572, %r1571, %r82;
	shl.b32 	%r1573, %r1572, 3;
	add.s32 	%r1575, %r1306, %r1573;
	ld.shared.u64 	%rd223, [%r1575+29184];
	add.s64 	%rd224, %rd223, %rd6;
	shl.b64 	%rd225, %rd224, 2;
	add.s64 	%rd226, %rd5, %rd225;
	st.global.u32 	[%rd226+26112], %r1570;
$L__BB5_201:
	ld.param.u32 	%r1634, [_ZN3cub18CUB_300001_SM_10006detail10radix_sort29DeviceRadixSortOnesweepKernelINS1_5radix10policy_hubIjNS0_8NullTypeEyE10Policy1000ELNS0_9SortOrderE0EjS6_yiiNS1_21identity_decomposer_tEEEvPT5_SC_PT3_PKSD_PT1_PKSH_PT2_PKSL_T4_iiT6__param_9];
	bar.warp.sync 	-1;
	add.s32 	%r1576, %r1, 6912;
	ld.shared.u32 	%r244, [%r121+27648];
	shr.u32 	%r1577, %r244, %r1634;
	and.b32  	%r1578, %r1577, %r82;
	shl.b32 	%r1579, %r1578, 3;
	add.s32 	%r1581, %r1306, %r1579;
	ld.shared.u64 	%rd227, [%r1581+29184];
	add.s64 	%rd16, %rd227, %rd6;
	setp.ge.s32 	%p142, %r1576, %r243;
	@%p142 bra 	$L__BB5_203;
	shl.b64 	%rd228, %rd16, 2;
	add.s64 	%rd229, %rd5, %rd228;
	st.global.u32 	[%rd229+27648], %r244;
$L__BB5_203:
	bar.warp.sync 	-1;
$L__BB5_204:
	ret;

}


// ===== COMPILED SASS (sm_100) =====

	.target	sm_100

	.elftype	@"ET_EXEC"


//--------------------- .note.nv.tkinfo           --------------------------
	.section	.note.nv.tkinfo,"",@"SHT_NOTE"
	.sectionflags	@"SHF_NOTE_NV_TKINFO"
	.tkinfo
        /*0018*/ 	.word	0x00000002
        /*0030*/ 	.string	""
        /*0030*/ 	.string	"ptxas"
        /*0030*/ 	.string	"Cuda compilation tools, release 13.0, V13.0.88"
        /*0030*/ 	.string	"Build cuda_13.0.r13.0/compiler.36424714_0"
        /*0030*/ 	.string	"-arch sm_100 -m 64 "



//--------------------- .note.nv.cuinfo           --------------------------
	.section	.note.nv.cuinfo,"",@"SHT_NOTE"
	.sectionflags	@"SHF_NOTE_NV_CUINFO"
        /*0018*/ 	.short	0x0002
        /*001a*/ 	.short	0x0064
        /*001c*/ 	.short	0x0082
	.zero		2


//--------------------- .nv.info                  --------------------------
	.section	.nv.info,"",@"SHT_CUDA_INFO"
	.align	4


	//----- nvinfo : EIATTR_REGCOUNT
	.align		4
        /*0000*/ 	.byte	0x04, 0x2f
        /*0002*/ 	.short	(.L_46 - .L_45)
	.align		4
.L_45:
        /*0004*/ 	.word	index@(_Z18computeHistKernel2PiiS_ii)
        /*0008*/ 	.word	0x0000000c


	//----- nvinfo : EIATTR_FRAME_SIZE
	.align		4
.L_46:
        /*000c*/ 	.byte	0x04, 0x11
        /*000e*/ 	.short	(.L_48 - .L_47)
	.align		4
.L_47:
        /*0010*/ 	.word	index@(_Z18computeHistKernel2PiiS_ii)
        /*0014*/ 	.word	0x00000000


	//----- nvinfo : EIATTR_REGCOUNT
	.align		4
.L_48:
        /*0018*/ 	.byte	0x04, 0x2f
        /*001a*/ 	.short	(.L_50 - .L_49)
	.align		4
.L_49:
        /*001c*/ 	.word	index@(_ZN3cub18CUB_300001_SM_10006detail11EmptyKernelIvEEvv)
        /*0020*/ 	.word	0x00000004


	//----- nvinfo : EIATTR_FRAME_SIZE
	.align		4
.L_50:
        /*0024*/ 	.byte	0x04, 0x11
        /*0026*/ 	.short	(.L_52 - .L_51)
	.align		4
.L_51:
        /*0028*/ 	.word	index@(_ZN3cub18CUB_300001_SM_10006detail11EmptyKernelIvEEvv)
        /*002c*/ 	.word	0x00000000


	//----- nvinfo : EIATTR_REGCOUNT
	.align		4
.L_52:
        /*0030*/ 	.byte	0x04, 0x2f
        /*0032*/ 	.short	(.L_54 - .L_53)
	.align		4
.L_53:
        /*0034*/ 	.word	index@(_ZN3cub18CUB_300001_SM_10006detail10radix_sort31DeviceRadixSortSingleTileKernelINS1_5radix10policy_hubIjNS0_8NullTypeEyE10Policy1000ELNS0_9SortOrderE0EjS6_yNS1_21identity_decomposer_tEEEvPKT1_PSB_PKT2_PSF_T3_iiT4_)
        /*0038*/ 	.word	0x0000007f


	//----- nvinfo : EIATTR_FRAME_SIZE
	.align		4
.L_54:
        /*003c*/ 	.byte	0x04, 0x11
        /*003e*/ 	.short	(.L_56 - .L_55)
	.align		4
.L_55:
        /*0040*/ 	.word	index@(_ZN3cub18CUB_300001_SM_10006detail10radix_sort31DeviceRadixSortSingleTileKernelINS1_5radix10policy_hubIjNS0_8NullTypeEyE10Policy1000ELNS0_9SortOrderE0EjS6_yNS1_21identity_decomposer_tEEEvPKT1_PSB_PKT2_PSF_T3_iiT4_)
        /*0044*/ 	.word	0x00000000


	//----- nvinfo : EIATTR_REGCOUNT
	.align		4
.L_56:
        /*0048*/ 	.byte	0x04, 0x2f
        /*004a*/ 	.short	(.L_58 - .L_57)
	.align		4
.L_57:
        /*004c*/ 	.word	index@(_ZN3cub18CUB_300001_SM_10006detail10radix_sort30DeviceRadixSortHistogramKernelINS1_5radix10policy_hubIjNS0_8NullTypeEyE10Policy1000ELNS0_9SortOrderE0EjyNS1_21identity_decomposer_tEEEvPT2_PKT1_SB_iiT3_)
        /*0050*/ 	.word	0x00000020


	//----- nvinfo : EIATTR_FRAME_SIZE
	.align		4
.L_58:
        /*0054*/ 	.byte	0x04, 0x11
        /*0056*/ 	.short	(.L_60 - .L_59)
	.align		4
.L_59:
        /*0058*/ 	.word	index@(_ZN3cub18CUB_300001_SM_10006detail10radix_sort30DeviceRadixSortHistogramKernelINS1_5radix10policy_hubIjNS0_8NullTypeEyE10Policy1000ELNS0_9SortOrderE0EjyNS1_21identity_decomposer_tEEEvPT2_PKT1_SB_iiT3_)
        /*005c*/ 	.word	0x00000000


	//----- nvinfo : EIATTR_REGCOUNT
	.align		4
.L_60:
        /*0060*/ 	.byte	0x04, 0x2f
        /*0062*/ 	.short	(.L_62 - .L_61)
	.align		4
.L_61:
        /*0064*/ 	.word	index@(_ZN3cub18CUB_300001_SM_10006detail10radix_sort33DeviceRadixSortExclusiveSumKernelINS1_5radix10policy_hubIjNS0_8NullTypeEyE10Policy1000EyEEvPT0_)
        /*0068*/ 	.word	0x00000020


	//----- nvinfo : EIATTR_FRAME_SIZE
	.align		4
.L_62:
        /*006c*/ 	.byte	0x04, 0x11
        /*006e*/ 	.short	(.L_64 - .L_63)
	.align		4
.L_63:
        /*0070*/ 	.word	index@(_ZN3cub18CUB_300001_SM_10006detail10radix_sort33DeviceRadixSortExclusiveSumKernelINS1_5radix10policy_hubIjNS0_8NullTypeEyE10Policy1000EyEEvPT0_)
        /*0074*/ 	.word	0x00000000


	//----- nvinfo : EIATTR_REGCOUNT
	.align		4
.L_64:
        /*0078*/ 	.byte	0x04, 0x2f
        /*007a*/ 	.short	(.L_66 - .L_65)
	.align		4
.L_65:
        /*007c*/ 	.word	index@(_ZN3cub18CUB_300001_SM_10006detail10radix_sort29DeviceRadixSortOnesweepKernelINS1_5radix10policy_hubIjNS0_8NullTypeEyE10Policy1000ELNS0_9SortOrderE0EjS6_yiiNS1_21identity_decomposer_tEEEvPT5_SC_PT3_PKSD_PT1_PKSH_PT2_PKSL_T4_iiT6_)
        /*0080*/ 	.word	0x00000050


	//----- nvinfo : EIATTR_FRAME_SIZE
	.align		4
.L_66:
        /*0084*/ 	.byte	0x04, 0x11
        /*0086*/ 	.short	(.L_68 - .L_67)
	.align		4
.L_67:
        /*0088*/ 	.word	index@(_ZN3cub18CUB_300001_SM_10006detail10radix_sort29DeviceRadixSortOnesweepKernelINS1_5radix10policy_hubIjNS0_8NullTypeEyE10Policy1000ELNS0_9SortOrderE0EjS6_yiiNS1_21identity_decomposer_tEEEvPT5_SC_PT3_PKSD_PT1_PKSH_PT2_PKSL_T4_iiT6_)
        /*008c*/ 	.word	0x00000010


	//----- nvinfo : EIATTR_MIN_STACK_SIZE
	.align		4
.L_68:
        /*0090*/ 	.byte	0x04, 0x12
        /*0092*/ 	.short	(.L_70 - .L_69)
	.align		4
.L_69:
        /*0094*/ 	.word	index@(_ZN3cub18CUB_300001_SM_10006detail10radix_sort29DeviceRadixSortOnesweepKernelINS1_5radix10policy_hubIjNS0_8NullTypeEyE10Policy1000ELNS0_9SortOrderE0EjS6_yiiNS1_21identity_decomposer_tEEEvPT5_SC_PT3_PKSD_PT1_PKSH_PT2_PKSL_T4_iiT6_)
        /*0098*/ 	.word	0x00000010


	//----- nvinfo : EIATTR_MIN_STACK_SIZE
	.align		4
.L_70:
        /*009c*/ 	.byte	0x04, 0x12
        /*009e*/ 	.short	(.L_72 - .L_71)
	.align		4
.L_71:
        /*00a0*/ 	.word	index@(_ZN3cub18CUB_300001_SM_10006detail10radix_sort33DeviceRadixSortExclusiveSumKernelINS1_5radix10policy_hubIjNS0_8NullTypeEyE10Policy1000EyEEvPT0_)
        /*00a4*/ 	.word	0x00000000


	//----- nvinfo : EIATTR_MIN_STACK_SIZE
	.align		4
.L_72:
        /*00a8*/ 	.byte	0x04, 0x12
        /*00aa*/ 	.short	(.L_74 - .L_73)
	.align		4
.L_73:
        /*00ac*/ 	.word	index@(_ZN3cub18CUB_300001_SM_10006detail10radix_sort30DeviceRadixSortHistogramKernelINS1_5radix10policy_hubIjNS0_8NullTypeEyE10Policy1000ELNS0_9SortOrderE0EjyNS1_21identity_decomposer_tEEEvPT2_PKT1_SB_iiT3_)
        /*00b0*/ 	.word	0x00000000


	//----- nvinfo : EIATTR_MIN_STACK_SIZE
	.align		4
.L_74:
        /*00b4*/ 	.byte	0x04, 0x12
        /*00b6*/ 	.short	(.L_76 - .L_75)
	.align		4
.L_75:
        /*00b8*/ 	.word	index@(_ZN3cub18CUB_300001_SM_10006detail10radix_sort31DeviceRadixSortSingleTileKernelINS1_5radix10policy_hubIjNS0_8NullTypeEyE10Policy1000ELNS0_9SortOrderE0EjS6_yNS1_21identity_decomposer_tEEEvPKT1_PSB_PKT2_PSF_T3_iiT4_)
        /*00bc*/ 	.word	0x00000000


	//----- nvinfo : EIATTR_MIN_STACK_SIZE
	.align		4
.L_76:
        /*00c0*/ 	.byte	0x04, 0x12
        /*00c2*/ 	.short	(.L_78 - .L_77)
	.align		4
.L_77:
        /*00c4*/ 	.word	index@(_ZN3cub18CUB_300001_SM_10006detail11EmptyKernelIvEEvv)
        /*00c8*/ 	.word	0x00000000


	//----- nvinfo : EIATTR_MIN_STACK_SIZE
	.align		4
.L_78:
        /*00cc*/ 	.byte	0x04, 0x12
        /*00ce*/ 	.short	(.L_80 - .L_79)
	.align		4
.L_79:
        /*00d0*/ 	.word	index@(_Z18computeHistKernel2PiiS_ii)
        /*00d4*/ 	.word	0x00000000
.L_80:


//--------------------- .nv.compat                --------------------------
	.section	.nv.compat,"",@"SHT_CUDA_COMPAT_INFO"
	.align	4
        /*0000*/ 	.byte	0x02, 0x09, 0x00, 0x00, 0x02, 0x02, 0x01, 0x00, 0x02, 0x05, 0x05, 0x00, 0x03, 0x07, 0x01, 0x01
        /*0010*/ 	.byte	0x02, 0x03, 0x00, 0x00, 0x02, 0x06, 0x01, 0x00, 0x04, 0x0b, 0x08, 0x00, 0x09, 0x00, 0x00, 0x00
        /*0020*/ 	.byte	0x00, 0x00, 0x00, 0x00


//--------------------- .nv.info._ZN3cub18CUB_300001_SM_10006detail10radix_sort29DeviceRadixSortOnesweepKernelINS1_5radix10policy_hubIjNS0_8NullTypeEyE10Policy1000ELNS0_9SortOrderE0EjS6_yiiNS1_21identity_decomposer_tEEEvPT5_SC_PT3_PKSD_PT1_PKSH_PT2_PKSL_T4_iiT6_ --------------------------
	.section	.nv.info._ZN3cub18CUB_300001_SM_10006detail10radix_sort29DeviceRadixSortOnesweepKernelINS1_5radix10policy_hubIjNS0_8NullTypeEyE10Policy1000ELNS0_9SortOrderE0EjS6_yiiNS1_21identity_decomposer_tEEEvPT5_SC_PT3_PKSD_PT1_PKSH_PT2_PKSL_T4_iiT6_,"",@"SHT_CUDA_INFO"
	.sectionflags	@""
	.align	4


	//----- nvinfo : EIATTR_CUDA_API_VERSION
	.align		4
        /*0000*/ 	.byte	0x04, 0x37
        /*0002*/ 	.short	(.L_82 - .L_81)
.L_81:
        /*0004*/ 	.word	0x00000082


	//----- nvinfo : EIATTR_KPARAM_INFO
	.align		4
.L_82:
        /*0008*/ 	.byte	0x04, 0x17
        /*000a*/ 	.short	(.L_84 - .L_83)
.L_83:
        /*000c*/ 	.word	0x00000000
        /*0010*/ 	.short	0x000b
        /*0012*/ 	.short	0x004c
        /*0014*/ 	.byte	0x00, 0xf0, 0x05, 0x00


	//----- nvinfo : EIATTR_KPARAM_INFO
	.align		4
.L_84:
        /*0018*/ 	.byte	0x04, 0x17
        /*001a*/ 	.short	(.L_86 - .L_85)
.L_85:
        /*001c*/ 	.word	0x00000000
        /*0020*/ 	.short	0x000a
        /*0022*/ 	.short	0x0048
        /*0024*/ 	.byte	0x00, 0xf0, 0x11, 0x00


	//----- nvinfo : EIATTR_KPARAM_INFO
	.align		4
.L_86:
        /*0028*/ 	.byte	0x04, 0x17
        /*002a*/ 	.short	(.L_88 - .L_87)
.L_87:
        /*002c*/ 	.word	0x00000000
        /*0030*/ 	.short	0x0009
        /*0032*/ 	.short	0x0044
        /*0034*/ 	.byte	0x00, 0xf0, 0x11, 0x00


	//----- nvinfo : EIATTR_KPARAM_INFO
	.align		4
.L_88:
        /*0038*/ 	.byte	0x04, 0x17
        /*003a*/ 	.short	(.L_90 - .L_89)
.L_89:
        /*003c*/ 	.word	0x00000000
        /*0040*/ 	.short	0x0008
        /*0042*/ 	.short	0x0040
        /*0044*/ 	.byte	0x00, 0xf0, 0x11, 0x00


	//----- nvinfo : EIATTR_KPARAM_INFO
	.align		4
.L_90:
        /*0048*/ 	.byte	0x04, 0x17
        /*004a*/ 	.short	(.L_92 - .L_91)
.L_91:
        /*004c*/ 	.word	0x00000000
        /*0050*/ 	.short	0x0007
        /*0052*/ 	.short	0x0038
        /*0054*/ 	.byte	0x00, 0xf5, 0x21, 0x00


	//----- nvinfo : EIATTR_KPARAM_INFO
	.align		4
.L_92:
        /*0058*/ 	.byte	0x04, 0x17
        /*005a*/ 	.short	(.L_94 - .L_93)
.L_93:
        /*005c*/ 	.word	0x00000000
        /*0060*/ 	.short	0x0006
        /*0062*/ 	.short	0x0030
        /*0064*/ 	.byte	0x00, 0xf5, 0x21, 0x00


	//----- nvinfo : EIATTR_KPARAM_INFO
	.align		4
.L_94:
        /*0068*/ 	.byte	0x04, 0x17
        /*006a*/ 	.short	(.L_96 - .L_95)
.L_95:
        /*006c*/ 	.word	0x00000000
        /*0070*/ 	.short	0x0005
        /*0072*/ 	.short	0x0028
        /*0074*/ 	.byte	0x00, 0xf5, 0x21, 0x00


	//----- nvinfo : EIATTR_KPARAM_INFO
	.align		4
.L_96:
        /*0078*/ 	.byte	0x04, 0x17
        /*007a*/ 	.short	(.L_98 - .L_97)
.L_97:
        /*007c*/ 	.word	0x00000000
        /*0080*/ 	.short	0x0004
        /*0082*/ 	.short	0x0020
        /*0084*/ 	.byte	0x00, 0xf5, 0x21, 0x00


	//----- nvinfo : EIATTR_KPARAM_INFO
	.align		4
.L_98:
        /*0088*/ 	.byte	0x04, 0x17
        /*008a*/ 	.short	(.L_100 - .L_99)
.L_99:
        /*008c*/ 	.word	0x00000000
        /*0090*/ 	.short	0x0003
        /*0092*/ 	.short	0x0018
        /*0094*/ 	.byte	0x00, 0xf5, 0x21, 0x00


	//----- nvinfo : EIATTR_KPARAM_INFO
	.align		4
.L_100:
        /*0098*/ 	.byte	0x04, 0x17
        /*009a*/ 	.short	(.L_102 - .L_101)
.L_101:
        /*009c*/ 	.word	0x00000000
        /*00a0*/ 	.short	0x0002
        /*00a2*/ 	.short	0x0010
        /*00a4*/ 	.byte	0x00, 0xf5, 0x21, 0x00


	//----- nvinfo : EIATTR_KPARAM_INFO
	.align		4
.L_102:
        /*00a8*/ 	.byte	0x04, 0x17
        /*00aa*/ 	.short	(.L_104 - .L_103)
.L_103:
        /*00ac*/ 	.word	0x00000000
        /*00b0*/ 	.short	0x0001
        /*00b2*/ 	.short	0x0008
        /*00b4*/ 	.byte	0x00, 0xf5, 0x21, 0x00


	//----- nvinfo : EIATTR_KPARAM_INFO
	.align		4
.L_104:
        /*00b8*/ 	.byte	0x04, 0x17
        /*00ba*/ 	.short	(.L_106 - .L_105)
.L_105:
        /*00bc*/ 	.word	0x00000000
        /*00c0*/ 	.short	0x0000
        /*00c2*/ 	.short	0x0000
        /*00c4*/ 	.byte	0x00, 0xf5, 0x21, 0x00


	//----- nvinfo : EIATTR_SPARSE_MMA_MASK
	.align		4
.L_106:
        /*00c8*/ 	.byte	0x03, 0x50
        /*00ca*/ 	.short	0x0000


	//----- nvinfo : EIATTR_MAXREG_COUNT
	.align		4
        /*00cc*/ 	.byte	0x03, 0x1b
        /*00ce*/ 	.short	0x00a8


	//----- nvinfo : EIATTR_NUM_BARRIERS
	.align		4
        /*00d0*/ 	.byte	0x02, 0x4c
        /*00d2*/ 	.byte	0x01
	.zero		1


	//----- nvinfo : EIATTR_ANNOTATIONS
	.align		4
        /*00d4*/ 	.byte	0x04, 0x55
        /*00d6*/ 	.short	(.L_108 - .L_107)


	//   ....[0]....
.L_107:
        /*00d8*/ 	.word	0x00000001
        /*00dc*/ 	.byte	0x40, 0x0e, 0x00, 0x00, 0x01, 0x00, 0x00, 0x00, 0x20, 0x10, 0x00, 0x00, 0x01, 0x00, 0x00, 0x00
        /*00ec*/ 	.byte	0xa0, 0x10, 0x00, 0x00, 0x01, 0x00, 0x00, 0x00, 0x00, 0x25, 0x00, 0x00, 0x01, 0x00, 0x00, 0x00
        /*00fc*/ 	.byte	0xc0, 0x39, 0x00, 0x00, 0x01, 0x00, 0x00, 0x00, 0x00, 0x3c, 0x00, 0x00, 0x01, 0x00, 0x00, 0x00
        /*010c*/ 	.byte	0x20, 0x52, 0x00, 0x00


	//----- nvinfo : EIATTR_MERCURY_ISA_VERSION
	.align		4
.L_108:
        /*0110*/ 	.byte	0x03, 0x5f
        /*0112*/ 	.short	0x0101


	//----- nvinfo : EIATTR_COOP_GROUP_MASK_REGIDS
	.align		4
        /*0114*/ 	.byte	0x04, 0x29
        /*0116*/ 	.short	(.L_110 - .L_109)


	//   ....[0]....
.L_109:
        /*0118*/ 	.word	0xffffffff


	//   ....[1]....
        /*011c*/ 	.word	0x05000000


	//   ....[2]....
        /*0120*/ 	.word	0xffffffff


	//   ....[3]....
        /*0124*/ 	.word	0xffffffff


	//   ....[4]....
        /*0128*/ 	.word	0xffffffff


	//   ....[5]....
        /*012c*/ 	.word	0xffffffff


	//   ....[6]....
        /*0130*/ 	.word	0xffffffff


	//   ....[7]....
        /*0134*/ 	.word	0xffffffff


	//   ....[8]....
        /*0138*/ 	.word	0xffffffff


	//   ....[9]....
        /*013c*/ 	.word	0xffffffff


	//   ....[10]....
        /*0140*/ 	.word	0xffffffff


	//   ....[11]....
        /*0144*/ 	.word	0xffffffff


	//   ....[12]....
        /*0148*/ 	.word	0xffffffff


	//   ....[13]....
        /*014c*/ 	.word	0xffffffff


	//   ....[14]....
        /*0150*/ 	.word	0xffffffff


	//   ....[15]....
        /*0154*/ 	.word	0xffffffff


	//   ....[16]....
        /*0158*/ 	.word	0xffffffff


	//   ....[17]....
        /*015c*/ 	.word	0xffffffff


	//   ....[18]....
        /*0160*/ 	.word	0xffffffff


	//   ....[19]....
        /*0164*/ 	.word	0xffffffff


	//   ....[20]....
        /*0168*/ 	.word	0xffffffff


	//   ....[21]....
        /*016c*/ 	.word	0xffffffff


	//   ....[22]....
        /*0170*/ 	.word	0xffffffff


	//   ....[23]....
        /*0174*/ 	.word	0xffffffff


	//   ....[24]....
        /*0178*/ 	.word	0xffffffff


	//   ....[25]....
        /*017c*/ 	.word	0xffffffff


	//   ....[26]....
        /*0180*/ 	.word	0xffffffff


	//   ....[27]....
        /*0184*/ 	.word	0xffffffff


	//   ....[28]....
        /*0188*/ 	.word	0xffffffff


	//   ....[29]....
        /*018c*/ 	.word	0xffffffff


	//   ....[30]....
        /*0190*/ 	.word	0xffffffff


	//   ....[31]....
        /*0194*/ 	.word	0xffffffff


	//   ....[32]....
        /*0198*/ 	.word	0xffffffff


	//   ....[33]....
        /*019c*/ 	.word	0xffffffff


	//   ....[34]....
        /*01a0*/ 	.word	0xffffffff


	//   ....[35]....
        /*01a4*/ 	.word	0xffffffff


	//   ....[36]....
        /*01a8*/ 	.word	0xffffffff


	//   ....[37]....
        /*01ac*/ 	.word	0xffffffff


	//   ....[38]....
        /*01b0*/ 	.word	0xffffffff


	//   ....[39]....
        /*01b4*/ 	.word	0xffffffff


	//   ....[40]....
        /*01b8*/ 	.word	0xffffffff


	//   ....[41]....
        /*01bc*/ 	.word	0xffffffff


	//   ....[42]....
        /*01c0*/ 	.word	0xffffffff


	//   ....[43]....
        /*01c4*/ 	.word	0xffffffff


	//   ....[44]....
        /*01c8*/ 	.word	0xffffffff


	//   ....[45]....
        /*01cc*/ 	.word	0xffffffff


	//   ....[46]....
        /*01d0*/ 	.word	0xffffffff


	//   ....[47]....
        /*01d4*/ 	.word	0xffffffff


	//   ....[48]....
        /*01d8*/ 	.word	0xffffffff


	//   ....[49]....
        /*01dc*/ 	.word	0xffffffff


	//   ....[50]....
        /*01e0*/ 	.word	0xffffffff


	//   ....[51]....
        /*01e4*/ 	.word	0xffffffff


	//   ....[52]....
        /*01e8*/ 	.word	0xffffffff


	//   ....[53]....
        /*01ec*/ 	.word	0xffffffff


	//   ....[54]....
        /*01f0*/ 	.word	0xffffffff


	//   ....[55]....
        /*01f4*/ 	.word	0xffffffff


	//   ....[56]....
        /*01f8*/ 	.word	0xffffffff


	//   ....[57]....
        /*01fc*/ 	.word	0xffffffff


	//   ....[58]....
        /*0200*/ 	.word	0xffffffff


	//   ....[59]....
        /*0204*/ 	.word	0xffffffff


	//   ....[60]....
        /*0208*/ 	.word	0xffffffff


	//   ....[61]....
        /*020c*/ 	.word	0xffffffff


	//   ....[62]....
        /*0210*/ 	.word	0xffffffff


	//   ....[63]....
        /*0214*/ 	.word	0xffffffff


	//   ....[64]....
        /*0218*/ 	.word	0xffffffff


	//   ....[65]....
        /*021c*/ 	.word	0xffffffff


	//   ....[66]....
        /*0220*/ 	.word	0xffffffff


	//   ....[67]....
        /*0224*/ 	.word	0xffffffff


	//   ....[68]....
        /*0228*/ 	.word	0xffffffff


	//   ....[69]....
        /*022c*/ 	.word	0xffffffff


	//   ....[70]....
        /*0230*/ 	.word	0xffffffff


	//   ....[71]....
        /*0234*/ 	.word	0xffffffff


	//   ....[72]....
        /*0238*/ 	.word	0xffffffff


	//   ....[73]....
        /*023c*/ 	.word	0xffffffff


	//   ....[74]....
        /*0240*/ 	.word	0xffffffff


	//   ....[75]....
        /*0244*/ 	.word	0xffffffff


	//   ....[76]....
        /*0248*/ 	.word	0xffffffff


	//   ....[77]....
        /*024c*/ 	.word	0xffffffff


	//   ....[78]....
        /*0250*/ 	.word	0xffffffff


	//   ....[79]....
        /*0254*/ 	.word	0xffffffff


	//   ....[80]....
        /*0258*/ 	.word	0xffffffff


	//   ....[81]....
        /*025c*/ 	.word	0xffffffff


	//   ....[82]....
        /*0260*/ 	.word	0xffffffff


	//   ....[83]....
        /*0264*/ 	.word	0xffffffff


	//   ....[84]....
        /*0268*/ 	.word	0xffffffff


	//   ....[85]....
        /*026c*/ 	.word	0xffffffff


	//   ....[86]....
        /*0270*/ 	.word	0xffffffff


	//   ....[87]....
        /*0274*/ 	.word	0xffffffff


	//   ....[88]....
        /*0278*/ 	.word	0xffffffff


	//   ....[89]....
        /*027c*/ 	.word	0xffffffff


	//   ....[90]....
        /*0280*/ 	.word	0xffffffff


	//   ....[91]....
        /*0284*/ 	.word	0xffffffff


	//   ....[92]....
        /*0288*/ 	.word	0xffffffff


	//   ....[93]....
        /*028c*/ 	.word	0xffffffff


	//   ....[94]....
        /*0290*/ 	.word	0xffffffff


	//   ....[95]....
        /*0294*/ 	.word	0xffffffff


	//   ....[96]....
        /*0298*/ 	.word	0xffffffff


	//   ....[97]....
        /*029c*/ 	.word	0xffffffff


	//   ....[98]....
        /*02a0*/ 	.word	0xffffffff


	//   ....[99]....
        /*02a4*/ 	.word	0xffffffff


	//   ....[100]....
        /*02a8*/ 	.word	0xffffffff


	//   ....[101]....
        /*02ac*/ 	.word	0xffffffff


	//   ....[102]....
        /*02b0*/ 	.word	0xffffffff


	//   ....[103]....
        /*02b4*/ 	.word	0xffffffff


	//   ....[104]....
        /*02b8*/ 	.word	0xffffffff


	//   ....[105]....
        /*02bc*/ 	.word	0xffffffff


	//   ....[106]....
        /*02c0*/ 	.word	0xffffffff


	//   ....[107]....
        /*02c4*/ 	.word	0xffffffff


	//   ....[108]....
        /*02c8*/ 	.word	0xffffffff


	//   ....[109]....
        /*02cc*/ 	.word	0xffffffff


	//   ....[110]....
        /*02d0*/ 	.word	0xffffffff


	//   ....[111]....
        /*02d4*/ 	.word	0xffffffff


	//   ....[112]....
        /*02d8*/ 	.word	0xffffffff


	//   ....[113]....
        /*02dc*/ 	.word	0xffffffff


	//   ....[114]....
        /*02e0*/ 	.word	0xffffffff


	//   ....[115]....
        /*02e4*/ 	.word	0xffffffff


	//   ....[116]....
        /*02e8*/ 	.word	0xffffffff


	//   ....[117]....
        /*02ec*/ 	.word	0xffffffff


	//   ....[118]....
        /*02f0*/ 	.word	0xffffffff


	//   ....[119]....
        /*02f4*/ 	.word	0xffffffff


	//   ....[120]....
        /*02f8*/ 	.word	0xffffffff


	//   ....[121]....
        /*02fc*/ 	.word	0xffffffff


	//   ....[122]....
        /*0300*/ 	.word	0xffffffff


	//   ....[123]....
        /*0304*/ 	.word	0xffffffff


	//   ....[124]....
        /*0308*/ 	.word	0xffffffff


	//   ....[125]....
        /*030c*/ 	.word	0xffffffff


	//   ....[126]....
        /*0310*/ 	.word	0xffffffff


	//   ....[127]....
        /*0314*/ 	.word	0xffffffff


	//   ....[128]....
        /*0318*/ 	.word	0xffffffff


	//   ....[129]....
        /*031c*/ 	.word	0xffffffff


	//   ....[130]....
        /*0320*/ 	.word	0xffffffff


	//   ....[131]....
        /*0324*/ 	.word	0xffffffff


	//   ....[132]....
        /*0328*/ 	.word	0xffffffff


	//   ....[133]....
        /*032c*/ 	.word	0xffffffff


	//   ....[134]....
        /*0330*/ 	.word	0xffffffff


	//   ....[135]....
        /*0334*/ 	.word	0xffffffff


	//   ....[136]....
        /*0338*/ 	.word	0xffffffff


	//   ....[137]....
        /*033c*/ 	.word	0xffffffff


	//   ....[138]....
        /*0340*/ 	.word	0xffffffff


	//   ....[139]....
        /*0344*/ 	.word	0xffffffff


	//   ....[140]....
        /*0348*/ 	.word	0xffffffff


	//   ....[141]....
        /*034c*/ 	.word	0xffffffff


	//   ....[142]....
        /*0350*/ 	.word	0xffffffff


	//   ....[143]....
        /*0354*/ 	.word	0xffffffff


	//   ....[144]....
        /*0358*/ 	.word	0xffffffff


	//   ....[145]....
        /*035c*/ 	.word	0xffffffff


	//   ....[146]....
        /*0360*/ 	.word	0xffffffff


	//   ....[147]....
        /*0364*/ 	.word	0xffffffff


	//   ....[148]....
        /*0368*/ 	.word	0xffffffff


	//   ....[149]....
        /*036c*/ 	.word	0xffffffff


	//   ....[150]....
        /*0370*/ 	.word	0xffffffff


	//   ....[151]....
        /*0374*/ 	.word	0xffffffff


	//   ....[152]....
        /*0378*/ 	.word	0xffffffff


	//   ....[153]....
        /*037c*/ 	.word	0xffffffff


	//   ....[154]....
        /*0380*/ 	.word	0xffffffff


	//   ....[155]....
        /*0384*/ 	.word	0xffffffff


	//   ....[156]....
        /*0388*/ 	.word	0xffffffff


	//   ....[157]....
        /*038c*/ 	.word	0xffffffff


	//   ....[158]....
        /*0390*/ 	.word	0xffffffff


	//   ....[159]....
        /*0394*/ 	.word	0xffffffff


	//   ....[160]....
        /*0398*/ 	.word	0xffffffff


	//   ....[161]....
        /*039c*/ 	.word	0xffffffff


	//   ....[162]....
        /*03a0*/ 	.word	0xffffffff


	//   ....[163]....
        /*03a4*/ 	.word	0xffffffff


	//   ....[164]....
        /*03a8*/ 	.word	0xffffffff


	//   ....[165]....
        /*03ac*/ 	.word	0xffffffff


	//   ....[166]....
        /*03b0*/ 	.word	0xffffffff


	//   ....[167]....
        /*03b4*/ 	.word	0xffffffff


	//   ....[168]....
        /*03b8*/ 	.word	0xffffffff


	//   ....[169]....
        /*03bc*/ 	.word	0xffffffff


	//   ....[170]....
        /*03c0*/ 	.word	0xffffffff


	//   ....[171]....
        /*03c4*/ 	.word	0xffffffff


	//   ....[172]....
        /*03c8*/ 	.word	0xffffffff


	//   ....[173]....
        /*03cc*/ 	.word	0xffffffff


	//   ....[174]....
        /*03d0*/ 	.word	0xffffffff


	//   ....[175]....
        /*03d4*/ 	.word	0xffffffff


	//   ....[176]....
        /*03d8*/ 	.word	0xffffffff


	//   ....[177]....
        /*03dc*/ 	.word	0xffffffff


	//   ....[178]....
        /*03e0*/ 	.word	0x05000002


	//   ....[179]....
        /*03e4*/ 	.word	0xffffffff


	//   ....[180]....
        /*03e8*/ 	.word	0xffffffff


	//   ....[181]....
        /*03ec*/ 	.word	0xffffffff


	//   ....[182]....
        /*03f0*/ 	.word	0xffffffff


	//   ....[183]....
        /*03f4*/ 	.word	0xffffffff


	//   ....[184]....
        /*03f8*/ 	.word	0xffffffff


	//   ....[185]....
        /*03fc*/ 	.word	0xffffffff


	//   ....[186]....
        /*0400*/ 	.word	0xffffffff


	//   ....[187]....
        /*0404*/ 	.word	0xffffffff


	//   ....[188]....
        /*0408*/ 	.word	0xffffffff


	//   ....[189]....
        /*040c*/ 	.word	0xffffffff


	//   ....[190]....
        /*0410*/ 	.word	0xffffffff


	//   ....[191]....
        /*0414*/ 	.word	0xffffffff


	//   ....[192]....
        /*0418*/ 	.word	0xffffffff


	//   ....[193]....
        /*041c*/ 	.word	0xffffffff


	//   ....[194]....
        /*0420*/ 	.word	0xffffffff


	//   ....[195]....
        /*0424*/ 	.word	0xffffffff


	//   ....[196]....
        /*0428*/ 	.word	0xffffffff


	//   ....[197]....
        /*042c*/ 	.word	0xffffffff


	//   ....[198]....
        /*0430*/ 	.word	0xffffffff


	//   ....[199]....
        /*0434*/ 	.word	0xffffffff


	//   ....[200]....
        /*0438*/ 	.word	0xffffffff


	//   ....[201]....
        /*043c*/ 	.word	0xffffffff


	//   ....[202]....
        /*0440*/ 	.word	0xffffffff


	//   ....[203]....
        /*0444*/ 	.word	0xffffffff


	//   ....[204]....
        /*0448*/ 	.word	0xffffffff


	//   ....[205]....
        /*044c*/ 	.word	0xffffffff


	//   ....[206]....
        /*0450*/ 	.word	0xffffffff


	//   ....[207]....
        /*0454*/ 	.word	0xffffffff


	//   ....[208]....
        /*0458*/ 	.word	0xffffffff


	//   ....[209]....
        /*045c*/ 	.word	0xffffffff


	//   ....[210]....
        /*0460*/ 	.word	0xffffffff


	//   ....[211]....
        /*0464*/ 	.word	0xffffffff


	//   ....[212]....
        /*0468*/ 	.word	0xffffffff


	//   ....[213]....
        /*046c*/ 	.word	0xffffffff


	//   ....[214]....
        /*0470*/ 	.word	0xffffffff


	//   ....[215]....
        /*0474*/ 	.word	0xffffffff


	//   ....[216]....
        /*0478*/ 	.word	0xffffffff


	//   ....[217]....
        /*047c*/ 	.word	0x0500004c


	//   ....[218]....
        /*0480*/ 	.word	0x0500004c


	//   ....[219]....
        /*0484*/ 	.word	0x0500004c


	//   ....[220]....
        /*0488*/ 	.word	0x0500004c


	//   ....[221]....
        /*048c*/ 	.word	0x0500004c


	//----- nvinfo : EIATTR_COOP_GROUP_INSTR_OFFSETS
	.align		4
.L_110:
        /*0490*/ 	.byte	0x04, 0x28
        /*0492*/ 	.short	(.L_112 - .L_111)


	//   ....[0]....
.L_111:
        /*0494*/ 	.word	0x00000f20


	//   ....[1]....
        /*0498*/ 	.word	0x00001870


	//   ....[2]....
        /*049c*/ 	.word	0x000022e0


	//   ....[3]....
        /*04a0*/ 	.word	0x00002300


	//   ....[4]....
        /*04a4*/ 	.word	0x00002320


	//   ....[5]....
        /*04a8*/ 	.word	0x00002340


	//   ....[6]....
        /*04ac*/ 	.word	0x00002360


	//   ....[7]....
        /*04b0*/ 	.word	0x00002850


	//   ....[8]....
        /*04b4*/ 	.word	0x00002860


	//   ....[9]....
        /*04b8*/ 	.word	0x00002880


	//   ....[10]....
        /*04bc*/ 	.word	0x000028a0


	//   ....[11]....
        /*04c0*/ 	.word	0x000028f0


	//   ....[12]....
        /*04c4*/ 	.word	0x00002920


	//   ....[13]....
        /*04c8*/ 	.word	0x00002960


	//   ....[14]....
        /*04cc*/ 	.word	0x000029a0


	//   ....[15]....
        /*04d0*/ 	.word	0x00002a70


	//   ....[16]....
        /*04d4*/ 	.word	0x00002ad0


	//   ....[17]....
        /*04d8*/ 	.word	0x00002ae0


	//   ....[18]....
        /*04dc*/ 	.word	0x00002b10


	//   ....[19]....
        /*04e0*/ 	.word	0x00002b40


	//   ....[20]....
        /*04e4*/ 	.word	0x00002b80


	//   ....[21]....
        /*04e8*/ 	.word	0x00002ba0


	//   ....[22]....
        /*04ec*/ 	.word	0x00002be0


	//   ....[23]....
        /*04f0*/ 	.word	0x00002c00


	//   ....[24]....
        /*04f4*/ 	.word	0x00002ce0


	//   ....[25]....
        /*04f8*/ 	.word	0x00002cf0


	//   ....[26]....
        /*04fc*/ 	.word	0x00002d20


	//   ....[27]....
        /*0500*/ 	.word	0x00002d50


	//   ....[28]....
        /*0504*/ 	.word	0x00002d90


	//   ....[29]....
        /*0508*/ 	.word	0x00002db0


	//   ....[30]....
        /*050c*/ 	.word	0x00002df0


	//   ....[31]....
        /*0510*/ 	.word	0x00002e10


	//   ....[32]....
        /*0514*/ 	.word	0x00002e70


	//   ....[33]....
        /*0518*/ 	.word	0x00002f00


	//   ....[34]....
        /*051c*/ 	.word	0x00002f20


	//   ....[35]....
        /*0520*/ 	.word	0x00002f30


	//   ....[36]....
        /*0524*/ 	.word	0x00002f60


	//   ....[37]....
        /*0528*/ 	.word	0x00002f90


	//   ....[38]....
        /*052c*/ 	.word	0x00002fd0


	//   ....[39]....
        /*0530*/ 	.word	0x00002ff0


	//   ....[40]....
        /*0534*/ 	.word	0x00003030


	//   ....[41]....
        /*0538*/ 	.word	0x00003050


	//   ....[42]....
        /*053c*/ 	.word	0x00003130


	//   ....[43]....
        /*0540*/ 	.word	0x00003160


	//   ....[44]....
        /*0544*/ 	.word	0x00003170


	//   ....[45]....
        /*0548*/ 	.word	0x000031a0


	//   ....[46]....
        /*054c*/ 	.word	0x000031d0


	//   ....[47]....
        /*0550*/ 	.word	0x00003210


	//   ....[48]....
        /*0554*/ 	.word	0x00003230


	//   ....[49]....
        /*0558*/ 	.word	0x00003270


	//   ....[50]....
        /*055c*/ 	.word	0x00003290


	//   ....[51]....
        /*0560*/ 	.word	0x00003360


	//   ....[52]....
        /*0564*/ 	.word	0x00003380


	//   ....[53]....
        /*0568*/ 	.word	0x00003390


	//   ....[54]....
        /*056c*/ 	.word	0x000033c0


	//   ....[55]....
        /*0570*/ 	.word	0x000033f0


	//   ....[56]....
        /*0574*/ 	.word	0x00003430


	//   ....[57]....
        /*0578*/ 	.word	0x00003450


	//   ....[58]....
        /*057c*/ 	.word	0x00003490


	//   ....[59]....
        /*0580*/ 	.word	0x000034b0


	//   ....[60]....
        /*0584*/ 	.word	0x00003590


	//   ....[61]....
        /*0588*/ 	.word	0x000035b0


	//   ....[62]....
        /*058c*/ 	.word	0x000035c0


	//   ....[63]....
        /*0590*/ 	.word	0x000035f0


	//   ....[64]....
        /*0594*/ 	.word	0x00003620


	//   ....[65]....
        /*0598*/ 	.word	0x00003670


	//   ....[66]....
        /*059c*/ 	.word	0x00003690


	//   ....[67]....
        /*05a0*/ 	.word	0x000036d0


	//   ....[68]....
        /*05a4*/ 	.word	0x000036f0


	//   ....[69]....
        /*05a8*/ 	.word	0x000037c0


	//   ....[70]....
        /*05ac*/ 	.word	0x000037e0


	//   ....[71]....
        /*05b0*/ 	.word	0x000037f0


	//   ....[72]....
        /*05b4*/ 	.word	0x00003820


	//   ....[73]....
        /*05b8*/ 	.word	0x00003850


	//   ....[74]....
        /*05bc*/ 	.word	0x00003890


	//   ....[75]....
        /*05c0*/ 	.word	0x000038b0


	//   ....[76]....
        /*05c4*/ 	.word	0x000038f0


	//   ....[77]....
        /*05c8*/ 	.word	0x00003910


	//   ....[78]....
        /*05cc*/ 	.word	0x00003a20


	//   ....[79]....
        /*05d0*/ 	.word	0x00003a30


	//   ....[80]....
        /*05d4*/ 	.word	0x00003a60


	//   ....[81]....
        /*05d8*/ 	.word	0x00003a90


	//   ....[82]....
        /*05dc*/ 	.word	0x00003ad0


	//   ....[83]....
        /*05e0*/ 	.word	0x00003ae0


	//   ....[84]....
        /*05e4*/ 	.word	0x00003b00


	//   ....[85]....
        /*05e8*/ 	.word	0x00003b40


	//   ....[86]....
        /*05ec*/ 	.word	0x00003b60


	//   ....[87]....
        /*05f0*/ 	.word	0x00003c50


	//   ....[88]....
        /*05f4*/ 	.word	0x00003c60


	//   ....[89]....
        /*05f8*/ 	.word	0x00003c90


	//   ....[90]....
        /*05fc*/ 	.word	0x00003cc0


	//   ....[91]....
        /*0600*/ 	.word	0x00003d00


	//   ....[92]....
        /*0604*/ 	.word	0x00003d10


	//   ....[93]....
        /*0608*/ 	.word	0x00003d30


	//   ....[94]....
        /*060c*/ 	.word	0x00003d70


	//   ....[95]....
        /*0610*/ 	.word	0x00003d90


	//   ....[96]....
        /*0614*/ 	.word	0x00003e90


	//   ....[97]....
        /*0618*/ 	.word	0x00003ea0


	//   ....[98]....
        /*061c*/ 	.word	0x00003ed0


	//   ....[99]....
        /*0620*/ 	.word	0x00003f00


	//   ....[100]....
        /*0624*/ 	.word	0x00003f40


	//   ....[101]....
        /*0628*/ 	.word	0x00003f50


	//   ....[102]....
        /*062c*/ 	.word	0x00003f70


	//   ....[103]....
        /*0630*/ 	.word	0x00003fb0


	//   ....[104]....
        /*0634*/ 	.word	0x00003fd0


	//   ....[105]....
        /*0638*/ 	.word	0x000040b0


	//   ....[106]....
        /*063c*/ 	.word	0x000040c0


	//   ....[107]....
        /*0640*/ 	.word	0x000040f0


	//   ....[108]....
        /*0644*/ 	.word	0x00004120


	//   ....[109]....
        /*0648*/ 	.word	0x00004160


	//   ....[110]....
        /*064c*/ 	.word	0x00004180


	//   ....[111]....
        /*0650*/ 	.word	0x000041c0


	//   ....[112]....
        /*0654*/ 	.word	0x000041e0


	//   ....[113]....
        /*0658*/ 	.word	0x00004240


	//   ....[114]....
        /*065c*/ 	.word	0x000042f0


	//   ....[115]....
        /*0660*/ 	.word	0x00004300


	//   ....[116]....
        /*0664*/ 	.word	0x00004330


	//   ....[117]....
        /*0668*/ 	.word	0x00004360


	//   ....[118]....
        /*066c*/ 	.word	0x000043a0


	//   ....[119]....
        /*0670*/ 	.word	0x000043b0


	//   ....[120]....
        /*0674*/ 	.word	0x000043d0


	//   ....[121]....
        /*0678*/ 	.word	0x00004410


	//   ....[122]....
        /*067c*/ 	.word	0x00004430


	//   ....[123]....
        /*0680*/ 	.word	0x00004510


	//   ....[124]....
        /*0684*/ 	.word	0x00004520


	//   ....[125]....
        /*0688*/ 	.word	0x00004550


	//   ....[126]....
        /*068c*/ 	.word	0x00004580


	//   ....[127]....
        /*0690*/ 	.word	0x000045c0


	//   ....[128]....
        /*0694*/ 	.word	0x000045d0


	//   ....[129]....
        /*0698*/ 	.word	0x000045f0


	//   ....[130]....
        /*069c*/ 	.word	0x00004630


	//   ....[131]....
        /*06a0*/ 	.word	0x00004650


	//   ....[132]....
        /*06a4*/ 	.word	0x00004750


	//   ....[133]....
        /*06a8*/ 	.word	0x00004760


	//   ....[134]....
        /*06ac*/ 	.word	0x00004790


	//   ....[135]....
        /*06b0*/ 	.word	0x000047c0


	//   ....[136]....
        /*06b4*/ 	.word	0x00004800


	//   ....[137]....
        /*06b8*/ 	.word	0x00004810


	//   ....[138]....
        /*06bc*/ 	.word	0x00004830


	//   ....[139]....
        /*06c0*/ 	.word	0x00004870


	//   ....[140]....
        /*06c4*/ 	.word	0x00004890


	//   ....[141]....
        /*06c8*/ 	.word	0x00004970


	//   ....[142]....
        /*06cc*/ 	.word	0x00004980


	//   ....[143]....
        /*06d0*/ 	.word	0x000049b0


	//   ....[144]....
        /*06d4*/ 	.word	0x000049e0


	//   ....[145]....
        /*06d8*/ 	.word	0x00004a20


	//   ....[146]....
        /*06dc*/ 	.word	0x00004a30


	//   ....[147]....
        /*06e0*/ 	.word	0x00004a50


	//   ....[148]....
        /*06e4*/ 	.word	0x00004a90


	//   ....[149]....
        /*06e8*/ 	.word	0x00004ab0


	//   ....[150]....
        /*06ec*/ 	.word	0x00004bb0


	//   ....[151]....
        /*06f0*/ 	.word	0x00004bc0


	//   ....[152]....
        /*06f4*/ 	.word	0x00004bf0


	//   ....[153]....
        /*06f8*/ 	.word	0x00004c20


	//   ....[154]....
        /*06fc*/ 	.word	0x00004c60


	//   ....[155]....
        /*0700*/ 	.word	0x00004c80


	//   ....[156]....
        /*0704*/ 	.word	0x00004cc0


	//   ....[157]....
        /*0708*/ 	.word	0x00004ce0


	//   ....[158]....
        /*070c*/ 	.word	0x00004d30


	//   ....[159]....
        /*0710*/ 	.word	0x00004dc0


	//   ....[160]....
        /*0714*/ 	.word	0x00004de0


	//   ....[161]....
        /*0718*/ 	.word	0x00004df0


	//   ....[162]....
        /*071c*/ 	.word	0x00004e20


	//   ....[163]....
        /*0720*/ 	.word	0x00004e50


	//   ....[164]....
        /*0724*/ 	.word	0x00004e90


	//   ....[165]....
        /*0728*/ 	.word	0x00004eb0


	//   ....[166]....
        /*072c*/ 	.word	0x00004ef0


	//   ....[167]....
        /*0730*/ 	.word	0x00004f10


	//   ....[168]....
        /*0734*/ 	.word	0x00004ff0


	//   ....[169]....
        /*0738*/ 	.word	0x00005030


	//   ....[170]....
        /*073c*/ 	.word	0x00005040


	//   ....[171]....
        /*0740*/ 	.word	0x00005070


	//   ....[172]....
        /*0744*/ 	.word	0x000050a0


	//   ....[173]....
        /*0748*/ 	.word	0x000050e0


	//   ....[174]....
        /*074c*/ 	.word	0x00005100


	//   ....[175]....
        /*0750*/ 	.word	0x00005140


	//   ....[176]....
        /*0754*/ 	.word	0x00005160


	//   ....[177]....
        /*0758*/ 	.word	0x00005260


	//   ....[178]....
        /*075c*/ 	.word	0x00005800


	//   ....[179]....
        /*0760*/ 	.word	0x00005b20


	//   ....[180]....
        /*0764*/ 	.word	0x00005bd0


	//   ....[181]....
        /*0768*/ 	.word	0x00005c80


	//   ....[182]....
        /*076c*/ 	.word	0x00005d30


	//   ....[183]....
        /*0770*/ 	.word	0x00005de0


	//   ....[184]....
        /*0774*/ 	.word	0x00005e90


	//   ....[185]....
        /*0778*/ 	.word	0x00005f40


	//   ....[186]....
        /*077c*/ 	.word	0x00005ff0


	//   ....[187]....
        /*0780*/ 	.word	0x000060a0


	//   ....[188]....
        /*0784*/ 	.word	0x00006150


	//   ....[189]....
        /*0788*/ 	.word	0x00006200


	//   ....[190]....
        /*078c*/ 	.word	0x000062b0


	//   ....[191]....
        /*0790*/ 	.word	0x00006360


	//   ....[192]....
        /*0794*/ 	.word	0x00006410


	//   ....[193]....
        /*0798*/ 	.word	0x000064c0


	//   ....[194]....
        /*079c*/ 	.word	0x00006570


	//   ....[195]....
        /*07a0*/ 	.word	0x00006620


	//   ....[196]....
        /*07a4*/ 	.word	0x000066d0


	//   ....[197]....
        /*07a8*/ 	.word	0x00006780


	//   ....[198]....
        /*07ac*/ 	.word	0x00006980


	//   ....[199]....
        /*07b0*/ 	.word	0x00006aa0


	//   ....[200]....
        /*07b4*/ 	.word	0x00006bc0


	//   ....[201]....
        /*07b8*/ 	.word	0x00006ce0


	//   ....[202]....
        /*07bc*/ 	.word	0x00006e00


	//   ....[203]....
        /*07c0*/ 	.word	0x00006f20


	//   ....[204]....
        /*07c4*/ 	.word	0x00007040


	//   ....[205]....
        /*07c8*/ 	.word	0x00007160


	//   ....[206]....
        /*07cc*/ 	.word	0x00007280


	//   ....[207]....
        /*07d0*/ 	.word	0x000073a0


	//   ....[208]....
        /*07d4*/ 	.word	0x000074c0


	//   ....[209]....
        /*07d8*/ 	.word	0x000075d0


	//   ....[210]....
        /*07dc*/ 	.word	0x000076d0


	//   ....[211]....
        /*07e0*/ 	.word	0x000077d0


	//   ....[212]....
        /*07e4*/ 	.word	0x000078d0


	//   ....[213]....
        /*07e8*/ 	.word	0x000079d0


	//   ....[214]....
        /*07ec*/ 	.word	0x00007ad0


	//   ....[215]....
        /*07f0*/ 	.word	0x00007bd0


	//   ....[216]....
        /*07f4*/ 	.word	0x00007cc0


	//   ....[217]....
        /*07f8*/ 	.word	0x00007d30


	//   ....[218]....
        /*07fc*/ 	.word	0x00007d90


	//   ....[219]....
        /*0800*/ 	.word	0x00007e00


	//   ....[220]....
        /*0804*/ 	.word	0x00007e60


	//   ....[221]....
        /*0808*/ 	.word	0x00007ed0


	//----- nvinfo : EIATTR_VRC_CTA_INIT_COUNT
	.align		4
.L_112:
        /*080c*/ 	.byte	0x02, 0x4a
	.zero		1
	.zero		1


	//----- nvinfo : EIATTR_EXIT_INSTR_OFFSETS
	.align		4
        /*0810*/ 	.byte	0x04, 0x1c
        /*0812*/ 	.short	(.L_114 - .L_113)


	//   ....[0]....
.L_113:
        /*0814*/ 	.word	0x00001cb0


	//   ....[1]....
        /*0818*/ 	.word	0x000020c0


	//   ....[2]....
        /*081c*/ 	.word	0x000020e0


	//   ....[3]....
        /*0820*/ 	.word	0x00006790


	//   ....[4]....
        /*0824*/ 	.word	0x00007cd0


	//----- nvinfo : EIATTR_MAX_THREADS
	.align		4
.L_114:
        /*0828*/ 	.byte	0x04, 0x05
        /*082a*/ 	.short	(.L_116 - .L_115)
.L_115:
        /*082c*/ 	.word	0x00000180
        /*0830*/ 	.word	0x00000001
        /*0834*/ 	.word	0x00000001


	//----- nvinfo : EIATTR_CRS_STACK_SIZE
	.align		4
.L_116:
        /*0838*/ 	.byte	0x04, 0x1e
        /*083a*/ 	.short	(.L_118 - .L_117)
.L_117:
        /*083c*/ 	.word	0x00000000


	//----- nvinfo : EIATTR_CBANK_PARAM_SIZE
	.align		4
.L_118:
        /*0840*/ 	.byte	0x03, 0x19
        /*0842*/ 	.short	0x004d


	//----- nvinfo : EIATTR_PARAM_CBANK
	.align		4
        /*0844*/ 	.byte	0x04, 0x0a
        /*0846*/ 	.short	(.L_120 - .L_119)
	.align		4
.L_119:
        /*0848*/ 	.word	index@(.nv.constant0._ZN3cub18CUB_300001_SM_10006detail10radix_sort29DeviceRadixSortOnesweepKernelINS1_5radix10policy_hubIjNS0_8NullTypeEyE10Policy1000ELNS0_9SortOrderE0EjS6_yiiNS1_21identity_decomposer_tEEEvPT5_SC_PT3_PKSD_PT1_PKSH_PT2_PKSL_T4_iiT6_)
        /*084c*/ 	.short	0x0380
        /*084e*/ 	.short	0x004d


	//----- nvinfo : EIATTR_SW_WAR
	.align		4
.L_120:
        /*0850*/ 	.byte	0x04, 0x36
        /*0852*/ 	.short	(.L_122 - .L_121)
.L_121:
        /*0854*/ 	.word	0x00000008
.L_122:


//--------------------- .nv.info._ZN3cub18CUB_300001_SM_10006detail10radix_sort33DeviceRadixSortExclusiveSumKernelINS1_5radix10policy_hubIjNS0_8NullTypeEyE10Policy1000EyEEvPT0_ --------------------------
	.section	.nv.info._ZN3cub18CUB_300001_SM_10006detail10radix_sort33DeviceRadixSortExclusiveSumKernelINS1_5radix10policy_hubIjNS0_8NullTypeEyE10Policy1000EyEEvPT0_,"",@"SHT_CUDA_INFO"
	.sectionflags	@""
	.align	4


	//----- nvinfo : EIATTR_CUDA_API_VERSION
	.align		4
        /*0000*/ 	.byte	0x04, 0x37
        /*0002*/ 	.short	(.L_124 - .L_123)
.L_123:
        /*0004*/ 	.word	0x00000082


	//----- nvinfo : EIATTR_KPARAM_INFO
	.align		4
.L_124:
        /*0008*/ 	.byte	0x04, 0x17
        /*000a*/ 	.short	(.L_126 - .L_125)
.L_125:
        /*000c*/ 	.word	0x00000000
        /*0010*/ 	.short	0x0000
        /*0012*/ 	.short	0x0000
        /*0014*/ 	.byte	0x00, 0xf5, 0x21, 0x00


	//----- nvinfo : EIATTR_SPARSE_MMA_MASK
	.align		4
.L_126:
        /*0018*/ 	.byte	0x03, 0x50
        /*001a*/ 	.short	0x0000


	//----- nvinfo : EIATTR_MAXREG_COUNT
	.align		4
        /*001c*/ 	.byte	0x03, 0x1b
        /*001e*/ 	.short	0x00ff


	//----- nvinfo : EIATTR_NUM_BARRIERS
	.align		4
        /*0020*/ 	.byte	0x02, 0x4c
        /*0022*/ 	.byte	0x01
	.zero		1


	//----- nvinfo : EIATTR_MERCURY_ISA_VERSION
	.align		4
        /*0024*/ 	.byte	0x03, 0x5f
        /*0026*/ 	.short	0x0101


	//----- nvinfo : EIATTR_COOP_GROUP_MASK_REGIDS
	.align		4
        /*0028*/ 	.byte	0x04, 0x29
        /*002a*/ 	.short	(.L_128 - .L_127)


	//   ....[0]....
.L_127:
        /*002c*/ 	.word	0xffffffff


	//   ....[1]....
        /*0030*/ 	.word	0xffffffff


	//   ....[2]....
        /*0034*/ 	.word	0xffffffff


	//   ....[3]....
        /*0038*/ 	.word	0xffffffff


	//   ....[4]....
        /*003c*/ 	.word	0xffffffff


	//   ....[5]....
        /*0040*/ 	.word	0xffffffff


	//   ....[6]....
        /*0044*/ 	.word	0xffffffff


	//   ....[7]....
        /*0048*/ 	.word	0xffffffff


	//   ....[8]....
        /*004c*/ 	.word	0xffffffff


	//   ....[9]....
        /*0050*/ 	.word	0xffffffff


	//   ....[10]....
        /*0054*/ 	.word	0x05000015


	//   ....[11]....
        /*0058*/ 	.word	0x05000015


	//   ....[12]....
        /*005c*/ 	.word	0x05000015


	//   ....[13]....
        /*0060*/ 	.word	0x05000015


	//   ....[14]....
        /*0064*/ 	.word	0x05000015


	//   ....[15]....
        /*0068*/ 	.word	0x05000015


	//   ....[16]....
        /*006c*/ 	.word	0x05000015


	//   ....[17]....
        /*0070*/ 	.word	0x05000015


	//   ....[18]....
        /*0074*/ 	.word	0x05000015


	//   ....[19]....
        /*0078*/ 	.word	0x05000015


	//----- nvinfo : EIATTR_COOP_GROUP_INSTR_OFFSETS
	.align		4
.L_128:
        /*007c*/ 	.byte	0x04, 0x28
        /*007e*/ 	.short	(.L_130 - .L_129)


	//   ....[0]....
.L_129:
        /*0080*/ 	.word	0x00000250


	//   ....[1]....
        /*0084*/ 	.word	0x00000260


	//   ....[2]....
        /*0088*/ 	.word	0x000002a0


	//   ....[3]....
        /*008c*/ 	.word	0x000002c0


	//   ....[4]....
        /*0090*/ 	.word	0x00000310


	//   ....[5]....
        /*0094*/ 	.word	0x00000320


	//   ....[6]....
        /*0098*/ 	.word	0x00000360


	//   ....[7]....
        /*009c*/ 	.word	0x00000380


	//   ....[8]....
        /*00a0*/ 	.word	0x000003d0


	//   ....[9]....
        /*00a4*/ 	.word	0x000003e0


	//   ....[10]....
        /*00a8*/ 	.word	0x00000660


	//   ....[11]....
        /*00ac*/ 	.word	0x000006b0


	//   ....[12]....
        /*00b0*/ 	.word	0x00000740


	//   ....[13]....
        /*00b4*/ 	.word	0x00000790


	//   ....[14]....
        /*00b8*/ 	.word	0x00000820


	//   ....[15]....
        /*00bc*/ 	.word	0x00000870


	//   ....[16]....
        /*00c0*/ 	.word	0x00000900


	//   ....[17]....
        /*00c4*/ 	.word	0x00000950


	//   ....[18]....
        /*00c8*/ 	.word	0x000009e0


	//   ....[19]....
        /*00cc*/ 	.word	0x00000a30


	//----- nvinfo : EIATTR_VRC_CTA_INIT_COUNT
	.align		4
.L_130:
        /*00d0*/ 	.byte	0x02, 0x4a
	.zero		1
	.zero		1


	//----- nvinfo : EIATTR_EXIT_INSTR_OFFSETS
	.align		4
        /*00d4*/ 	.byte	0x04, 0x1c
        /*00d6*/ 	.short	(.L_132 - .L_131)


	//   ....[0]....
.L_131:
        /*00d8*/ 	.word	0x000005d0


	//   ....[1]....
        /*00dc*/ 	.word	0x00000600


	//----- nvinfo : EIATTR_CRS_STACK_SIZE
	.align		4
.L_132:
        /*00e0*/ 	.byte	0x04, 0x1e
        /*00e2*/ 	.short	(.L_134 - .L_133)
.L_133:
        /*00e4*/ 	.word	0x00000000


	//----- nvinfo : EIATTR_CBANK_PARAM_SIZE
	.align		4
.L_134:
        /*00e8*/ 	.byte	0x03, 0x19
        /*00ea*/ 	.short	0x0008


	//----- nvinfo : EIATTR_PARAM_CBANK
	.align		4
        /*00ec*/ 	.byte	0x04, 0x0a
        /*00ee*/ 	.short	(.L_136 - .L_135)
	.align		4
.L_135:
        /*00f0*/ 	.word	index@(.nv.constant0._ZN3cub18CUB_300001_SM_10006detail10radix_sort33DeviceRadixSortExclusiveSumKernelINS1_5radix10policy_hubIjNS0_8NullTypeEyE10Policy1000EyEEvPT0_)
        /*00f4*/ 	.short	0x0380
        /*00f6*/ 	.short	0x0008


	//----- nvinfo : EIATTR_SW_WAR
	.align		4
.L_136:
        /*00f8*/ 	.byte	0x04, 0x36
        /*00fa*/ 	.short	(.L_138 - .L_137)
.L_137:
        /*00fc*/ 	.word	0x00000008
.L_138:


//--------------------- .nv.info._ZN3cub18CUB_300001_SM_10006detail10radix_sort30DeviceRadixSortHistogramKernelINS1_5radix10policy_hubIjNS0_8NullTypeEyE10Policy1000ELNS0_9SortOrderE0EjyNS1_21identity_decomposer_tEEEvPT2_PKT1_SB_iiT3_ --------------------------
	.section	.nv.info._ZN3cub18CUB_300001_SM_10006detail10radix_sort30DeviceRadixSortHistogramKernelINS1_5radix10policy_hubIjNS0_8NullTypeEyE10Policy1000ELNS0_9SortOrderE0EjyNS1_21identity_decomposer_tEEEvPT2_PKT1_SB_iiT3_,"",@"SHT_CUDA_INFO"
	.sectionflags	@""
	.align	4


	//----- nvinfo : EIATTR_CUDA_API_VERSION
	.align		4
        /*0000*/ 	.byte	0x04, 0x37
        /*0002*/ 	.short	(.L_140 - .L_139)
.L_139:
        /*0004*/ 	.word	0x00000082


	//----- nvinfo : EIATTR_KPARAM_INFO
	.align		4
.L_140:
        /*0008*/ 	.byte	0x04, 0x17
        /*000a*/ 	.short	(.L_142 - .L_141)
.L_141:
        /*000c*/ 	.word	0x00000000
        /*0010*/ 	.short	0x0005
        /*0012*/ 	.short	0x0020
        /*0014*/ 	.byte	0x00, 0xf0, 0x05, 0x00


	//----- nvinfo : EIATTR_KPARAM_INFO
	.align		4
.L_142:
        /*0018*/ 	.byte	0x04, 0x17
        /*001a*/ 	.short	(.L_144 - .L_143)
.L_143:
        /*001c*/ 	.word	0x00000000
        /*0020*/ 	.short	0x0004
        /*0022*/ 	.short	0x001c
        /*0024*/ 	.byte	0x00, 0xf0, 0x11, 0x00


	//----- nvinfo : EIATTR_KPARAM_INFO
	.align		4
.L_144:
        /*0028*/ 	.byte	0x04, 0x17
        /*002a*/ 	.short	(.L_146 - .L_145)
.L_145:
        /*002c*/ 	.word	0x00000000
        /*0030*/ 	.short	0x0003
        /*0032*/ 	.short	0x0018
        /*0034*/ 	.byte	0x00, 0xf0, 0x11, 0x00


	//----- nvinfo : EIATTR_KPARAM_INFO
	.align		4
.L_146:
        /*0038*/ 	.byte	0x04, 0x17
        /*003a*/ 	.short	(.L_148 - .L_147)
.L_147:
        /*003c*/ 	.word	0x00000000
        /*0040*/ 	.short	0x0002
        /*0042*/ 	.short	0x0010
        /*0044*/ 	.byte	0x00, 0xf0, 0x21, 0x00


	//----- nvinfo : EIATTR_KPARAM_INFO
	.align		4
.L_148:
        /*0048*/ 	.byte	0x04, 0x17
        /*004a*/ 	.short	(.L_150 - .L_149)
.L_149:
        /*004c*/ 	.word	0x00000000
        /*0050*/ 	.short	0x0001
        /*0052*/ 	.short	0x0008
        /*0054*/ 	.byte	0x00, 0xf5, 0x21, 0x00


	//----- nvinfo : EIATTR_KPARAM_INFO
	.align		4
.L_150:
        /*0058*/ 	.byte	0x04, 0x17
        /*005a*/ 	.short	(.L_152 - .L_151)
.L_151:
        /*005c*/ 	.word	0x00000000
        /*0060*/ 	.short	0x0000
        /*0062*/ 	.short	0x0000
        /*0064*/ 	.byte	0x00, 0xf5, 0x21, 0x00


	//----- nvinfo : EIATTR_SPARSE_MMA_MASK
	.align		4
.L_152:
        /*0068*/ 	.byte	0x03, 0x50
        /*006a*/ 	.short	0x0000


	//----- nvinfo : EIATTR_MAXREG_COUNT
	.align		4
        /*006c*/ 	.byte	0x03, 0x1b
        /*006e*/ 	.short	0x00ff


	//----- nvinfo : EIATTR_NUM_BARRIERS
	.align		4
        /*0070*/ 	.byte	0x02, 0x4c
        /*0072*/ 	.byte	0x01
	.zero		1


	//----- nvinfo : EIATTR_MERCURY_ISA_VERSION
	.align		4
        /*0074*/ 	.byte	0x03, 0x5f
        /*0076*/ 	.short	0x0101


	//----- nvinfo : EIATTR_VRC_CTA_INIT_COUNT
	.align		4
        /*0078*/ 	.byte	0x02, 0x4a
	.zero		1
	.zero		1


	//----- nvinfo : EIATTR_EXIT_INSTR_OFFSETS
	.align		4
        /*007c*/ 	.byte	0x04, 0x1c
        /*007e*/ 	.short	(.L_154 - .L_153)


	//   ....[0]....
.L_153:
        /*0080*/ 	.word	0x00000040


	//   ....[1]....
        /*0084*/ 	.word	0x00002ec0


	//----- nvinfo : EIATTR_MAX_THREADS
	.align		4
.L_154:
        /*0088*/ 	.byte	0x04, 0x05
        /*008a*/ 	.short	(.L_156 - .L_155)
.L_155:
        /*008c*/ 	.word	0x00000080
        /*0090*/ 	.word	0x00000001
        /*0094*/ 	.word	0x00000001


	//----- nvinfo : EIATTR_CRS_STACK_SIZE
	.align		4
.L_156:
        /*0098*/ 	.byte	0x04, 0x1e
        /*009a*/ 	.short	(.L_158 - .L_157)
.L_157:
        /*009c*/ 	.word	0x00000000


	//----- nvinfo : EIATTR_CBANK_PARAM_SIZE
	.align		4
.L_158:
        /*00a0*/ 	.byte	0x03, 0x19
        /*00a2*/ 	.short	0x0021


	//----- nvinfo : EIATTR_PARAM_CBANK
	.align		4
        /*00a4*/ 	.byte	0x04, 0x0a
        /*00a6*/ 	.short	(.L_160 - .L_159)
	.align		4
.L_159:
        /*00a8*/ 	.word	index@(.nv.constant0._ZN3cub18CUB_300001_SM_10006detail10radix_sort30DeviceRadixSortHistogramKernelINS1_5radix10policy_hubIjNS0_8NullTypeEyE10Policy1000ELNS0_9SortOrderE0EjyNS1_21identity_decomposer_tEEEvPT2_PKT1_SB_iiT3_)
        /*00ac*/ 	.short	0x0380
        /*00ae*/ 	.short	0x0021


	//----- nvinfo : EIATTR_SW_WAR
	.align		4
.L_160:
        /*00b0*/ 	.byte	0x04, 0x36
        /*00b2*/ 	.short	(.L_162 - .L_161)
.L_161:
        /*00b4*/ 	.word	0x00000008
.L_162:


//--------------------- .nv.info._ZN3cub18CUB_300001_SM_10006detail10radix_sort31DeviceRadixSortSingleTileKernelINS1_5radix10policy_hubIjNS0_8NullTypeEyE10Policy1000ELNS0_9SortOrderE0EjS6_yNS1_21identity_decomposer_tEEEvPKT1_PSB_PKT2_PSF_T3_iiT4_ --------------------------
	.section	.nv.info._ZN3cub18CUB_300001_SM_10006detail10radix_sort31DeviceRadixSortSingleTileKernelINS1_5radix10policy_hubIjNS0_8NullTypeEyE10Policy1000ELNS0_9SortOrderE0EjS6_yNS1_21identity_decomposer_tEEEvPKT1_PSB_PKT2_PSF_T3_iiT4_,"",@"SHT_CUDA_INFO"
	.sectionflags	@""
	.align	4


	//----- nvinfo : EIATTR_CUDA_API_VERSION
	.align		4
        /*0000*/ 	.byte	0x04, 0x37
        /*0002*/ 	.short	(.L_164 - .L_163)
.L_163:
        /*0004*/ 	.word	0x00000082


	//----- nvinfo : EIATTR_KPARAM_INFO
	.align		4
.L_164:
        /*0008*/ 	.byte	0x04, 0x17
        /*000a*/ 	.short	(.L_166 - .L_165)
.L_165:
        /*000c*/ 	.word	0x00000000
        /*0010*/ 	.short	0x0007
        /*0012*/ 	.short	0x0030
        /*0014*/ 	.byte	0x00, 0xf0, 0x05, 0x00


	//----- nvinfo : EIATTR_KPARAM_INFO
	.align		4
.L_166:
        /*0018*/ 	.byte	0x04, 0x17
        /*001a*/ 	.short	(.L_168 - .L_167)
.L_167:
        /*001c*/ 	.word	0x00000000
        /*0020*/ 	.short	0x0006
        /*0022*/ 	.short	0x002c
        /*0024*/ 	.byte	0x00, 0xf0, 0x11, 0x00


	//----- nvinfo : EIATTR_KPARAM_INFO
	.align		4
.L_168:
        /*0028*/ 	.byte	0x04, 0x17
        /*002a*/ 	.short	(.L_170 - .L_169)
.L_169:
        /*002c*/ 	.word	0x00000000
        /*0030*/ 	.short	0x0005
        /*0032*/ 	.short	0x0028
        /*0034*/ 	.byte	0x00, 0xf0, 0x11, 0x00


	//----- nvinfo : EIATTR_KPARAM_INFO
	.align		4
.L_170:
        /*0038*/ 	.byte	0x04, 0x17
        /*003a*/ 	.short	(.L_172 - .L_171)
.L_171:
        /*003c*/ 	.word	0x00000000
        /*0040*/ 	.short	0x0004
        /*0042*/ 	.short	0x0020
        /*0044*/ 	.byte	0x00, 0xf0, 0x21, 0x00


	//----- nvinfo : EIATTR_KPARAM_INFO
	.align		4
.L_172:
        /*0048*/ 	.byte	0x04, 0x17
        /*004a*/ 	.short	(.L_174 - .L_173)
.L_173:
        /*004c*/ 	.word	0x00000000
        /*0050*/ 	.short	0x0003
        /*0052*/ 	.short	0x0018
        /*0054*/ 	.byte	0x00, 0xf5, 0x21, 0x00


	//----- nvinfo : EIATTR_KPARAM_INFO
	.align		4
.L_174:
        /*0058*/ 	.byte	0x04, 0x17
        /*005a*/ 	.short	(.L_176 - .L_175)
.L_175:
        /*005c*/ 	.word	0x00000000
        /*0060*/ 	.short	0x0002
        /*0062*/ 	.short	0x0010
        /*0064*/ 	.byte	0x00, 0xf5, 0x21, 0x00


	//----- nvinfo : EIATTR_KPARAM_INFO
	.align		4
.L_176:
        /*0068*/ 	.byte	0x04, 0x17
        /*006a*/ 	.short	(.L_178 - .L_177)
.L_177:
        /*006c*/ 	.word	0x00000000
        /*0070*/ 	.short	0x0001
        /*0072*/ 	.short	0x0008
        /*0074*/ 	.byte	0x00, 0xf5, 0x21, 0x00


	//----- nvinfo : EIATTR_KPARAM_INFO
	.align		4
.L_178:
        /*0078*/ 	.byte	0x04, 0x17
        /*007a*/ 	.short	(.L_180 - .L_179)
.L_179:
        /*007c*/ 	.word	0x00000000
        /*0080*/ 	.short	0x0000
        /*0082*/ 	.short	0x0000
        /*0084*/ 	.byte	0x00, 0xf5, 0x21, 0x00


	//----- nvinfo : EIATTR_SPARSE_MMA_MASK
	.align		4
.L_180:
        /*0088*/ 	.byte	0x03, 0x50
        /*008a*/ 	.short	0x0000


	//----- nvinfo : EIATTR_MAXREG_COUNT
	.align		4
        /*008c*/ 	.byte	0x03, 0x1b
        /*008e*/ 	.short	0x00ff


	//----- nvinfo : EIATTR_NUM_BARRIERS
	.align		4
        /*0090*/ 	.byte	0x02, 0x4c
        /*0092*/ 	.byte	0x01
	.zero		1


	//----- nvinfo : EIATTR_MERCURY_ISA_VERSION
	.align		4
        /*0094*/ 	.byte	0x03, 0x5f
        /*0096*/ 	.short	0x0101


	//----- nvinfo : EIATTR_COOP_GROUP_MASK_REGIDS
	.align		4
        /*0098*/ 	.byte	0x04, 0x29
        /*009a*/ 	.short	(.L_182 - .L_181)


	//   ....[0]....
.L_181:
        /*009c*/ 	.word	0xffffffff


	//   ....[1]....
        /*00a0*/ 	.word	0xffffffff


	//   ....[2]....
        /*00a4*/ 	.word	0xffffffff


	//   ....[3]....
        /*00a8*/ 	.word	0xffffffff


	//   ....[4]....
        /*00ac*/ 	.word	0xffffffff


	//----- nvinfo : EIATTR_COOP_GROUP_INSTR_OFFSETS
	.align		4
.L_182:
        /*00b0*/ 	.byte	0x04, 0x28
        /*00b2*/ 	.short	(.L_184 - .L_183)


	//   ....[0]....
.L_183:
        /*00b4*/ 	.word	0x000018c0


	//   ....[1]....
        /*00b8*/ 	.word	0x000018e0


	//   ....[2]....
        /*00bc*/ 	.word	0x00001900


	//   ....[3]....
        /*00c0*/ 	.word	0x00001920


	//   ....[4]....
        /*00c4*/ 	.word	0x00001940


	//----- nvinfo : EIATTR_VRC_CTA_INIT_COUNT
	.align		4
.L_184:
        /*00c8*/ 	.byte	0x02, 0x4a
	.zero		1
	.zero		1


	//----- nvinfo : EIATTR_EXIT_INSTR_OFFSETS
	.align		4
        /*00cc*/ 	.byte	0x04, 0x1c
        /*00ce*/ 	.short	(.L_186 - .L_185)


	//   ....[0]....
.L_185:
        /*00d0*/ 	.word	0x00002e90


	//   ....[1]....
        /*00d4*/ 	.word	0x00002ec0


	//----- nvinfo : EIATTR_MAX_THREADS
	.align		4
.L_186:
        /*00d8*/ 	.byte	0x04, 0x05
        /*00da*/ 	.short	(.L_188 - .L_187)
.L_187:
        /*00dc*/ 	.word	0x00000100
        /*00e0*/ 	.word	0x00000001
        /*00e4*/ 	.word	0x00000001


	//----- nvinfo : EIATTR_CBANK_PARAM_SIZE
	.align		4
.L_188:
        /*00e8*/ 	.byte	0x03, 0x19
        /*00ea*/ 	.short	0x0031


	//----- nvinfo : EIATTR_PARAM_CBANK
	.align		4
        /*00ec*/ 	.byte	0x04, 0x0a
        /*00ee*/ 	.short	(.L_190 - .L_189)
	.align		4
.L_189:
        /*00f0*/ 	.word	index@(.nv.constant0._ZN3cub18CUB_300001_SM_10006detail10radix_sort31DeviceRadixSortSingleTileKernelINS1_5radix10policy_hubIjNS0_8NullTypeEyE10Policy1000ELNS0_9SortOrderE0EjS6_yNS1_21identity_decomposer_tEEEvPKT1_PSB_PKT2_PSF_T3_iiT4_)
        /*00f4*/ 	.short	0x0380
        /*00f6*/ 	.short	0x0031


	//----- nvinfo : EIATTR_SW_WAR
	.align		4
.L_190:
        /*00f8*/ 	.byte	0x04, 0x36
        /*00fa*/ 	.short	(.L_192 - .L_191)
.L_191:
        /*00fc*/ 	.word	0x00000008
.L_192:


//--------------------- .nv.info._ZN3cub18CUB_300001_SM_10006detail11EmptyKernelIvEEvv --------------------------
	.section	.nv.info._ZN3cub18CUB_300001_SM_10006detail11EmptyKernelIvEEvv,"",@"SHT_CUDA_INFO"
	.sectionflags	@""
	.align	4


	//----- nvinfo : EIATTR_CUDA_API_VERSION
	.align		4
        /*0000*/ 	.byte	0x04, 0x37
        /*0002*/ 	.short	(.L_194 - .L_193)
.L_193:
        /*0004*/ 	.word	0x00000082


	//----- nvinfo : EIATTR_SPARSE_MMA_MASK
	.align		4
.L_194:
        /*0008*/ 	.byte	0x03, 0x50
        /*000a*/ 	.short	0x0000


	//----- nvinfo : EIATTR_MAXREG_COUNT
	.align		4
        /*000c*/ 	.byte	0x03, 0x1b
        /*000e*/ 	.short	0x00ff


	//----- nvinfo : EIATTR_MERCURY_ISA_VERSION
	.align		4
        /*0010*/ 	.byte	0x03, 0x5f
        /*0012*/ 	.short	0x0101


	//----- nvinfo : EIATTR_VRC_CTA_INIT_COUNT
	.align		4
        /*0014*/ 	.byte	0x02, 0x4a
	.zero		1
	.zero		1


	//----- nvinfo : EIATTR_EXIT_INSTR_OFFSETS
	.align		4
        /*0018*/ 	.byte	0x04, 0x1c
        /*001a*/ 	.short	(.L_196 - .L_195)


	//   ....[0]....
.L_195:
        /*001c*/ 	.word	0x00000010


	//----- nvinfo : EIATTR_SW_WAR
	.align		4
.L_196:
        /*0020*/ 	.byte	0x04, 0x36
        /*0022*/ 	.short	(.L_198 - .L_197)
.L_197:
        /*0024*/ 	.word	0x00000008
.L_198:


//--------------------- .nv.info._Z18computeHistKernel2PiiS_ii --------------------------
	.section	.nv.info._Z18computeHistKernel2PiiS_ii,"",@"SHT_CUDA_INFO"
	.sectionflags	@""
	.align	4


	//----- nvinfo : EIATTR_CUDA_API_VERSION
	.align		4
        /*0000*/ 	.byte	0x04, 0x37
        /*0002*/ 	.short	(.L_200 - .L_199)
.L_199:
        /*0004*/ 	.word	0x00000082


	//----- nvinfo : EIATTR_KPARAM_INFO
	.align		4
.L_200:
        /*0008*/ 	.byte	0x04, 0x17
        /*000a*/ 	.short	(.L_202 - .L_201)
.L_201:
        /*000c*/ 	.word	0x00000000
        /*0010*/ 	.short	0x0004
        /*0012*/ 	.short	0x001c
        /*0014*/ 	.byte	0x00, 0xf0, 0x11, 0x00


	//----- nvinfo : EIATTR_KPARAM_INFO
	.align		4
.L_202:
        /*0018*/ 	.byte	0x04, 0x17
        /*001a*/ 	.short	(.L_204 - .L_203)
.L_203:
        /*001c*/ 	.word	0x00000000
        /*0020*/ 	.short	0x0003
        /*0022*/ 	.short	0x0018
        /*0024*/ 	.byte	0x00, 0xf0, 0x11, 0x00


	//----- nvinfo : EIATTR_KPARAM_INFO
	.align		4
.L_204:
        /*0028*/ 	.byte	0x04, 0x17
        /*002a*/ 	.short	(.L_206 - .L_205)
.L_205:
        /*002c*/ 	.word	0x00000000
        /*0030*/ 	.short	0x0002
        /*0032*/ 	.short	0x0010
        /*0034*/ 	.byte	0x00, 0xf5, 0x21, 0x00


	//----- nvinfo : EIATTR_KPARAM_INFO
	.align		4
.L_206:
        /*0038*/ 	.byte	0x04, 0x17
        /*003a*/ 	.short	(.L_208 - .L_207)
.L_207:
        /*003c*/ 	.word	0x00000000
        /*0040*/ 	.short	0x0001
        /*0042*/ 	.short	0x0008
        /*0044*/ 	.byte	0x00, 0xf0, 0x11, 0x00


	//----- nvinfo : EIATTR_KPARAM_INFO
	.align		4
.L_208:
        /*0048*/ 	.byte	0x04, 0x17
        /*004a*/ 	.short	(.L_210 - .L_209)
.L_209:
        /*004c*/ 	.word	0x00000000
        /*0050*/ 	.short	0x0000
        /*0052*/ 	.short	0x0000
        /*0054*/ 	.byte	0x00, 0xf5, 0x21, 0x00


	//----- nvinfo : EIATTR_SPARSE_MMA_MASK
	.align		4
.L_210:
        /*0058*/ 	.byte	0x03, 0x50
        /*005a*/ 	.short	0x0000


	//----- nvinfo : EIATTR_MAXREG_COUNT
	.align		4
        /*005c*/ 	.byte	0x03, 0x1b
        /*005e*/ 	.short	0x00ff


	//----- nvinfo : EIATTR_NUM_BARRIERS
	.align		4
        /*0060*/ 	.byte	0x02, 0x4c
        /*0062*/ 	.byte	0x01
	.zero		1


	//----- nvinfo : EIATTR_MERCURY_ISA_VERSION
	.align		4
        /*0064*/ 	.byte	0x03, 0x5f
        /*0066*/ 	.short	0x0101


	//----- nvinfo : EIATTR_VRC_CTA_INIT_COUNT
	.align		4
        /*0068*/ 	.byte	0x02, 0x4a
	.zero		1
	.zero		1


	//----- nvinfo : EIATTR_EXIT_INSTR_OFFSETS
	.align		4
        /*006c*/ 	.byte	0x04, 0x1c
        /*006e*/ 	.short	(.L_212 - .L_211)


	//   ....[0]....
.L_211:
        /*0070*/ 	.word	0x00000290


	//   ....[1]....
        /*0074*/ 	.word	0x00000350


	//----- nvinfo : EIATTR_CRS_STACK_SIZE
	.align		4
.L_212:
        /*0078*/ 	.byte	0x04, 0x1e
        /*007a*/ 	.short	(.L_214 - .L_213)
.L_213:
        /*007c*/ 	.word	0x00000000


	//----- nvinfo : EIATTR_CBANK_PARAM_SIZE
	.align		4
.L_214:
        /*0080*/ 	.byte	0x03, 0x19
        /*0082*/ 	.short	0x0020


	//----- nvinfo : EIATTR_PARAM_CBANK
	.align		4
        /*0084*/ 	.byte	0x04, 0x0a
        /*0086*/ 	.short	(.L_216 - .L_215)
	.align		4
.L_215:
        /*0088*/ 	.word	index@(.nv.constant0._Z18computeHistKernel2PiiS_ii)
        /*008c*/ 	.short	0x0380
        /*008e*/ 	.short	0x0020


	//----- nvinfo : EIATTR_SW_WAR
	.align		4
.L_216:
        /*0090*/ 	.byte	0x04, 0x36
        /*0092*/ 	.short	(.L_218 - .L_217)
.L_217:
        /*0094*/ 	.word	0x00000008
.L_218:


//--------------------- .nv.callgraph             --------------------------
	.section	.nv.callgraph,"",@"SHT_CUDA_CALLGRAPH"
	.align	4
	.sectionentsize	8
	.align		4
        /*0000*/ 	.word	0x00000000
	.align		4
        /*0004*/ 	.word	0xffffffff
	.align		4
        /*0008*/ 	.word	0x00000000
	.align		4
        /*000c*/ 	.word	0xfffffffe
	.align		4
        /*0010*/ 	.word	0x00000000
	.align		4
        /*0014*/ 	.word	0xfffffffd
	.align		4
        /*0018*/ 	.word	0x00000000
	.align		4
        /*001c*/ 	.word	0xfffffffc


//--------------------- .nv.constant4             --------------------------
	.section	.nv.constant4,"a",@progbits
	.align	8
	.align		8
.nv.constant4:
        /*0000*/ 	.dword	_ZN34_INTERNAL_03945049_4_k_cu_de9ef7484cuda3std3__45__cpo5beginE
	.align		8
        /*0008*/ 	.dword	_ZN34_INTERNAL_03945049_4_k_cu_de9ef7484cuda3std3__45__cpo3endE
	.align		8
        /*0010*/ 	.dword	_ZN34_INTERNAL_03945049_4_k_cu_de9ef7484cuda3std3__45__cpo6cbeginE
	.align		8
        /*0018*/ 	.dword	_ZN34_INTERNAL_03945049_4_k_cu_de9ef7484cuda3std3__45__cpo4cendE
	.align		8
        /*0020*/ 	.dword	_ZN34_INTERNAL_03945049_4_k_cu_de9ef7484cuda3std3__45__cpo6rbeginE
	.align		8
        /*0028*/ 	.dword	_ZN34_INTERNAL_03945049_4_k_cu_de9ef7484cuda3std3__45__cpo4rendE
	.align		8
        /*0030*/ 	.dword	_ZN34_INTERNAL_03945049_4_k_cu_de9ef7484cuda3std3__45__cpo7crbeginE
	.align		8
        /*0038*/ 	.dword	_ZN34_INTERNAL_03945049_4_k_cu_de9ef7484cuda3std3__45__cpo5crendE
	.align		8
        /*0040*/ 	.dword	_ZN34_INTERNAL_03945049_4_k_cu_de9ef7484cuda3std3__436_GLOBAL__N__03945049_4_k_cu_de9ef7486ignoreE
	.align		8
        /*0048*/ 	.dword	_ZN34_INTERNAL_03945049_4_k_cu_de9ef7484cuda3std3__419piecewise_constructE
	.align		8
        /*0050*/ 	.dword	_ZN34_INTERNAL_03945049_4_k_cu_de9ef7484cuda3std3__48in_placeE
	.align		8
        /*0058*/ 	.dword	_ZN34_INTERNAL_03945049_4_k_cu_de9ef7484cuda3std3__420unreachable_sentinelE
	.align		8
        /*0060*/ 	.dword	_ZN34_INTERNAL_03945049_4_k_cu_de9ef7484cuda3std3__47nulloptE
	.align		8
        /*0068*/ 	.dword	_ZN34_INTERNAL_03945049_4_k_cu_de9ef7484cuda3std3__48unexpectE
	.align		8
        /*0070*/ 	.dword	_ZN34_INTERNAL_03945049_4_k_cu_de9ef7484cuda3std6ranges3__45__cpo4swapE
	.align		8
        /*0078*/ 	.dword	_ZN34_INTERNAL_03945049_4_k_cu_de9ef7484cuda3std6ranges3__45__cpo9iter_moveE
	.align		8
        /*0080*/ 	.dword	_ZN34_INTERNAL_03945049_4_k_cu_de9ef7484cuda3std6ranges3__45__cpo5beginE
	.align		8
        /*0088*/ 	.dword	_ZN34_INTERNAL_03945049_4_k_cu_de9ef7484cuda3std6ranges3__45__cpo3endE
	.align		8
        /*0090*/ 	.dword	_ZN34_INTERNAL_03945049_4_k_cu_de9ef7484cuda3std6ranges3__45__cpo6cbeginE
	.align		8
        /*0098*/ 	.dword	_ZN34_INTERNAL_03945049_4_k_cu_de9ef7484cuda3std6ranges3__45__cpo4cendE
	.align		8
        /*00a0*/ 	.dword	_ZN34_INTERNAL_03945049_4_k_cu_de9ef7484cuda3std6ranges3__45__cpo7advanceE
	.align		8
        /*00a8*/ 	.dword	_ZN34_INTERNAL_03945049_4_k_cu_de9ef7484cuda3std6ranges3__45__cpo9iter_swapE
	.align		8
        /*00b0*/ 	.dword	_ZN34_INTERNAL_03945049_4_k_cu_de9ef7484cuda3std6ranges3__45__cpo4nextE
	.align		8
        /*00b8*/ 	.dword	_ZN34_INTERNAL_03945049_4_k_cu_de9ef7484cuda3std6ranges3__45__cpo4prevE
	.align		8
        /*00c0*/ 	.dword	_ZN34_INTERNAL_03945049_4_k_cu_de9ef7484cuda3std6ranges3__45__cpo4dataE
	.align		8
        /*00c8*/ 	.dword	_ZN34_INTERNAL_03945049_4_k_cu_de9ef7484cuda3std6ranges3__45__cpo5cdataE
	.align		8
        /*00d0*/ 	.dword	_ZN34_INTERNAL_03945049_4_k_cu_de9ef7484cuda3std6ranges3__45__cpo4sizeE
	.align		8
        /*00d8*/ 	.dword	_ZN34_INTERNAL_03945049_4_k_cu_de9ef7484cuda3std6ranges3__45__cpo5ssizeE
	.align		8
        /*00e0*/ 	.dword	_ZN34_INTERNAL_03945049_4_k_cu_de9ef7484cuda3std6ranges3__45__cpo8distanceE
	.align		8
        /*00e8*/ 	.dword	_ZN34_INTERNAL_03945049_4_k_cu_de9ef7486thrust24THRUST_300001_SM_1000_NS8cuda_cub3parE
	.align		8
        /*00f0*/ 	.dword	_ZN34_INTERNAL_03945049_4_k_cu_de9ef7486thrust24THRUST_300001_SM_1000_NS8cuda_cub10par_nosyncE
	.align		8
        /*00f8*/ 	.dword	_ZN34_INTERNAL_03945049_4_k_cu_de9ef7486thrust24THRUST_300001_SM_1000_NS6system6detail10sequential3seqE
	.align		8
        /*0100*/ 	.dword	_ZN34_INTERNAL_03945049_4_k_cu_de9ef7486thrust24THRUST_300001_SM_1000_NS6system3cpp3parE
	.align		8
        /*0108*/ 	.dword	_ZN34_INTERNAL_03945049_4_k_cu_de9ef7486thrust24THRUST_300001_SM_1000_NS12placeholders2_1E
	.align		8
        /*0110*/ 	.dword	_ZN34_INTERNAL_03945049_4_k_cu_de9ef7486thrust24THRUST_300001_SM_1000_NS12placeholders2_2E
	.align		8
        /*0118*/ 	.dword	_ZN34_INTERNAL_03945049_4_k_cu_de9ef7486thrust24THRUST_300001_SM_1000_NS12placeholders2_3E
	.align		8
        /*0120*/ 	.dword	_ZN34_INTERNAL_03945049_4_k_cu_de9ef7486thrust24THRUST_300001_SM_1000_NS12placeholders2_4E
	.align		8
        /*0128*/ 	.dword	_ZN34_INTERNAL_03945049_4_k_cu_de9ef7486thrust24THRUST_300001_SM_1000_NS12placeholders2_5E
	.align		8
        /*0130*/ 	.dword	_ZN34_INTERNAL_03945049_4_k_cu_de9ef7486thrust24THRUST_300001_SM_1000_NS12placeholders2_6E
	.align		8
        /*0138*/ 	.dword	_ZN34_INTERNAL_03945049_4_k_cu_de9ef7486thrust24THRUST_300001_SM_1000_NS12placeholders2_7E
	.align		8
        /*0140*/ 	.dword	_ZN34_INTERNAL_03945049_4_k_cu_de9ef7486thrust24THRUST_300001_SM_1000_NS12placeholders2_8E
	.align		8
        /*0148*/ 	.dword	_ZN34_INTERNAL_03945049_4_k_cu_de9ef7486thrust24THRUST_300001_SM_1000_NS12placeholders2_9E
	.align		8
        /*0150*/ 	.dword	_ZN34_INTERNAL_03945049_4_k_cu_de9ef7486thrust24THRUST_300001_SM_1000_NS12placeholders3_10E
	.align		8
        /*0158*/ 	.dword	_ZN34_INTERNAL_03945049_4_k_cu_de9ef7486thrust24THRUST_300001_SM_1000_NS3seqE
	.align		8
        /*0160*/ 	.dword	_ZN34_INTERNAL_03945049_4_k_cu_de9ef7486thrust24THRUST_300001_SM_1000_NS6deviceE


//--------------------- .text._ZN3cub18CUB_300001_SM_10006detail10radix_sort29DeviceRadixSortOnesweepKernelINS1_5radix10policy_hubIjNS0_8NullTypeEyE10Policy1000ELNS0_9SortOrderE0EjS6_yiiNS1_21identity_decomposer_tEEEvPT5_SC_PT3_PKSD_PT1_PKSH_PT2_PKSL_T4_iiT6_ --------------------------
	.section	.text._ZN3cub18CUB_300001_SM_10006detail10radix_sort29DeviceRadixSortOnesweepKernelINS1_5radix10policy_hubIjNS0_8NullTypeEyE10Policy1000ELNS0_9SortOrderE0EjS6_yiiNS1_21identity_decomposer_tEEEvPT5_SC_PT3_PKSD_PT1_PKSH_PT2_PKSL_T4_iiT6_,"ax",@progbits
	.align	128
        .global         _ZN3cub18CUB_300001_SM_10006detail10radix_sort29DeviceRadixSortOnesweepKernelINS1_5radix10policy_hubIjNS0_8NullTypeEyE10Policy1000ELNS0_9SortOrderE0EjS6_yiiNS1_21identity_decomposer_tEEEvPT5_SC_PT3_PKSD_PT1_PKSH_PT2_PKSL_T4_iiT6_
        .type           _ZN3cub18CUB_300001_SM_10006detail10radix_sort29DeviceRadixSortOnesweepKernelINS1_5radix10policy_hubIjNS0_8NullTypeEyE10Policy1000ELNS0_9SortOrderE0EjS6_yiiNS1_21identity_decomposer_tEEEvPT5_SC_PT3_PKSD_PT1_PKSH_PT2_PKSL_T4_iiT6_,@function
        .size           _ZN3cub18CUB_300001_SM_10006detail10radix_sort29DeviceRadixSortOnesweepKernelINS1_5radix10policy_hubIjNS0_8NullTypeEyE10Policy1000ELNS0_9SortOrderE0EjS6_yiiNS1_21identity_decomposer_tEEEvPT5_SC_PT3_PKSD_PT1_PKSH_PT2_PKSL_T4_iiT6_,(.L_x_230 - _ZN3cub18CUB_300001_SM_10006detail10radix_sort29DeviceRadixSortOnesweepKernelINS1_5radix10policy_hubIjNS0_8NullTypeEyE10Policy1000ELNS0_9SortOrderE0EjS6_yiiNS1_21identity_decomposer_tEEEvPT5_SC_PT3_PKSD_PT1_PKSH_PT2_PKSL_T4_iiT6_)
        .other          _ZN3cub18CUB_300001_SM_10006detail10radix_sort29DeviceRadixSortOnesweepKernelINS1_5radix10policy_hubIjNS0_8NullTypeEyE10Policy1000ELNS0_9SortOrderE0EjS6_yiiNS1_21identity_decomposer_tEEEvPT5_SC_PT3_PKSD_PT1_PKSH_PT2_PKSL_T4_iiT6_,@"STO_CUDA_ENTRY STV_DEFAULT"
_ZN3cub18CUB_300001_SM_10006detail10radix_sort29DeviceRadixSortOnesweepKernelINS1_5radix10policy_hubIjNS0_8NullTypeEyE10Policy1000ELNS0_9SortOrderE0EjS6_yiiNS1_21identity_decomposer_tEEEvPT5_SC_PT3_PKSD_PT1_PKSH_PT2_PKSL_T4_iiT6_:
.text._ZN3cub18CUB_300001_SM_10006detail10radix_sort29DeviceRadixSortOnesweepKernelINS1_5radix10policy_hubIjNS0_8NullTypeEyE10Policy1000ELNS0_9SortOrderE0EjS6_yiiNS1_21identity_decomposer_tEEEvPT5_SC_PT3_PKSD_PT1_PKSH_PT2_PKSL_T4_iiT6_:
[----:B------:R-:W0:Y:S01]  /*0000*/  LDC R1, c[0x0][0x37c] ;  /* 0x0000df00ff017b82 */ /* 0x000e220000000800 */
[----:B------:R-:W1:Y:S01]  /*0010*/  S2R R39, SR_TID.X ;  /* 0x0000000000277919 */ /* 0x000e620000002100 */
[----:B------:R-:W-:Y:S01]  /*0020*/  MOV R73, 0x400 ;  /* 0x0000040000497802 */ /* 0x000fe20000000f00 */
[----:B------:R-:W2:Y:S01]  /*0030*/  LDCU.64 UR6, c[0x0][0x358] ;  /* 0x00006b00ff0677ac */ /* 0x000ea20008000a00 */
[----:B------:R-:W-:Y:S01]  /*0040*/  BSSY.RECONVERGENT B0, `(.L_x_0) ;  /* 0x000000d000007945 */ /* 0x000fe20003800200 */
[----:B------:R-:W3:Y:S01]  /*0050*/  S2R R0, SR_CgaCtaId ;  /* 0x0000000000007919 */ /* 0x000ee20000008800 */
[----:B0-----:R-:W-:Y:S01]  /*0060*/  VIADD R1, R1, 0xfffffff0 ;  /* 0xfffffff001017836 */ /* 0x001fe20000000000 */
[----:B-1----:R-:W-:Y:S02]  /*0070*/  ISETP.NE.AND P0, PT, R39, RZ, PT ;  /* 0x000000ff2700720c */ /* 0x002fe40003f05270 */
[----:B---3--:R-:W-:-:S11]  /*0080*/  LEA R73, R0, R73, 0x18 ;  /* 0x0000004900497211 */ /* 0x008fd600078ec0ff */
[----:B--2---:R-:W-:Y:S05]  /*0090*/  @P0 BRA `(.L_x_1) ;  /* 0x00000000001c0947 */ /* 0x004fea0003800000 */
[----:B------:R-:W0:Y:S01]  /*00a0*/  LDC.64 R2, c[0x0][0x388] ;  /* 0x0000e200ff027b82 */ /* 0x000e220000000a00 */
[----:B------:R-:W-:-:S05]  /*00b0*/  IMAD.MOV.U32 R5, RZ, RZ, 0x1 ;  /* 0x00000001ff057424 */ /* 0x000fca00078e00ff */
[----:B0-----:R-:W2:Y:S02]  /*00c0*/  ATOMG.E.ADD.STRONG.GPU PT, R2, desc[UR6][R2.64], R5 ;  /* 0x80000005020279a8 */ /* 0x001ea400081ef106 */
[----:B------:R-:W0:Y:S01]  /*00d0*/  S2UR UR5, SR_CgaCtaId ;  /* 0x00000000000579c3 */ /* 0x000e220000008800 */
[----:B------:R-:W-:Y:S02]  /*00e0*/  UMOV UR4, 0x400 ;  /* 0x0000040000047882 */ /* 0x000fe40000000000 */
[----:B0-----:R-:W-:-:S09]  /*00f0*/  ULEA UR4, UR5, UR4, 0x18 ;  /* 0x0000000405047291 */ /* 0x001fd2000f8ec0ff */
[----:B--2---:R0:W-:Y:S03]  /*0100*/  STS [UR4+0x7200], R2 ;  /* 0x00720002ff007988 */ /* 0x0041e60008000804 */
.L_x_1:
[----:B------:R-:W-:Y:S05]  /*0110*/  BSYNC.RECONVERGENT B0 ;  /* 0x0000000000007941 */ /* 0x000fea0003800200 */
.L_x_0:
[----:B------:R-:W-:Y:S06]  /*0120*/  BAR.SYNC.DEFER_BLOCKING 0x0 ;  /* 0x0000000000007b1d */ /* 0x000fec0000010000 */
[----:B------:R-:W1:Y:S01]  /*0130*/  LDCU UR4, c[0x0][0x3c0] ;  /* 0x00007800ff0477ac */ /* 0x000e620008000800 */
[----:B------:R-:W2:Y:S01]  /*0140*/  S2R R9, SR_LANEID ;  /* 0x0000000000097919 */ /* 0x000ea20000000000 */
[----:B------:R-:W0:Y:S02]  /*0150*/  LDS R72, [R73+0x7200] ;  /* 0x0072000049487984 */ /* 0x000e240000000800 */
[----:B0-----:R-:W-:-:S04]  /*0160*/  IMAD R2, R72, 0x1c80, RZ ;  /* 0x00001c8048027824 */ /* 0x001fc800078e02ff */
[----:B------:R-:W-:Y:S01]  /*0170*/  VIADD R0, R2, 0x1c80 ;  /* 0x00001c8002007836 */ /* 0x000fe20000000000 */
[----:B------:R-:W-:-:S04]  /*0180*/  SHF.R.S32.HI R6, RZ, 0x1f, R2 ;  /* 0x0000001fff067819 */ /* 0x000fc80000011402 */
[----:B-1----:R-:W-:Y:S02]  /*0190*/  ISETP.GT.AND P0, PT, R0, UR4, PT ;  /* 0x0000000400007c0c */ /* 0x002fe4000bf04270 */
[----:B------:R-:W-:-:S11]  /*01a0*/  SHF.R.U32.HI R0, RZ, 0x5, R39 ;  /* 0x00000005ff007819 */ /* 0x000fd60000011627 */
[----:B--2---:R-:W-:Y:S05]  /*01b0*/  @P0 BRA `(.L_x_2) ;  /* 0x0000000000700947 */ /* 0x004fea0003800000 */
[----:B------:R-:W0:Y:S01]  /*01c0*/  LDCU.64 UR4, c[0x0][0x3a8] ;  /* 0x00007500ff0477ac */ /* 0x000e220008000a00 */
[C---:B------:R-:W-:Y:S02]  /*01d0*/  LOP3.LUT R3, R39.reuse, 0x1f, RZ, 0xc0, !PT ;  /* 0x0000001f27037812 */ /* 0x040fe400078ec0ff */
[----:B------:R-:W-:-:S05]  /*01e0*/  LOP3.LUT R4, R39, 0x3e0, RZ, 0xc0, !PT ;  /* 0x000003e027047812 */ /* 0x000fca00078ec0ff */
[----:B------:R-:W-:-:S05]  /*01f0*/  IMAD R3, R4, 0x13, R3 ;  /* 0x0000001304037824 */ /* 0x000fca00078e0203 */
[----:B------:R-:W-:-:S05]  /*0200*/  IADD3 R3, P0, PT, R2, R3, RZ ;  /* 0x0000000302037210 */ /* 0x000fca0007f1e0ff */
[----:B------:R-:W-:Y:S01]  /*0210*/  IMAD.X R6, RZ, RZ, R6, P0 ;  /* 0x000000ffff067224 */ /* 0x000fe200000e0606 */
[----:B0-----:R-:W-:-:S04]  /*0220*/  LEA R2, P0, R3, UR4, 0x2 ;  /* 0x0000000403027c11 */ /* 0x001fc8000f8010ff */
[----:B------:R-:W-:-:S05]  /*0230*/  LEA.HI.X R3, R3, UR5, R6, 0x2, P0 ;  /* 0x0000000503037c11 */ /* 0x000fca00080f1406 */
[----:B------:R0:W5:Y:S04]  /*0240*/  LDG.E R71, desc[UR6][R2.64] ;  /* 0x0000000602477981 */ /* 0x000168000c1e1900 */
        /* <DEDUP_REMOVED lines=17> */
[----:B------:R0:W5:Y:S01]  /*0360*/  LDG.E R53, desc[UR6][R2.64+0x900] ;  /* 0x0009000602357981 */ /* 0x000162000c1e1900 */
[----:B------:R-:W-:Y:S05]  /*0370*/  BRA `(.L_x_3) ;  /* 0x0000000400507947 */ /* 0x000fea0003800000 */
.L_x_2:
[----:B------:R-:W0:Y:S01]  /*0380*/  LDCU.64 UR8, c[0x0][0x3a8] ;  /* 0x00007500ff0877ac */ /* 0x000e220008000a00 */
[C---:B------:R-:W-:Y:S01]  /*0390*/  LOP3.LUT R3, R39.reuse, 0x1f, RZ, 0xc0, !PT ;  /* 0x0000001f27037812 */ /* 0x040fe200078ec0ff */
[----:B------:R-:W-:Y:S01]  /*03a0*/  IMAD.MOV.U32 R71, RZ, RZ, -0x1 ;  /* 0xffffffffff477424 */ /* 0x000fe200078e00ff */
[----:B------:R-:W-:Y:S01]  /*03b0*/  LOP3.LUT R4, R39, 0x3e0, RZ, 0xc0, !PT ;  /* 0x000003e027047812 */ /* 0x000fe200078ec0ff */
[----:B------:R-:W-:Y:S02]  /*03c0*/  IMAD.MOV.U32 R69, RZ, RZ, -0x1 ;  /* 0xffffffffff457424 */ /* 0x000fe400078e00ff */
[----:B------:R-:W-:Y:S02]  /*03d0*/  IMAD.MOV.U32 R70, RZ, RZ, -0x1 ;  /* 0xffffffffff467424 */ /* 0x000fe400078e00ff */
[----:B------:R-:W-:Y:S01]  /*03e0*/  IMAD R11, R4, 0x13, R3 ;  /* 0x00000013040b7824 */ /* 0x000fe200078e0203 */
[----:B------:R-:W-:-:S03]  /*03f0*/  IADD3 R4, PT, PT, -R2, UR4, RZ ;  /* 0x0000000402047c10 */ /* 0x000fc6000fffe1ff */
[C---:B------:R-:W-:Y:S01]  /*0400*/  VIADD R3, R11.reuse, 0x20 ;  /* 0x000000200b037836 */ /* 0x040fe20000000000 */
[----:B------:R-:W-:Y:S01]  /*0410*/  IADD3 R8, P0, PT, R2, R11, RZ ;  /* 0x0000000b02087210 */ /* 0x000fe20007f1e0ff */
[C---:B------:R-:W-:Y:S01]  /*0420*/  VIADD R5, R11.reuse, 0x40 ;  /* 0x000000400b057836 */ /* 0x040fe20000000000 */
[CC--:B------:R-:W-:Y:S01]  /*0430*/  ISETP.GE.AND P1, PT, R11.reuse, R4.reuse, PT ;  /* 0x000000040b00720c */ /* 0x0c0fe20003f26270 */
[----:B------:R-:W-:Y:S01]  /*0440*/  VIADD R7, R11, 0x60 ;  /* 0x000000600b077836 */ /* 0x000fe20000000000 */
[-C--:B------:R-:W-:Y:S01]  /*0450*/  ISETP.GE.AND P2, PT, R3, R4.reuse, PT ;  /* 0x000000040300720c */ /* 0x080fe20003f46270 */
[----:B------:R-:W-:Y:S01]  /*0460*/  VIADD R3, R11, 0x80 ;  /* 0x000000800b037836 */ /* 0x000fe20000000000 */
[-C--:B------:R-:W-:Y:S01]  /*0470*/  ISETP.GE.AND P3, PT, R5, R4.reuse, PT ;  /* 0x000000040500720c */ /* 0x080fe20003f66270 */
[----:B------:R-:W-:Y:S01]  /*0480*/  VIADD R5, R11, 0xa0 ;  /* 0x000000a00b057836 */ /* 0x000fe20000000000 */
[-C--:B------:R-:W-:Y:S01]  /*0490*/  ISETP.GE.AND P4, PT, R7, R4.reuse, PT ;  /* 0x000000040700720c */ /* 0x080fe20003f86270 */
[----:B------:R-:W-:Y:S01]  /*04a0*/  IMAD.X R13, RZ, RZ, R6, P0 ;  /* 0x000000ffff0d7224 */ /* 0x000fe200000e0606 */
[----:B0-----:R-:W-:Y:S01]  /*04b0*/  LEA R2, P0, R8, UR8, 0x2 ;  /* 0x0000000808027c11 */ /* 0x001fe2000f8010ff */
[----:B------:R-:W-:Y:S01]  /*04c0*/  VIADD R7, R11, 0xc0 ;  /* 0x000000c00b077836 */ /* 0x000fe20000000000 */
[----:B------:R-:W-:-:S02]  /*04d0*/  ISETP.GE.AND P5, PT, R3, R4, PT ;  /* 0x000000040300720c */ /* 0x000fc40003fa6270 */
[-C--:B------:R-:W-:Y:S01]  /*04e0*/  ISETP.GE.AND P6, PT, R5, R4.reuse, PT ;  /* 0x000000040500720c */ /* 0x080fe20003fc6270 */
[----:B------:R-:W-:Y:S01]  /*04f0*/  VIADD R5, R11, 0xe0 ;  /* 0x000000e00b057836 */ /* 0x000fe20000000000 */
[----:B------:R-:W-:Y:S01]  /*0500*/  LEA.HI.X R3, R8, UR9, R13, 0x2, P0 ;  /* 0x0000000908037c11 */ /* 0x000fe200080f140d */
[----:B------:R-:W-:Y:S01]  /*0510*/  IMAD.MOV.U32 R68, RZ, RZ, -0x1 ;  /* 0xffffffffff447424 */ /* 0x000fe200078e00ff */
[-C--:B------:R-:W-:Y:S01]  /*0520*/  ISETP.GE.AND P0, PT, R7, R4.reuse, PT ;  /* 0x000000040700720c */ /* 0x080fe20003f06270 */
[----:B------:R-:W-:Y:S02]  /*0530*/  VIADD R7, R11, 0x100 ;  /* 0x000001000b077836 */ /* 0x000fe40000000000 */
[----:B------:R1:W5:Y:S01]  /*0540*/  @!P1 LDG.E R71, desc[UR6][R2.64] ;  /* 0x0000000602479981 */ /* 0x000362000c1e1900 */
[-C--:B------:R-:W-:Y:S01]  /*0550*/  ISETP.GE.AND P1, PT, R5, R4.reuse, PT ;  /* 0x000000040500720c */ /* 0x080fe20003f26270 */
[----:B------:R-:W-:Y:S02]  /*0560*/  VIADD R5, R11, 0x120 ;  /* 0x000001200b057836 */ /* 0x000fe40000000000 */
[----:B------:R1:W5:Y:S03]  /*0570*/  @!P3 LDG.E R69, desc[UR6][R2.64+0x100] ;  /* 0x000100060245b981 */ /* 0x000366000c1e1900 */
[----:B------:R-:W-:Y:S01]  /*0580*/  ISETP.GE.AND P3, PT, R5, R4, PT ;  /* 0x000000040500720c */ /* 0x000fe20003f66270 */
[----:B------:R-:W-:Y:S01]  /*0590*/  VIADD R5, R11, 0x140 ;  /* 0x000001400b057836 */ /* 0x000fe20000000000 */
[----:B------:R1:W5:Y:S01]  /*05a0*/  @!P4 LDG.E R68, desc[UR6][R2.64+0x180] ;  /* 0x000180060244c981 */ /* 0x000362000c1e1900 */
[----:B------:R-:W-:-:S03]  /*05b0*/  IMAD.MOV.U32 R66, RZ, RZ, -0x1 ;  /* 0xffffffffff427424 */ /* 0x000fc600078e00ff */
[-C--:B------:R-:W-:Y:S01]  /*05c0*/  ISETP.GE.AND P4, PT, R5, R4.reuse, PT ;  /* 0x000000040500720c */ /* 0x080fe20003f86270 */
[----:B------:R-:W-:Y:S01]  /*05d0*/  VIADD R5, R11, 0x180 ;  /* 0x000001800b057836 */ /* 0x000fe20000000000 */
[----:B------:R1:W5:Y:S01]  /*05e0*/  @!P2 LDG.E R70, desc[UR6][R2.64+0x80] ;  /* 0x000080060246a981 */ /* 0x000362000c1e1900 */
[-C--:B------:R-:W-:Y:S01]  /*05f0*/  ISETP.GE.AND P2, PT, R7, R4.reuse, PT ;  /* 0x000000040700720c */ /* 0x080fe20003f46270 */
[----:B------:R-:W-:Y:S02]  /*0600*/  IMAD.MOV.U32 R65, RZ, RZ, -0x1 ;  /* 0xffffffffff417424 */ /* 0x000fe400078e00ff */
[----:B------:R1:W5:Y:S01]  /*0610*/  @!P6 LDG.E R66, desc[UR6][R2.64+0x280] ;  /* 0x000280060242e981 */ /* 0x000362000c1e1900 */
[-C--:B------:R-:W-:Y:S01]  /*0620*/  ISETP.GE.AND P6, PT, R5, R4.reuse, PT ;  /* 0x000000040500720c */ /* 0x080fe20003fc6270 */
[C---:B------:R-:W-:Y:S02]  /*0630*/  VIADD R5, R11.reuse, 0x1a0 ;  /* 0x000001a00b057836 */ /* 0x040fe40000000000 */
[----:B------:R-:W-:Y:S01]  /*0640*/  IMAD.MOV.U32 R67, RZ, RZ, -0x1 ;  /* 0xffffffffff437424 */ /* 0x000fe200078e00ff */
[----:B------:R1:W5:Y:S01]  /*0650*/  @!P0 LDG.E R65, desc[UR6][R2.64+0x300] ;  /* 0x0003000602418981 */ /* 0x000362000c1e1900 */
[----:B------:R-:W-:Y:S01]  /*0660*/  VIADD R7, R11, 0x160 ;  /* 0x000001600b077836 */ /* 0x000fe20000000000 */
[----:B------:R-:W-:Y:S01]  /*0670*/  ISETP.GE.AND P0, PT, R5, R4, PT ;  /* 0x000000040500720c */ /* 0x000fe20003f06270 */
[----:B------:R-:W-:-:S02]  /*0680*/  IMAD.MOV.U32 R63, RZ, RZ, -0x1 ;  /* 0xffffffffff3f7424 */ /* 0x000fc400078e00ff */
[----:B------:R-:W-:Y:S01]  /*0690*/  VIADD R5, R11, 0x1e0 ;  /* 0x000001e00b057836 */ /* 0x000fe20000000000 */
[----:B------:R1:W5:Y:S01]  /*06a0*/  @!P5 LDG.E R67, desc[UR6][R2.64+0x200] ;  /* 0x000200060243d981 */ /* 0x000362000c1e1900 */
[-C--:B------:R-:W-:Y:S01]  /*06b0*/  ISETP.GE.AND P5, PT, R7, R4.reuse, PT ;  /* 0x000000040700720c */ /* 0x080fe20003fa6270 */
[----:B------:R-:W-:Y:S02]  /*06c0*/  IMAD.MOV.U32 R64, RZ, RZ, -0x1 ;  /* 0xffffffffff407424 */ /* 0x000fe400078e00ff */
[----:B------:R1:W5:Y:S01]  /*06d0*/  @!P2 LDG.E R63, desc[UR6][R2.64+0x400] ;  /* 0x00040006023fa981 */ /* 0x000362000c1e1900 */
[----:B------:R-:W-:Y:S01]  /*06e0*/  IMAD.MOV.U32 R62, RZ, RZ, -0x1 ;  /* 0xffffffffff3e7424 */ /* 0x000fe200078e00ff */
[----:B------:R-:W-:Y:S01]  /*06f0*/  ISETP.GE.AND P2, PT, R5, R4, PT ;  /* 0x000000040500720c */ /* 0x000fe20003f46270 */
[C---:B------:R-:W-:Y:S01]  /*0700*/  VIADD R7, R11.reuse, 0x1c0 ;  /* 0x000001c00b077836 */ /* 0x040fe20000000000 */
[----:B------:R1:W5:Y:S01]  /*0710*/  @!P1 LDG.E R64, desc[UR6][R2.64+0x380] ;  /* 0x0003800602409981 */ /* 0x000362000c1e1900 */
[----:B------:R-:W-:-:S02]  /*0720*/  VIADD R5, R11, 0x200 ;  /* 0x000002000b057836 */ /* 0x000fc40000000000 */
[----:B------:R-:W-:Y:S01]  /*0730*/  IMAD.MOV.U32 R61, RZ, RZ, -0x1 ;  /* 0xffffffffff3d7424 */ /* 0x000fe200078e00ff */
[----:B------:R1:W5:Y:S01]  /*0740*/  @!P3 LDG.E R62, desc[UR6][R2.64+0x480] ;  /* 0x00048006023eb981 */ /* 0x000362000c1e1900 */
[----:B------:R-:W-:Y:S01]  /*0750*/  IMAD.MOV.U32 R60, RZ, RZ, -0x1 ;  /* 0xffffffffff3c7424 */ /* 0x000fe200078e00ff */
[-C--:B------:R-:W-:Y:S01]  /*0760*/  ISETP.GE.AND P1, PT, R7, R4.reuse, PT ;  /* 0x000000040700720c */ /* 0x080fe20003f26270 */
[----:B------:R-:W-:Y:S01]  /*0770*/  VIADD R7, R11, 0x220 ;  /* 0x000002200b077836 */ /* 0x000fe20000000000 */
[-C--:B------:R-:W-:Y:S01]  /*0780*/  ISETP.GE.AND P3, PT, R5, R4.reuse, PT ;  /* 0x000000040500720c */ /* 0x080fe20003f66270 */
[----:B------:R-:W-:Y:S01]  /*0790*/  VIADD R5, R11, 0x240 ;  /* 0x000002400b057836 */ /* 0x000fe20000000000 */
[----:B------:R1:W5:Y:S02]  /*07a0*/  @!P4 LDG.E R61, desc[UR6][R2.64+0x500] ;  /* 0x00050006023dc981 */ /* 0x000364000c1e1900 */
[-C--:B------:R-:W-:Y:S02]  /*07b0*/  ISETP.GE.AND P4, PT, R7, R4.reuse, PT ;  /* 0x000000040700720c */ /* 0x080fe40003f86270 */
[----:B------:R1:W5:Y:S01]  /*07c0*/  @!P5 LDG.E R60, desc[UR6][R2.64+0x580] ;  /* 0x00058006023cd981 */ /* 0x000362000c1e1900 */
[----:B------:R-:W-:Y:S01]  /*07d0*/  ISETP.GE.AND P5, PT, R5, R4, PT ;  /* 0x000000040500720c */ /* 0x000fe20003fa6270 */
[----:B------:R-:W-:-:S02]  /*07e0*/  IMAD.MOV.U32 R59, RZ, RZ, -0x1 ;  /* 0xffffffffff3b7424 */ /* 0x000fc400078e00ff */
[----:B------:R-:W-:Y:S02]  /*07f0*/  IMAD.MOV.U32 R58, RZ, RZ, -0x1 ;  /* 0xffffffffff3a7424 */ /* 0x000fe400078e00ff */
[----:B------:R-:W-:Y:S02]  /*0800*/  IMAD.MOV.U32 R57, RZ, RZ, -0x1 ;  /* 0xffffffffff397424 */ /* 0x000fe400078e00ff */
[----:B------:R-:W-:Y:S01]  /*0810*/  IMAD.MOV.U32 R56, RZ, RZ, -0x1 ;  /* 0xffffffffff387424 */ /* 0x000fe200078e00ff */
[----:B------:R1:W5:Y:S01]  /*0820*/  @!P6 LDG.E R59, desc[UR6][R2.64+0x600] ;  /* 0x00060006023be981 */ /* 0x000362000c1e1900 */
[----:B------:R-:W-:Y:S02]  /*0830*/  IMAD.MOV.U32 R55, RZ, RZ, -0x1 ;  /* 0xffffffffff377424 */ /* 0x000fe400078e00ff */
[----:B------:R-:W-:Y:S01]  /*0840*/  IMAD.MOV.U32 R54, RZ, RZ, -0x1 ;  /* 0xffffffffff367424 */ /* 0x000fe200078e00ff */
[----:B------:R1:W5:Y:S01]  /*0850*/  @!P0 LDG.E R58, desc[UR6][R2.64+0x680] ;  /* 0x00068006023a8981 */ /* 0x000362000c1e1900 */
[----:B------:R-:W-:-:S03]  /*0860*/  IMAD.MOV.U32 R53, RZ, RZ, -0x1 ;  /* 0xffffffffff357424 */ /* 0x000fc600078e00ff */
[----:B------:R1:W5:Y:S04]  /*0870*/  @!P1 LDG.E R57, desc[UR6][R2.64+0x700] ;  /* 0x0007000602399981 */ /* 0x000368000c1e1900 */
[----:B------:R1:W5:Y:S04]  /*0880*/  @!P2 LDG.E R56, desc[UR6][R2.64+0x780] ;  /* 0x000780060238a981 */ /* 0x000368000c1e1900 */
[----:B------:R1:W5:Y:S04]  /*0890*/  @!P3 LDG.E R55, desc[UR6][R2.64+0x800] ;  /* 0x000800060237b981 */ /* 0x000368000c1e1900 */
[----:B------:R1:W5:Y:S04]  /*08a0*/  @!P4 LDG.E R54, desc[UR6][R2.64+0x880] ;  /* 0x000880060236c981 */ /* 0x000368000c1e1900 */
[----:B------:R1:W5:Y:S02]  /*08b0*/  @!P5 LDG.E R53, desc[UR6][R2.64+0x900] ;  /* 0x000900060235d981 */ /* 0x000364000c1e1900 */
.L_x_3:
[----:B01----:R-:W-:Y:S01]  /*08c0*/  VIMNMX R2, PT, PT, R9, 0xe0, !PT ;  /* 0x000000e009027848 */ /* 0x003fe20007fe0100 */
[----:B------:R-:W0:Y:S01]  /*08d0*/  LDCU UR4, c[0x0][0x3c8] ;  /* 0x00007900ff0477ac */ /* 0x000e220008000800 */
[----:B------:R-:W-:Y:S01]  /*08e0*/  BSSY.RECONVERGENT B0, `(.L_x_4) ;  /* 0x0000025000007945 */ /* 0x000fe20003800200 */
[----:B------:R-:W-:Y:S01]  /*08f0*/  IMAD.SHL.U32 R0, R0, 0x400, RZ ;  /* 0x0000040000007824 */ /* 0x000fe200078e00ff */
[--C-:B------:R-:W-:Y:S01]  /*0900*/  IADD3 R2, PT, PT, R2, 0x1f, -R9.reuse ;  /* 0x0000001f02027810 */ /* 0x100fe20007ffe809 */
[----:B------:R-:W-:Y:S01]  /*0910*/  UMOV UR5, 0xffffffff ;  /* 0xffffffff00057882 */ /* 0x000fe20000000000 */
[----:B------:R-:W-:Y:S02]  /*0920*/  IMAD.MOV.U32 R5, RZ, RZ, R9 ;  /* 0x000000ffff057224 */ /* 0x000fe400078e0009 */
[C---:B------:R-:W-:Y:S02]  /*0930*/  ISETP.GE.U32.AND P0, PT, R2.reuse, 0x1e0, PT ;  /* 0x000001e00200780c */ /* 0x040fe40003f06070 */
[----:B------:R-:W-:-:S04]  /*0940*/  LEA.HI R3, R2, 0x1, RZ, 0x1b ;  /* 0x0000000102037811 */ /* 0x000fc800078fd8ff */
[----:B------:R-:W-:-:S04]  /*0950*/  LOP3.LUT R6, R3, 0xf, RZ, 0xc0, !PT ;  /* 0x0000000f03067812 */ /* 0x000fc800078ec0ff */
[----:B------:R-:W-:Y:S01]  /*0960*/  ISETP.NE.AND P1, PT, R6, RZ, PT ;  /* 0x000000ff0600720c */ /* 0x000fe20003f25270 */
[----:B0-----:R-:W-:Y:S02]  /*0970*/  USHF.L.U32 UR4, UR5, UR4, URZ ;  /* 0x0000000405047299 */ /* 0x001fe400080006ff */
[----:B------:R-:W-:Y:S10]  /*0980*/  @!P0 BRA `(.L_x_5) ;  /* 0x0000000000688947 */ /* 0x000ff40003800000 */
[----:B------:R-:W-:Y:S01]  /*0990*/  IMAD R4, R9, 0x4, R0 ;  /* 0x0000000409047824 */ /* 0x000fe200078e0200 */
[----:B------:R-:W-:Y:S01]  /*09a0*/  LOP3.LUT R2, R3, 0xffffff0, RZ, 0xc0, !PT ;  /* 0x0ffffff003027812 */ /* 0x000fe200078ec0ff */
[----:B------:R-:W-:-:S03]  /*09b0*/  IMAD.MOV.U32 R5, RZ, RZ, R9 ;  /* 0x000000ffff057224 */ /* 0x000fc600078e0009 */
[----:B------:R-:W-:Y:S01]  /*09c0*/  IADD3 R4, PT, PT, R4, 0x400, R73 ;  /* 0x0000040004047810 */ /* 0x000fe20007ffe049 */
[----:B------:R-:W-:-:S07]  /*09d0*/  IMAD.MOV R2, RZ, RZ, -R2 ;  /* 0x000000ffff027224 */ /* 0x000fce00078e0a02 */
.L_x_6:
[----:B------:R-:W-:Y:S01]  /*09e0*/  VIADD R2, R2, 0x10 ;  /* 0x0000001002027836 */ /* 0x000fe20000000000 */
[----:B------:R-:W-:Y:S01]  /*09f0*/  STS [R4+-0x400], RZ ;  /* 0xfffc00ff04007388 */ /* 0x000fe20000000800 */
[----:B------:R-:W-:-:S03]  /*0a00*/  VIADD R5, R5, 0x200 ;  /* 0x0000020005057836 */ /* 0x000fc60000000000 */
[----:B------:R-:W-:Y:S01]  /*0a10*/  ISETP.NE.AND P0, PT, R2, RZ, PT ;  /* 0x000000ff0200720c */ /* 0x000fe20003f05270 */
[----:B------:R-:W-:Y:S04]  /*0a20*/  STS [R4+-0x380], RZ ;  /* 0xfffc80ff04007388 */ /* 0x000fe80000000800 */
[----:B------:R-:W-:Y:S04]  /*0a30*/  STS [R4+-0x300], RZ ;  /* 0xfffd00ff04007388 */ /* 0x000fe80000000800 */
[----:B------:R-:W-:Y:S04]  /*0a40*/  STS [R4+-0x280], RZ ;  /* 0xfffd80ff04007388 */ /* 0x000fe80000000800 */
[----:B------:R-:W-:Y:S04]  /*0a50*/  STS [R4+-0x200], RZ ;  /* 0xfffe00ff04007388 */ /* 0x000fe80000000800 */
[----:B------:R-:W-:Y:S04]  /*0a60*/  STS [R4+-0x180], RZ ;  /* 0xfffe80ff04007388 */ /* 0x000fe80000000800 */
[----:B------:R-:W-:Y:S04]  /*0a70*/  STS [R4+-0x100], RZ ;  /* 0xffff00ff04007388 */ /* 0x000fe80000000800 */
[----:B------:R-:W-:Y:S04]  /*0a80*/  STS [R4+-0x80], RZ ;  /* 0xffff80ff04007388 */ /* 0x000fe80000000800 */
[----:B------:R-:W-:Y:S04]  /*0a90*/  STS [R4], RZ ;  /* 0x000000ff04007388 */ /* 0x000fe80000000800 */
[----:B------:R-:W-:Y:S04]  /*0aa0*/  STS [R4+0x80], RZ ;  /* 0x000080ff04007388 */ /* 0x000fe80000000800 */
[----:B------:R-:W-:Y:S04]  /*0ab0*/  STS [R4+0x100], RZ ;  /* 0x000100ff04007388 */ /* 0x000fe80000000800 */
[----:B------:R-:W-:Y:S04]  /*0ac0*/  STS [R4+0x180], RZ ;  /* 0x000180ff04007388 */ /* 0x000fe80000000800 */
[----:B------:R-:W-:Y:S04]  /*0ad0*/  STS [R4+0x200], RZ ;  /* 0x000200ff04007388 */ /* 0x000fe80000000800 */
[----:B------:R-:W-:Y:S04]  /*0ae0*/  STS [R4+0x280], RZ ;  /* 0x000280ff04007388 */ /* 0x000fe80000000800 */
[----:B------:R-:W-:Y:S04]  /*0af0*/  STS [R4+0x300], RZ ;  /* 0x000300ff04007388 */ /* 0x000fe80000000800 */
[----:B------:R0:W-:Y:S02]  /*0b00*/  STS [R4+0x380], RZ ;  /* 0x000380ff04007388 */ /* 0x0001e40000000800 */
[----:B0-----:R-:W-:Y:S01]  /*0b10*/  VIADD R4, R4, 0x800 ;  /* 0x0000080004047836 */ /* 0x001fe20000000000 */
[----:B------:R-:W-:Y:S06]  /*0b20*/  @P0 BRA `(.L_x_6) ;  /* 0xfffffffc00ac0947 */ /* 0x000fec000383ffff */
.L_x_5:
[----:B------:R-:W-:Y:S05]  /*0b30*/  BSYNC.RECONVERGENT B0 ;  /* 0x0000000000007941 */ /* 0x000fea0003800200 */
.L_x_4:
[----:B------:R-:W-:Y:S01]  /*0b40*/  BSSY.RECONVERGENT B0, `(.L_x_7) ;  /* 0x0000026000007945 */ /* 0x000fe20003800200 */
[----:B------:R-:W-:-:S03]  /*0b50*/  IMAD.IADD R2, R73, 0x1, R0 ;  /* 0x0000000149027824 */ /* 0x000fc600078e0200 */
[----:B------:R-:W-:Y:S05]  /*0b60*/  @!P1 BRA `(.L_x_8) ;  /* 0x00000000008c9947 */ /* 0x000fea0003800000 */
[----:B------:R-:W-:Y:S01]  /*0b70*/  ISETP.GE.U32.AND P0, PT, R6, 0x8, PT ;  /* 0x000000080600780c */ /* 0x000fe20003f06070 */
[----:B------:R-:W-:Y:S01]  /*0b80*/  BSSY.RECONVERGENT B1, `(.L_x_9) ;  /* 0x000000e000017945 */ /* 0x000fe20003800200 */
[----:B------:R-:W-:-:S04]  /*0b90*/  LOP3.LUT R7, R3, 0x7, RZ, 0xc0, !PT ;  /* 0x0000000703077812 */ /* 0x000fc800078ec0ff */
[----:B------:R-:W-:-:S07]  /*0ba0*/  ISETP.NE.AND P1, PT, R7, RZ, PT ;  /* 0x000000ff0700720c */ /* 0x000fce0003f25270 */
[----:B------:R-:W-:Y:S06]  /*0bb0*/  @!P0 BRA `(.L_x_10) ;  /* 0x0000000000288947 */ /* 0x000fec0003800000 */
[C---:B------:R-:W-:Y:S02]  /*0bc0*/  IMAD R4, R5.reuse, 0x4, R2 ;  /* 0x0000000405047824 */ /* 0x040fe400078e0202 */
[----:B------:R-:W-:-:S03]  /*0bd0*/  VIADD R5, R5, 0x100 ;  /* 0x0000010005057836 */ /* 0x000fc60000000000 */
[----:B------:R0:W-:Y:S04]  /*0be0*/  STS [R4], RZ ;  /* 0x000000ff04007388 */ /* 0x0001e80000000800 */
[----:B------:R0:W-:Y:S04]  /*0bf0*/  STS [R4+0x80], RZ ;  /* 0x000080ff04007388 */ /* 0x0001e80000000800 */
[----:B------:R0:W-:Y:S04]  /*0c00*/  STS [R4+0x100], RZ ;  /* 0x000100ff04007388 */ /* 0x0001e80000000800 */
[----:B------:R0:W-:Y:S04]  /*0c10*/  STS [R4+0x180], RZ ;  /* 0x000180ff04007388 */ /* 0x0001e80000000800 */
[----:B------:R0:W-:Y:S04]  /*0c20*/  STS [R4+0x200], RZ ;  /* 0x000200ff04007388 */ /* 0x0001e80000000800 */
[----:B------:R0:W-:Y:S04]  /*0c30*/  STS [R4+0x280], RZ ;  /* 0x000280ff04007388 */ /* 0x0001e80000000800 */
[----:B------:R0:W-:Y:S04]  /*0c40*/  STS [R4+0x300], RZ ;  /* 0x000300ff04007388 */ /* 0x0001e80000000800 */
[----:B------:R0:W-:Y:S02]  /*0c50*/  STS [R4+0x380], RZ ;  /* 0x000380ff04007388 */ /* 0x0001e40000000800 */
.L_x_10:
[----:B------:R-:W-:Y:S05]  /*0c60*/  BSYNC.RECONVERGENT B1 ;  /* 0x0000000000017941 */ /* 0x000fea0003800200 */
.L_x_9:
[----:B------:R-:W-:Y:S05]  /*0c70*/  @!P1 BRA `(.L_x_8) ;  /* 0x0000000000489947 */ /* 0x000fea0003800000 */
[----:B------:R-:W-:Y:S02]  /*0c80*/  ISETP.GE.U32.AND P0, PT, R7, 0x4, PT ;  /* 0x000000040700780c */ /* 0x000fe40003f06070 */
[----:B------:R-:W-:-:S04]  /*0c90*/  LOP3.LUT R3, R3, 0x3, RZ, 0xc0, !PT ;  /* 0x0000000303037812 */ /* 0x000fc800078ec0ff */
[----:B------:R-:W-:-:S07]  /*0ca0*/  ISETP.NE.AND P1, PT, R3, RZ, PT ;  /* 0x000000ff0300720c */ /* 0x000fce0003f25270 */
[C---:B------:R-:W-:Y:S02]  /*0cb0*/  @P0 IMAD R2, R5.reuse, 0x4, R2 ;  /* 0x0000000405020824 */ /* 0x040fe400078e0202 */
[----:B------:R-:W-:-:S03]  /*0cc0*/  @P0 VIADD R5, R5, 0x80 ;  /* 0x0000008005050836 */ /* 0x000fc60000000000 */
[----:B------:R1:W-:Y:S04]  /*0cd0*/  @P0 STS [R2], RZ ;  /* 0x000000ff02000388 */ /* 0x0003e80000000800 */
[----:B------:R1:W-:Y:S04]  /*0ce0*/  @P0 STS [R2+0x80], RZ ;  /* 0x000080ff02000388 */ /* 0x0003e80000000800 */
[----:B------:R1:W-:Y:S04]  /*0cf0*/  @P0 STS [R2+0x100], RZ ;  /* 0x000100ff02000388 */ /* 0x0003e80000000800 */
[----:B------:R1:W-:Y:S01]  /*0d00*/  @P0 STS [R2+0x180], RZ ;  /* 0x000180ff02000388 */ /* 0x0003e20000000800 */
[----:B------:R-:W-:Y:S05]  /*0d10*/  @!P1 BRA `(.L_x_8) ;  /* 0x0000000000209947 */ /* 0x000fea0003800000 */
[----:B------:R-:W-:Y:S02]  /*0d20*/  IMAD R0, R5, 0x4, R0 ;  /* 0x0000000405007824 */ /* 0x000fe400078e0200 */
[----:B------:R-:W-:Y:S02]  /*0d30*/  IMAD.MOV R3, RZ, RZ, -R3 ;  /* 0x000000ffff037224 */ /* 0x000fe400078e0a03 */
[----:B------:R-:W-:-:S07]  /*0d40*/  IMAD.IADD R0, R73, 0x1, R0 ;  /* 0x0000000149007824 */ /* 0x000fce00078e0200 */
.L_x_11:
[----:B------:R-:W-:Y:S01]  /*0d50*/  VIADD R3, R3, 0x1 ;  /* 0x0000000103037836 */ /* 0x000fe20000000000 */
[----:B------:R2:W-:Y:S04]  /*0d60*/  STS [R0], RZ ;  /* 0x000000ff00007388 */ /* 0x0005e80000000800 */
[----:B------:R-:W-:Y:S01]  /*0d70*/  ISETP.NE.AND P0, PT, R3, RZ, PT ;  /* 0x000000ff0300720c */ /* 0x000fe20003f05270 */
[----:B--2---:R-:W-:-:S12]  /*0d80*/  VIADD R0, R0, 0x80 ;  /* 0x0000008000007836 */ /* 0x004fd80000000000 */
[----:B------:R-:W-:Y:S05]  /*0d90*/  @P0 BRA `(.L_x_11) ;  /* 0xfffffffc00ec0947 */ /* 0x000fea000383ffff */
.L_x_8:
[----:B------:R-:W-:Y:S05]  /*0da0*/  BSYNC.RECONVERGENT B0 ;  /* 0x0000000000007941 */ /* 0x000fea0003800200 */
.L_x_7:
[----:B------:R-:W2:Y:S01]  /*0db0*/  LDCU UR5, c[0x0][0x3c4] ;  /* 0x00007880ff0577ac */ /* 0x000ea20008000800 */
[C---:B-1----:R-:W-:Y:S01]  /*0dc0*/  IMAD.SHL.U32 R2, R39.reuse, 0x20, RZ ;  /* 0x0000002027027824 */ /* 0x042fe200078e00ff */
[C---:B------:R-:W-:Y:S01]  /*0dd0*/  ISETP.GT.U32.AND P1, PT, R39.reuse, 0xff, PT ;  /* 0x000000ff2700780c */ /* 0x040fe20003f24070 */
[----:B------:R-:W-:Y:S01]  /*0de0*/  BSSY.RECONVERGENT B0, `(.L_x_12) ;  /* 0x000007c000007945 */ /* 0x000fe20003800200 */
[----:B------:R-:W-:Y:S02]  /*0df0*/  IMAD R0, R39, 0x4, R73 ;  /* 0x0000000427007824 */ /* 0x000fe400078e0249 */
[----:B0-----:R-:W-:Y:S01]  /*0e00*/  LOP3.LUT R4, R2, 0x7c00, RZ, 0xc0, !PT ;  /* 0x00007c0002047812 */ /* 0x001fe200078ec0ff */
[----:B------:R-:W-:Y:S01]  /*0e10*/  IMAD.MOV.U32 R52, RZ, RZ, RZ ;  /* 0x000000ffff347224 */ /* 0x000fe200078e00ff */
[----:B------:R-:W-:-:S03]  /*0e20*/  P2R R2, PR, RZ, 0x2 ;  /* 0x00000002ff027803 */ /* 0x000fc60000000000 */
[----:B------:R-:W-:Y:S02]  /*0e30*/  IMAD.IADD R15, R73, 0x1, R4 ;  /* 0x00000001490f7824 */ /* 0x000fe400078e0204 */
[----:B------:R0:W-:Y:S01]  /*0e40*/  STL [R1+0x8], R2 ;  /* 0x0000080201007387 */ /* 0x0001e20000100800 */
[----:B--2--5:R-:W-:Y:S02]  /*0e50*/  SHF.R.U32.HI R51, RZ, UR5, R71 ;  /* 0x00000005ff337c19 */ /* 0x024fe40008011647 */
[----:B------:R-:W-:Y:S02]  /*0e60*/  SHF.R.U32.HI R5, RZ, UR5, R70 ;  /* 0x00000005ff057c19 */ /* 0x000fe40008011646 */
[----:B------:R-:W-:Y:S01]  /*0e70*/  SHF.R.U32.HI R45, RZ, UR5, R64 ;  /* 0x00000005ff2d7c19 */ /* 0x000fe20008011640 */
[----:B0-----:R-:W0:Y:S01]  /*0e80*/  @!P1 LDC.64 R2, c[0x0][0x380] ;  /* 0x0000e000ff029b82 */ /* 0x001e220000000a00 */
[----:B------:R-:W-:Y:S02]  /*0e90*/  SHF.R.U32.HI R50, RZ, UR5, R69 ;  /* 0x00000005ff327c19 */ /* 0x000fe40008011645 */
[----:B------:R-:W-:-:S02]  /*0ea0*/  SHF.R.U32.HI R44, RZ, UR5, R63 ;  /* 0x00000005ff2c7c19 */ /* 0x000fc4000801163f */
[----:B------:R-:W-:Y:S02]  /*0eb0*/  SHF.R.U32.HI R49, RZ, UR5, R68 ;  /* 0x00000005ff317c19 */ /* 0x000fe40008011644 */
[----:B------:R-:W-:Y:S02]  /*0ec0*/  SHF.R.U32.HI R48, RZ, UR5, R67 ;  /* 0x00000005ff307c19 */ /* 0x000fe40008011643 */
[----:B------:R-:W-:Y:S02]  /*0ed0*/  LOP3.LUT R51, R51, UR4, RZ, 0x30, !PT ;  /* 0x0000000433337c12 */ /* 0x000fe4000f8e30ff */
[----:B------:R-:W-:Y:S02]  /*0ee0*/  SHF.R.U32.HI R47, RZ, UR5, R66 ;  /* 0x00000005ff2f7c19 */ /* 0x000fe40008011642 */
[----:B------:R-:W-:Y:S01]  /*0ef0*/  LOP3.LUT R4, R5, UR4, RZ, 0x30, !PT ;  /* 0x0000000405047c12 */ /* 0x000fe2000f8e30ff */
[----:B------:R-:W-:Y:S01]  /*0f00*/  IMAD R30, R51, 0x4, R15 ;  /* 0x00000004331e7824 */ /* 0x000fe200078e020f */
[----:B------:R-:W-:Y:S01]  /*0f10*/  LOP3.LUT R45, R45, UR4, RZ, 0x30, !PT ;  /* 0x000000042d2d7c12 */ /* 0x000fe2000f8e30ff */
[----:B------:R-:W-:Y:S01]  /*0f20*/  NOP ;  /* 0x0000000000007918 */ /* 0x000fe20000000000 */
[----:B------:R-:W-:Y:S01]  /*0f30*/  SHF.R.U32.HI R46, RZ, UR5, R65 ;  /* 0x00000005ff2e7c19 */ /* 0x000fe20008011641 */
[--C-:B------:R-:W-:Y:S01]  /*0f40*/  IMAD R31, R4, 0x4, R15.reuse ;  /* 0x00000004041f7824 */ /* 0x100fe200078e020f */
[----:B------:R-:W-:Y:S01]  /*0f50*/  LOP3.LUT R50, R50, UR4, RZ, 0x30, !PT ;  /* 0x0000000432327c12 */ /* 0x000fe2000f8e30ff */
[--C-:B------:R-:W-:Y:S01]  /*0f60*/  IMAD R7, R45, 0x4, R15.reuse ;  /* 0x000000042d077824 */ /* 0x100fe200078e020f */
[----:B------:R-:W-:Y:S01]  /*0f70*/  LOP3.LUT R44, R44, UR4, RZ, 0x30, !PT ;  /* 0x000000042c2c7c12 */ /* 0x000fe2000f8e30ff */
[----:B------:R1:W-:Y:S01]  /*0f80*/  ATOMS.POPC.INC.32 RZ, [R30+URZ] ;  /* 0x000000001eff7f8c */ /* 0x0003e2000d8000ff */
[----:B------:R-:W-:Y:S01]  /*0f90*/  LOP3.LUT R49, R49, UR4, RZ, 0x30, !PT ;  /* 0x0000000431317c12 */ /* 0x000fe2000f8e30ff */
[--C-:B------:R-:W-:Y:S01]  /*0fa0*/  IMAD R29, R50, 0x4, R15.reuse ;  /* 0x00000004321d7824 */ /* 0x100fe200078e020f */
[----:B------:R-:W-:Y:S01]  /*0fb0*/  LOP3.LUT R48, R48, UR4, RZ, 0x30, !PT ;  /* 0x0000000430307c12 */ /* 0x000fe2000f8e30ff */
[--C-:B------:R-:W-:Y:S01]  /*0fc0*/  IMAD R6, R44, 0x4, R15.reuse ;  /* 0x000000042c067824 */ /* 0x100fe200078e020f */
[----:B------:R-:W-:Y:S01]  /*0fd0*/  SHF.R.U32.HI R43, RZ, UR5, R62 ;  /* 0x00000005ff2b7c19 */ /* 0x000fe2000801163e */
[--C-:B------:R-:W-:Y:S01]  /*0fe0*/  IMAD R28, R49, 0x4, R15.reuse ;  /* 0x00000004311c7824 */ /* 0x100fe200078e020f */
[----:B------:R-:W-:Y:S01]  /*0ff0*/  LOP3.LUT R47, R47, UR4, RZ, 0x30, !PT ;  /* 0x000000042f2f7c12 */ /* 0x000fe2000f8e30ff */
[----:B------:R-:W-:Y:S01]  /*1000*/  IMAD R27, R48, 0x4, R15 ;  /* 0x00000004301b7824 */ /* 0x000fe200078e020f */
[----:B------:R-:W-:Y:S01]  /*1010*/  SHF.R.U32.HI R42, RZ, UR5, R61 ;  /* 0x00000005ff2a7c19 */ /* 0x000fe2000801163d */
[----:B------:R1:W-:Y:S01]  /*1020*/  STL [R1+0x4], R7 ;  /* 0x0000040701007387 */ /* 0x0003e20000100800 */
[----:B------:R-:W-:Y:S01]  /*1030*/  LOP3.LUT R46, R46, UR4, RZ, 0x30, !PT ;  /* 0x000000042e2e7c12 */ /* 0x000fe2000f8e30ff */
[----:B------:R-:W-:Y:S01]  /*1040*/  IMAD R26, R47, 0x4, R15 ;  /* 0x000000042f1a7824 */ /* 0x000fe200078e020f */
[----:B------:R-:W-:Y:S01]  /*1050*/  SHF.R.U32.HI R41, RZ, UR5, R60 ;  /* 0x00000005ff297c19 */ /* 0x000fe2000801163c */
[----:B------:R1:W-:Y:S01]  /*1060*/  ATOMS.POPC.INC.32 RZ, [R31+URZ] ;  /* 0x000000001fff7f8c */ /* 0x0003e2000d8000ff */
[----:B------:R-:W-:Y:S01]  /*1070*/  SHF.R.U32.HI R40, RZ, UR5, R59 ;  /* 0x00000005ff287c19 */ /* 0x000fe2000801163b */
[----:B------:R-:W-:Y:S01]  /*1080*/  IMAD R25, R46, 0x4, R15 ;  /* 0x000000042e197824 */ /* 0x000fe200078e020f */
[----:B------:R-:W-:Y:S01]  /*1090*/  SHF.R.U32.HI R37, RZ, UR5, R58 ;  /* 0x00000005ff257c19 */ /* 0x000fe2000801163a */
[----:B------:R1:W-:Y:S01]  /*10a0*/  STL [R1], R6 ;  /* 0x0000000601007387 */ /* 0x0003e20000100800 */
[----:B------:R-:W-:-:S02]  /*10b0*/  LOP3.LUT R43, R43, UR4, RZ, 0x30, !PT ;  /* 0x000000042b2b7c12 */ /* 0x000fc4000f8e30ff */
[----:B------:R-:W-:Y:S01]  /*10c0*/  SHF.R.U32.HI R36, RZ, UR5, R57 ;  /* 0x00000005ff247c19 */ /* 0x000fe20008011639 */
[----:B------:R1:W-:Y:S01]  /*10d0*/  ATOMS.POPC.INC.32 RZ, [R29+URZ] ;  /* 0x000000001dff7f8c */ /* 0x0003e2000d8000ff */
[----:B------:R-:W-:Y:S01]  /*10e0*/  LOP3.LUT R42, R42, UR4, RZ, 0x30, !PT ;  /* 0x000000042a2a7c12 */ /* 0x000fe2000f8e30ff */
[--C-:B------:R-:W-:Y:S01]  /*10f0*/  IMAD R24, R43, 0x4, R15.reuse ;  /* 0x000000042b187824 */ /* 0x100fe200078e020f */
[----:B------:R-:W-:Y:S01]  /*1100*/  SHF.R.U32.HI R35, RZ, UR5, R56 ;  /* 0x00000005ff237c19 */ /* 0x000fe20008011638 */
[----:B------:R1:W-:Y:S01]  /*1110*/  ATOMS.POPC.INC.32 RZ, [R28+URZ] ;  /* 0x000000001cff7f8c */ /* 0x0003e2000d8000ff */
[----:B------:R-:W-:Y:S01]  /*1120*/  LOP3.LUT R41, R41, UR4, RZ, 0x30, !PT ;  /* 0x0000000429297c12 */ /* 0x000fe2000f8e30ff */
[----:B------:R-:W-:Y:S01]  /*1130*/  IMAD R23, R42, 0x4, R15 ;  /* 0x000000042a177824 */ /* 0x000fe200078e020f */
        /* <DEDUP_REMOVED lines=12> */
[----:B------:R-:W-:Y:S01]  /*1200*/  LOP3.LUT R35, R35, UR4, RZ, 0x30, !PT ;  /* 0x0000000423237c12 */ /* 0x000fe2000f8e30ff */
[----:B------:R1:W-:Y:S01]  /*1210*/  ATOMS.POPC.INC.32 RZ, [R7+URZ] ;  /* 0x0000000007ff7f8c */ /* 0x0003e2000d8000ff */
[----:B------:R-:W-:Y:S01]  /*1220*/  LOP3.LUT R34, R34, UR4, RZ, 0x30, !PT ;  /* 0x0000000422227c12 */ /* 0x000fe2000f8e30ff */
[--C-:B------:R-:W-:Y:S01]  /*1230*/  IMAD R19, R36, 0x4, R15.reuse ;  /* 0x0000000424137824 */ /* 0x100fe200078e020f */
[----:B------:R-:W-:Y:S01]  /*1240*/  LOP3.LUT R33, R33, UR4, RZ, 0x30, !PT ;  /* 0x0000000421217c12 */ /* 0x000fe2000f8e30ff */
[----:B------:R1:W-:Y:S01]  /*1250*/  ATOMS.POPC.INC.32 RZ, [R6+URZ] ;  /* 0x0000000006ff7f8c */ /* 0x0003e2000d8000ff */
[----:B------:R-:W-:Y:S01]  /*1260*/  LOP3.LUT R32, R32, UR4, RZ, 0x30, !PT ;  /* 0x0000000420207c12 */ /* 0x000fe2000f8e30ff */
[----:B------:R-:W-:-:S02]  /*1270*/  IMAD R18, R35, 0x4, R15 ;  /* 0x0000000423127824 */ /* 0x000fc400078e020f */
[----:B------:R1:W-:Y:S01]  /*1280*/  ATOMS.POPC.INC.32 RZ, [R24+URZ] ;  /* 0x0000000018ff7f8c */ /* 0x0003e2000d8000ff */
[--C-:B------:R-:W-:Y:S02]  /*1290*/  IMAD R17, R34, 0x4, R15.reuse ;  /* 0x0000000422117824 */ /* 0x100fe400078e020f */
[--C-:B------:R-:W-:Y:S01]  /*12a0*/  IMAD R16, R33, 0x4, R15.reuse ;  /* 0x0000000421107824 */ /* 0x100fe200078e020f */
[----:B------:R1:W-:Y:S01]  /*12b0*/  ATOMS.POPC.INC.32 RZ, [R23+URZ] ;  /* 0x0000000017ff7f8c */ /* 0x0003e2000d8000ff */
[----:B------:R-:W-:-:S03]  /*12c0*/  IMAD R15, R32, 0x4, R15 ;  /* 0x00000004200f7824 */ /* 0x000fc600078e020f */
[----:B------:R1:W-:Y:S04]  /*12d0*/  ATOMS.POPC.INC.32 RZ, [R22+URZ] ;  /* 0x0000000016ff7f8c */ /* 0x0003e8000d8000ff */
[----:B------:R1:W-:Y:S04]  /*12e0*/  ATOMS.POPC.INC.32 RZ, [R21+URZ] ;  /* 0x0000000015ff7f8c */ /* 0x0003e8000d8000ff */
[----:B------:R1:W-:Y:S04]  /*12f0*/  ATOMS.POPC.INC.32 RZ, [R20+URZ] ;  /* 0x0000000014ff7f8c */ /* 0x0003e8000d8000ff */
[----:B------:R1:W-:Y:S04]  /*1300*/  ATOMS.POPC.INC.32 RZ, [R19+URZ] ;  /* 0x0000000013ff7f8c */ /* 0x0003e8000d8000ff */
[----:B------:R1:W-:Y:S04]  /*1310*/  ATOMS.POPC.INC.32 RZ, [R18+URZ] ;  /* 0x0000000012ff7f8c */ /* 0x0003e8000d8000ff */
[----:B------:R1:W-:Y:S04]  /*1320*/  ATOMS.POPC.INC.32 RZ, [R17+URZ] ;  /* 0x0000000011ff7f8c */ /* 0x0003e8000d8000ff */
[----:B------:R1:W-:Y:S04]  /*1330*/  ATOMS.POPC.INC.32 RZ, [R16+URZ] ;  /* 0x0000000010ff7f8c */ /* 0x0003e8000d8000ff */
[----:B------:R1:W-:Y:S01]  /*1340*/  ATOMS.POPC.INC.32 RZ, [R15+URZ] ;  /* 0x000000000fff7f8c */ /* 0x0003e2000d8000ff */
[----:B------:R-:W-:Y:S06]  /*1350*/  BAR.SYNC.DEFER_BLOCKING 0x0 ;  /* 0x0000000000007b1d */ /* 0x000fec0000010000 */
[----:B0-----:R-:W-:Y:S05]  /*1360*/  @P1 BRA `(.L_x_13) ;  /* 0x00000000008c1947 */ /* 0x001fea0003800000 */
[----:B------:R-:W-:Y:S04]  /*1370*/  LDS R13, [R0] ;  /* 0x00000000000d7984 */ /* 0x000fe80000000800 */
[----:B------:R-:W0:Y:S04]  /*1380*/  LDS R14, [R0+0x400] ;  /* 0x00040000000e7984 */ /* 0x000e280000000800 */
[----:B------:R-:W2:Y:S04]  /*1390*/  LDS R52, [R0+0x800] ;  /* 0x0008000000347984 */ /* 0x000ea80000000800 */
[----:B------:R-:W3:Y:S04]  /*13a0*/  LDS R74, [R0+0xc00] ;  /* 0x000c0000004a7984 */ /* 0x000ee80000000800 */
[----:B------:R-:W4:Y:S04]  /*13b0*/  LDS R12, [R0+0x1000] ;  /* 0x00100000000c7984 */ /* 0x000f280000000800 */
[----:B------:R-:W5:Y:S04]  /*13c0*/  LDS R11, [R0+0x1400] ;  /* 0x00140000000b7984 */ /* 0x000f680000000800 */
[----:B------:R-:W5:Y:S04]  /*13d0*/  LDS R4, [R0+0x1800] ;  /* 0x0018000000047984 */ /* 0x000f680000000800 */
[----:B------:R-:W5:Y:S04]  /*13e0*/  LDS R10, [R0+0x1c00] ;  /* 0x001c0000000a7984 */ /* 0x000f680000000800 */
[----:B------:R-:W5:Y:S04]  /*13f0*/  LDS R9, [R0+0x2000] ;  /* 0x0020000000097984 */ /* 0x000f680000000800 */
[----:B------:R-:W5:Y:S04]  /*1400*/  LDS R8, [R0+0x2400] ;  /* 0x0024000000087984 */ /* 0x000f680000000800 */
[----:B-1----:R-:W1:Y:S01]  /*1410*/  LDS R6, [R0+0x2800] ;  /* 0x0028000000067984 */ /* 0x002e620000000800 */
[----:B0-----:R-:W-:-:S03]  /*1420*/  IMAD.IADD R75, R13, 0x1, R14 ;  /* 0x000000010d4b7824 */ /* 0x001fc600078e020e */
[----:B------:R0:W-:Y:S01]  /*1430*/  STS [R0+0x400], R13 ;  /* 0x0004000d00007388 */ /* 0x0001e20000000800 */
[----:B--2---:R-:W-:-:S03]  /*1440*/  IMAD.IADD R7, R75, 0x1, R52 ;  /* 0x000000014b077824 */ /* 0x004fc600078e0234 */
[----:B------:R1:W-:Y:S01]  /*1450*/  STS [R0+0x800], R75 ;  /* 0x0008004b00007388 */ /* 0x0003e20000000800 */
[----:B---3--:R-:W-:-:S03]  /*1460*/  IMAD.IADD R5, R7, 0x1, R74 ;  /* 0x0000000107057824 */ /* 0x008fc600078e024a */
[----:B------:R-:W2:Y:S01]  /*1470*/  LDS R52, [R0+0x2c00] ;  /* 0x002c000000347984 */ /* 0x000ea20000000800 */
[----:B----4-:R-:W-:-:S03]  /*1480*/  IMAD.IADD R12, R5, 0x1, R12 ;  /* 0x00000001050c7824 */ /* 0x010fc600078e020c */
[----:B------:R3:W-:Y:S01]  /*1490*/  STS [R0+0xc00], R7 ;  /* 0x000c000700007388 */ /* 0x0007e20000000800 */
[----:B-----5:R-:W-:-:S03]  /*14a0*/  IMAD.IADD R11, R12, 0x1, R11 ;  /* 0x000000010c0b7824 */ /* 0x020fc600078e020b */
[----:B------:R3:W-:Y:S01]  /*14b0*/  STS [R0+0x1000], R5 ;  /* 0x0010000500007388 */ /* 0x0007e20000000800 */
[----:B------:R-:W-:-:S03]  /*14c0*/  IMAD.IADD R77, R11, 0x1, R4 ;  /* 0x000000010b4d7824 */ /* 0x000fc600078e0204 */
[----:B------:R3:W-:Y:S01]  /*14d0*/  STS [R0+0x1400], R12 ;  /* 0x0014000c00007388 */ /* 0x0007e20000000800 */
[----:B------:R-:W-:-:S03]  /*14e0*/  IMAD.IADD R10, R77, 0x1, R10 ;  /* 0x000000014d0a7824 */ /* 0x000fc600078e020a */
[----:B------:R3:W-:Y:S01]  /*14f0*/  STS [R0+0x1800], R11 ;  /* 0x0018000b00007388 */ /* 0x0007e20000000800 */
[----:B------:R-:W-:-:S03]  /*1500*/  IMAD.IADD R9, R10, 0x1, R9 ;  /* 0x000000010a097824 */ /* 0x000fc600078e0209 */
[----:B------:R3:W-:Y:S01]  /*1510*/  STS [R0+0x1c00], R77 ;  /* 0x001c004d00007388 */ /* 0x0007e20000000800 */
[----:B0-----:R-:W-:-:S03]  /*1520*/  IMAD.IADD R13, R9, 0x1, R8 ;  /* 0x00000001090d7824 */ /* 0x001fc600078e0208 */
[----:B------:R3:W-:Y:S01]  /*1530*/  STS [R0+0x2000], R10 ;  /* 0x0020000a00007388 */ /* 0x0007e20000000800 */
[----:B-1----:R-:W-:-:S03]  /*1540*/  IMAD.IADD R75, R13, 0x1, R6 ;  /* 0x000000010d4b7824 */ /* 0x002fc600078e0206 */
[----:B------:R3:W-:Y:S04]  /*1550*/  STS [R0+0x2400], R9 ;  /* 0x0024000900007388 */ /* 0x0007e80000000800 */
[----:B------:R3:W-:Y:S04]  /*1560*/  STS [R0+0x2800], R13 ;  /* 0x0028000d00007388 */ /* 0x0007e80000000800 */
[----:B------:R3:W-:Y:S04]  /*1570*/  STS [R0], RZ ;  /* 0x000000ff00007388 */ /* 0x0007e80000000800 */
[----:B------:R3:W-:Y:S01]  /*1580*/  STS [R0+0x2c00], R75 ;  /* 0x002c004b00007388 */ /* 0x0007e20000000800 */
[----:B--2---:R-:W-:-:S07]  /*1590*/  IMAD.IADD R52, R75, 0x1, R52 ;  /* 0x000000014b347824 */ /* 0x004fce00078e0234 */
.L_x_13:
[----:B------:R-:W-:Y:S05]  /*15a0*/  BSYNC.RECONVERGENT B0 ;  /* 0x0000000000007941 */ /* 0x000fea0003800200 */
.L_x_12:
[----:B------:R-:W-:Y:S01]  /*15b0*/  ISETP.NE.AND P0, PT, R52, 0x1c80, PT ;  /* 0x00001c803400780c */ /* 0x000fe20003f05270 */
[----:B---3--:R-:W-:-:S03]  /*15c0*/  @!P1 IMAD R5, R72, 0x100, R39 ;  /* 0x0000010048059824 */ /* 0x008fc600078e0227 */
[----:B------:R-:W-:Y:S01]  /*15d0*/  ISETP.LT.U32.AND P0, PT, R39, 0x100, !P0 ;  /* 0x000001002700780c */ /* 0x000fe20004701070 */
[----:B------:R-:W-:Y:S01]  /*15e0*/  @!P1 IMAD.WIDE R2, R5, 0x4, R2 ;  /* 0x0000000405029825 */ /* 0x000fe200078e0202 */
[----:B------:R-:W-:-:S05]  /*15f0*/  @!P1 LOP3.LUT R5, R52, 0x40000000, RZ, 0xfc, !PT ;  /* 0x4000000034059812 */ /* 0x000fca00078efcff */
[----:B------:R0:W-:Y:S06]  /*1600*/  @!P1 STG.E.STRONG.SYS desc[UR6][R2.64], R5 ;  /* 0x0000000502009986 */ /* 0x0001ec000c115906 */
[----:B------:R-:W-:Y:S06]  /*1610*/  BAR.RED.OR.DEFER_BLOCKING 0x0, P0 ;  /* 0x0000000000007b1d */ /* 0x000fec0000014800 */
[----:B------:R-:W2:Y:S02]  /*1620*/  B2R.RESULT RZ, P0 ;  /* 0x0000000000ff731c */ /* 0x000ea40000004000 */
[----:B0-2---:R-:W-:Y:S05]  /*1630*/  @!P0 BRA `(.L_x_14) ;  /* 0x0000000800ac8947 */ /* 0x005fea0003800000 */
[----:B------:R-:W-:Y:S01]  /*1640*/  BSSY B1, `(.L_x_15) ;  /* 0x0000033000017945 */ /* 0x000fe20003800000 */
[----:B-1----:R-:W-:-:S03]  /*1650*/  IMAD R7, R39, 0x8, R73 ;  /* 0x0000000827077824 */ /* 0x002fc600078e0249 */
[----:B------:R-:W-:Y:S05]  /*1660*/  @P1 BRA `(.L_x_16) ;  /* 0x0000000000c01947 */ /* 0x000fea0003800000 */
[----:B------:R-:W0:Y:S02]  /*1670*/  LDCU.64 UR8, c[0x0][0x398] ;  /* 0x00007300ff0877ac */ /* 0x000e240008000a00 */
[----:B0-----:R-:W-:-:S04]  /*1680*/  LEA R4, P0, R39, UR8, 0x3 ;  /* 0x0000000827047c11 */ /* 0x001fc8000f8018ff */
[----:B------:R-:W-:-:S05]  /*1690*/  LEA.HI.X R5, R39, UR9, RZ, 0x3, P0 ;  /* 0x0000000927057c11 */ /* 0x000fca00080f1cff */
[----:B------:R-:W2:Y:S01]  /*16a0*/  LDG.E.64 R2, desc[UR6][R4.64] ;  /* 0x0000000604027981 */ /* 0x000ea2000c1e1b00 */
[----:B------:R-:W-:-:S04]  /*16b0*/  ISETP.GT.U32.AND P0, PT, R39, R51, PT ;  /* 0x000000332700720c */ /* 0x000fc80003f04070 */
[----:B------:R-:W-:-:S04]  /*16c0*/  SEL R9, RZ, 0x1c80, !P0 ;  /* 0x00001c80ff097807 */ /* 0x000fc80004000000 */
[----:B--2---:R-:W-:Y:S01]  /*16d0*/  IADD3 R2, P0, PT, R2, -R9, RZ ;  /* 0x8000000902027210 */ /* 0x004fe20007f1e0ff */
[----:B------:R-:W-:-:S03]  /*16e0*/  IMAD.MOV.U32 R9, RZ, RZ, R52 ;  /* 0x000000ffff097224 */ /* 0x000fc600078e0034 */
[----:B------:R-:W-:Y:S02]  /*16f0*/  IADD3.X R3, PT, PT, R3, -0x1, RZ, P0, !PT ;  /* 0xffffffff03037810 */ /* 0x000fe400007fe4ff */
[----:B------:R-:W-:-:S03]  /*1700*/  ISETP.GE.AND P0, PT, R72, 0x1, PT ;  /* 0x000000014800780c */ /* 0x000fc60003f06270 */
[----:B------:R0:W-:Y:S10]  /*1710*/  STS.64 [R7+0x7200], R2 ;  /* 0x0072000207007388 */ /* 0x0001f40000000a00 */
[----:B------:R-:W-:Y:S05]  /*1720*/  @!P0 BRA `(.L_x_17) ;  /* 0x00000000006c8947 */ /* 0x000fea0003800000 */
[----:B------:R-:W-:Y:S01]  /*1730*/  BSSY B0, `(.L_x_18) ;  /* 0x0000019000007945 */ /* 0x000fe20003800000 */
[----:B------:R-:W-:Y:S02]  /*1740*/  IMAD.MOV.U32 R0, RZ, RZ, -0x1 ;  /* 0xffffffffff007424 */ /* 0x000fe400078e00ff */
[----:B------:R-:W-:Y:S02]  /*1750*/  IMAD.MOV.U32 R4, RZ, RZ, R72 ;  /* 0x000000ffff047224 */ /* 0x000fe400078e0048 */
[----:B------:R-:W-:-:S07]  /*1760*/  IMAD.MOV.U32 R9, RZ, RZ, R52 ;  /* 0x000000ffff097224 */ /* 0x000fce00078e0034 */
.L_x_22:
[----:B0-----:R-:W0:Y:S01]  /*1770*/  LDC.64 R2, c[0x0][0x380] ;  /* 0x0000e000ff027b82 */ /* 0x001e220000000a00 */
[----:B------:R-:W-:Y:S01]  /*1780*/  VIADD R11, R4, 0xffffffff ;  /* 0xffffffff040b7836 */ /* 0x000fe20000000000 */
[----:B------:R-:W-:Y:S03]  /*1790*/  BSSY B2, `(.L_x_19) ;  /* 0x0000008000027945 */ /* 0x000fe60003800000 */
[----:B------:R-:W-:-:S04]  /*17a0*/  IMAD R5, R11, 0x100, R39 ;  /* 0x000001000b057824 */ /* 0x000fc800078e0227 */
[----:B0-----:R-:W-:-:S07]  /*17b0*/  IMAD.WIDE R2, R5, 0x4, R2 ;  /* 0x0000000405027825 */ /* 0x001fce00078e0202 */
.L_x_20:
[----:B------:R-:W-:Y:S05]  /*17c0*/  YIELD ;  /* 0x0000000000007946 */ /* 0x000fea0003800000 */
[----:B------:R0:W-:Y:S06]  /*17d0*/  MEMBAR.SC.CTA ;  /* 0x0000000000007992 */ /* 0x0001ec0000000000 */
[----:B0-----:R-:W2:Y:S02]  /*17e0*/  LDG.E.STRONG.SYS R5, desc[UR6][R2.64] ;  /* 0x0000000602057981 */ /* 0x001ea4000c1f5900 */
[----:B--2---:R-:W-:-:S13]  /*17f0*/  ISETP.NE.AND P0, PT, R5, RZ, PT ;  /* 0x000000ff0500720c */ /* 0x004fda0003f05270 */
[----:B------:R-:W-:Y:S05]  /*1800*/  @!P0 BRA `(.L_x_20) ;  /* 0xfffffffc00ec8947 */ /* 0x000fea000383ffff */
[----:B------:R-:W-:Y:S05]  /*1810*/  BSYNC B2 ;  /* 0x0000000000027941 */ /* 0x000fea0003800000 */
.L_x_19:
[----:B------:R-:W-:Y:S01]  /*1820*/  BSSY.RECONVERGENT B2, `(.L_x_21) ;  /* 0x0000006000027945 */ /* 0x000fe20003800200 */
[C---:B------:R-:W-:Y:S02]  /*1830*/  ISETP.GT.AND P0, PT, R5.reuse, -0x1, PT ;  /* 0xffffffff0500780c */ /* 0x040fe40003f04270 */
[----:B------:R-:W-:Y:S01]  /*1840*/  LOP3.LUT R2, R5, 0x3fffffff, RZ, 0xc0, !PT ;  /* 0x3fffffff05027812 */ /* 0x000fe200078ec0ff */
[----:B------:R-:W-:Y:S05]  /*1850*/  WARPSYNC.EXCLUSIVE R0 ;  /* 0x0000000000007348 */ /* 0x000fea0003a00000 */
[----:B------:R-:W-:-:S05]  /*1860*/  IMAD.IADD R9, R2, 0x1, R9 ;  /* 0x0000000102097824 */ /* 0x000fca00078e0209 */
[----:B------:R-:W-:-:S07]  /*1870*/  VOTE.ANY R0, PT, P0 ;  /* 0x0000000000007806 */ /* 0x000fce00000e0100 */
[----:B------:R-:W-:Y:S05]  /*1880*/  BSYNC.RECONVERGENT B2 ;  /* 0x0000000000027941 */ /* 0x000fea0003800200 */
.L_x_21:
[----:B------:R-:W-:Y:S01]  /*1890*/  ISETP.GT.U32.AND P1, PT, R4, 0x1, PT ;  /* 0x000000010400780c */ /* 0x000fe20003f24070 */
[----:B------:R-:W-:-:S12]  /*18a0*/  IMAD.MOV.U32 R4, RZ, RZ, R11 ;  /* 0x000000ffff047224 */ /* 0x000fd800078e000b */
[----:B------:R-:W-:Y:S05]  /*18b0*/  @P0 BRA P1, `(.L_x_22) ;  /* 0xfffffffc00ac0947 */ /* 0x000fea000083ffff */
[----:B------:R-:W-:Y:S05]  /*18c0*/  BSYNC B0 ;  /* 0x0000000000007941 */ /* 0x000fea0003800000 */
.L_x_18:
[----:B------:R1:W2:Y:S02]  /*18d0*/  LDS.64 R2, [R7+0x7200] ;  /* 0x0072000007027984 */ /* 0x0002a40000000a00 */
.L_x_17:
[----:B------:R-:W3:Y:S01]  /*18e0*/  LDC.64 R4, c[0x0][0x380] ;  /* 0x0000e000ff047b82 */ /* 0x000ee20000000a00 */
[C---:B------:R-:W-:Y:S01]  /*18f0*/  IMAD.IADD R11, R9.reuse, 0x1, -R52 ;  /* 0x00000001090b7824 */ /* 0x040fe200078e0a34 */
[----:B------:R-:W-:Y:S01]  /*1900*/  LOP3.LUT R9, R9, 0x80000000, RZ, 0xfc, !PT ;  /* 0x8000000009097812 */ /* 0x000fe200078efcff */
[----:B------:R-:W-:-:S03]  /*1910*/  IMAD R13, R72, 0x100, R39 ;  /* 0x00000100480d7824 */ /* 0x000fc600078e0227 */
[----:B0-2---:R-:W-:-:S04]  /*1920*/  IADD3 R2, P0, PT, R11, R2, RZ ;  /* 0x000000020b027210 */ /* 0x005fc80007f1e0ff */
[----:B------:R-:W-:-:S05]  /*1930*/  LEA.HI.X.SX32 R3, R11, R3, 0x1, P0 ;  /* 0x000000030b037211 */ /* 0x000fca00000f0eff */
[----:B------:R0:W-:Y:S01]  /*1940*/  STS.64 [R7+0x7200], R2 ;  /* 0x0072000207007388 */ /* 0x0001e20000000a00 */
[----:B---3--:R-:W-:-:S05]  /*1950*/  IMAD.WIDE R4, R13, 0x4, R4 ;  /* 0x000000040d047825 */ /* 0x008fca00078e0204 */
[----:B------:R0:W-:Y:S02]  /*1960*/  STG.E.STRONG.SYS desc[UR6][R4.64], R9 ;  /* 0x0000000904007986 */ /* 0x0001e4000c115906 */
.L_x_16:
[----:B------:R-:W-:Y:S05]  /*1970*/  BSYNC B1 ;  /* 0x0000000000017941 */ /* 0x000fea0003800000 */
.L_x_15:
[----:B0-----:R-:W0:Y:S01]  /*1980*/  LDC.64 R4, c[0x0][0x390] ;  /* 0x0000e400ff047b82 */ /* 0x001e220000000a00 */
[----:B------:R-:W-:Y:S02]  /*1990*/  IMAD.MOV.U32 R3, RZ, RZ, 0x1c80 ;  /* 0x00001c80ff037424 */ /* 0x000fe400078e00ff */
[----:B------:R-:W-:Y:S02]  /*19a0*/  IMAD R73, R51, 0x8, R73 ;  /* 0x0000000833497824 */ /* 0x000fe400078e0249 */
[----:B------:R-:W-:-:S03]  /*19b0*/  IMAD R0, R72, R3, 0x1c80 ;  /* 0x00001c8048007424 */ /* 0x000fc600078e0203 */
[----:B------:R-:W2:Y:S01]  /*19c0*/  LDC R11, c[0x0][0x3c0] ;  /* 0x0000f000ff0b7b82 */ /* 0x000ea20000000800 */
[----:B0-----:R-:W-:Y:S02]  /*19d0*/  ISETP.EQ.U32.AND P1, PT, R4, RZ, PT ;  /* 0x000000ff0400720c */ /* 0x001fe40003f22070 */
[----:B--2---:R-:W-:-:S04]  /*19e0*/  ISETP.GE.AND P0, PT, R0, R11, PT ;  /* 0x0000000b0000720c */ /* 0x004fc80003f06270 */
[----:B------:R-:W-:-:S04]  /*19f0*/  ISETP.EQ.OR.EX P0, PT, R5, RZ, !P0, P1 ;  /* 0x000000ff0500720c */ /* 0x000fc80004702710 */
[----:B------:R-:W-:-:S13]  /*1a00*/  ISETP.GT.U32.OR P0, PT, R39, 0xff, P0 ;  /* 0x000000ff2700780c */ /* 0x000fda0000704470 */
[----:B------:R-:W-:Y:S05]  /*1a10*/  @P0 BRA `(.L_x_23) ;  /* 0x0000000000240947 */ /* 0x000fea0003800000 */
[----:B------:R-:W0:Y:S01]  /*1a20*/  LDS.64 R2, [R7+0x7200] ;  /* 0x0072000007027984 */ /* 0x000e220000000a00 */
[C---:B------:R-:W-:Y:S02]  /*1a30*/  ISETP.GT.U32.AND P0, PT, R39.reuse, R51, PT ;  /* 0x000000332700720c */ /* 0x040fe40003f04070 */
[C---:B------:R-:W-:Y:S02]  /*1a40*/  LEA R4, P2, R39.reuse, R4, 0x3 ;  /* 0x0000000427047211 */ /* 0x040fe400078418ff */
[----:B------:R-:W-:Y:S02]  /*1a50*/  SEL R13, RZ, 0x1c80, !P0 ;  /* 0x00001c80ff0d7807 */ /* 0x000fe40004000000 */
[--C-:B------:R-:W-:Y:S02]  /*1a60*/  SHF.R.S32.HI R9, RZ, 0x1f, R52.reuse ;  /* 0x0000001fff097819 */ /* 0x100fe40000011434 */
[----:B------:R-:W-:Y:S02]  /*1a70*/  LEA.HI.X R5, R39, R5, RZ, 0x3, P2 ;  /* 0x0000000527057211 */ /* 0x000fe400010f1cff */
[----:B0-----:R-:W-:-:S04]  /*1a80*/  IADD3 R2, P0, P1, R2, R13, R52 ;  /* 0x0000000d02027210 */ /* 0x001fc8000791e034 */
[----:B------:R-:W-:-:S05]  /*1a90*/  IADD3.X R3, PT, PT, R3, RZ, R9, P0, P1 ;  /* 0x000000ff03037210 */ /* 0x000fca00007e2409 */
[----:B------:R0:W-:Y:S04]  /*1aa0*/  STG.E.64 desc[UR6][R4.64], R2 ;  /* 0x0000000204007986 */ /* 0x0001e8000c101b06 */
.L_x_23:
[----:B------:R-:W-:Y:S05]  /*1ab0*/  WARPSYNC.ALL ;  /* 0x0000000000007948 */ /* 0x000fea0003800000 */
[----:B------:R-:W-:Y:S01]  /*1ac0*/  BAR.SYNC.DEFER_BLOCKING 0x0 ;  /* 0x0000000000007b1d */ /* 0x000fe20000010000 */
[----:B------:R-:W-:-:S05]  /*1ad0*/  ISETP.GT.AND P0, PT, R0, R11, PT ;  /* 0x0000000b0000720c */ /* 0x000fca0003f04270 */
[----:B0-----:R0:W2:Y:S08]  /*1ae0*/  LDS.64 R2, [R73+0x7200] ;  /* 0x0072000049027984 */ /* 0x0010b00000000a00 */
[----:B0-----:R-:W-:Y:S05]  /*1af0*/  @P0 BRA `(.L_x_24) ;  /* 0x0000000000700947 */ /* 0x001fea0003800000 */
[----:B------:R-:W0:Y:S01]  /*1b00*/  LDCU.64 UR8, c[0x0][0x3a0] ;  /* 0x00007400ff0877ac */ /* 0x000e220008000a00 */
[C---:B------:R-:W-:Y:S02]  /*1b10*/  LOP3.LUT R5, R39.reuse, 0x3e0, RZ, 0xc0, !PT ;  /* 0x000003e027057812 */ /* 0x040fe400078ec0ff */
[----:B------:R-:W-:-:S05]  /*1b20*/  LOP3.LUT R38, R39, 0x1f, RZ, 0xc0, !PT ;  /* 0x0000001f27267812 */ /* 0x000fca00078ec0ff */
[----:B------:R-:W-:-:S05]  /*1b30*/  IMAD R5, R5, 0x13, R38 ;  /* 0x0000001305057824 */ /* 0x000fca00078e0226 */
[----:B--2---:R-:W-:-:S05]  /*1b40*/  IADD3 R0, P0, PT, R5, R2, RZ ;  /* 0x0000000205007210 */ /* 0x004fca0007f1e0ff */
[----:B------:R-:W-:Y:S01]  /*1b50*/  IMAD.X R3, RZ, RZ, R3, P0 ;  /* 0x000000ffff037224 */ /* 0x000fe200000e0603 */
[----:B0-----:R-:W-:-:S04]  /*1b60*/  LEA R2, P0, R0, UR8, 0x2 ;  /* 0x0000000800027c11 */ /* 0x001fc8000f8010ff */
[----:B------:R-:W-:-:S05]  /*1b70*/  LEA.HI.X R3, R0, UR9, R3, 0x2, P0 ;  /* 0x0000000900037c11 */ /* 0x000fca00080f1403 */
[----:B------:R-:W-:Y:S04]  /*1b80*/  STG.E desc[UR6][R2.64], R71 ;  /* 0x0000004702007986 */ /* 0x000fe8000c101906 */
        /* <DEDUP_REMOVED lines=17> */
[----:B------:R-:W-:Y:S01]  /*1ca0*/  STG.E desc[UR6][R2.64+0x900], R53 ;  /* 0x0009003502007986 */ /* 0x000fe2000c101906 */
[----:B------:R-:W-:Y:S05]  /*1cb0*/  EXIT ;  /* 0x000000000000794d */ /* 0x000fea0003800000 */
.L_x_24:
[----:B------:R-:W0:Y:S01]  /*1cc0*/  LDCU.64 UR8, c[0x0][0x3a0] ;  /* 0x00007400ff0877ac */ /* 0x000e220008000a00 */
[C---:B------:R-:W-:Y:S01]  /*1cd0*/  LOP3.LUT R5, R39.reuse, 0x3e0, RZ, 0xc0, !PT ;  /* 0x000003e027057812 */ /* 0x040fe200078ec0ff */
[----:B------:R-:W-:Y:S01]  /*1ce0*/  IMAD R72, R72, -0x1c80, R11 ;  /* 0xffffe38048487824 */ /* 0x000fe200078e020b */
[----:B------:R-:W-:-:S05]  /*1cf0*/  LOP3.LUT R38, R39, 0x1f, RZ, 0xc0, !PT ;  /* 0x0000001f27267812 */ /* 0x000fca00078ec0ff */
[----:B------:R-:W-:-:S04]  /*1d00*/  IMAD R5, R5, 0x13, R38 ;  /* 0x0000001305057824 */ /* 0x000fc800078e0226 */
[C---:B-1----:R-:W-:Y:S01]  /*1d10*/  VIADD R7, R5.reuse, 0x20 ;  /* 0x0000002005077836 */ /* 0x042fe20000000000 */
[C---:B--2---:R-:W-:Y:S01]  /*1d20*/  IADD3 R0, P0, PT, R5.reuse, R2, RZ ;  /* 0x0000000205007210 */ /* 0x044fe20007f1e0ff */
[C---:B------:R-:W-:Y:S01]  /*1d30*/  VIADD R9, R5.reuse, 0x40 ;  /* 0x0000004005097836 */ /* 0x040fe20000000000 */
[CC--:B------:R-:W-:Y:S01]  /*1d40*/  ISETP.GE.AND P1, PT, R5.reuse, R72.reuse, PT ;  /* 0x000000480500720c */ /* 0x0c0fe20003f26270 */
[----:B------:R-:W-:Y:S01]  /*1d50*/  VIADD R11, R5, 0x60 ;  /* 0x00000060050b7836 */ /* 0x000fe20000000000 */
[-C--:B------:R-:W-:Y:S01]  /*1d60*/  ISETP.GE.AND P2, PT, R7, R72.reuse, PT ;  /* 0x000000480700720c */ /* 0x080fe20003f46270 */
[----:B------:R-:W-:Y:S01]  /*1d70*/  IMAD.X R3, RZ, RZ, R3, P0 ;  /* 0x000000ffff037224 */ /* 0x000fe200000e0603 */
[C---:B0-----:R-:W-:Y:S01]  /*1d80*/  LEA R2, P0, R0.reuse, UR8, 0x2 ;  /* 0x0000000800027c11 */ /* 0x041fe2000f8010ff */
[----:B------:R-:W-:Y:S01]  /*1d90*/  VIADD R7, R5, 0x80 ;  /* 0x0000008005077836 */ /* 0x000fe20000000000 */
[----:B------:R-:W-:Y:S01]  /*1da0*/  ISETP.GE.AND P3, PT, R9, R72, PT ;  /* 0x000000480900720c */ /* 0x000fe20003f66270 */
[----:B------:R-:W-:Y:S01]  /*1db0*/  VIADD R9, R5, 0xa0 ;  /* 0x000000a005097836 */ /* 0x000fe20000000000 */
[----:B------:R-:W-:-:S02]  /*1dc0*/  LEA.HI.X R3, R0, UR9, R3, 0x2, P0 ;  /* 0x0000000900037c11 */ /* 0x000fc400080f1403 */
[-C--:B------:R-:W-:Y:S01]  /*1dd0*/  ISETP.GE.AND P5, PT, R7, R72.reuse, PT ;  /* 0x000000480700720c */ /* 0x080fe20003fa6270 */
[----:B------:R-:W-:Y:S01]  /*1de0*/  VIADD R7, R5, 0xe0 ;  /* 0x000000e005077836 */ /* 0x000fe20000000000 */
[-C--:B------:R-:W-:Y:S01]  /*1df0*/  ISETP.GE.AND P4, PT, R11, R72.reuse, PT ;  /* 0x000000480b00720c */ /* 0x080fe20003f86270 */
[----:B------:R-:W-:Y:S01]  /*1e00*/  VIADD R11, R5, 0xc0 ;  /* 0x000000c0050b7836 */ /* 0x000fe20000000000 */
[----:B------:R0:W-:Y:S01]  /*1e10*/  @!P1 STG.E desc[UR6][R2.64], R71 ;  /* 0x0000004702009986 */ /* 0x0001e2000c101906 */
[-C--:B------:R-:W-:Y:S01]  /*1e20*/  ISETP.GE.AND P6, PT, R9, R72.reuse, PT ;  /* 0x000000480900720c */ /* 0x080fe20003fc6270 */
[----:B------:R-:W-:Y:S01]  /*1e30*/  VIADD R9, R5, 0x100 ;  /* 0x0000010005097836 */ /* 0x000fe20000000000 */
[-C--:B------:R-:W-:Y:S01]  /*1e40*/  ISETP.GE.AND P1, PT, R7, R72.reuse, PT ;  /* 0x000000480700720c */ /* 0x080fe20003f26270 */
[----:B------:R-:W-:Y:S01]  /*1e50*/  VIADD R7, R5, 0x120 ;  /* 0x0000012005077836 */ /* 0x000fe20000000000 */
[-C--:B------:R-:W-:Y:S01]  /*1e60*/  ISETP.GE.AND P0, PT, R11, R72.reuse, PT ;  /* 0x000000480b00720c */ /* 0x080fe20003f06270 */
[----:B------:R0:W-:Y:S01]  /*1e70*/  @!P2 STG.E desc[UR6][R2.64+0x80], R70 ;  /* 0x000080460200a986 */ /* 0x0001e2000c101906 */
[----:B------:R-:W-:Y:S01]  /*1e80*/  ISETP.GE.AND P2, PT, R9, R72, PT ;  /* 0x000000480900720c */ /* 0x000fe20003f46270 */
[----:B------:R-:W-:-:S02]  /*1e90*/  VIADD R9, R5, 0x140 ;  /* 0x0000014005097836 */ /* 0x000fc40000000000 */
[----:B------:R0:W-:Y:S01]  /*1ea0*/  @!P3 STG.E desc[UR6][R2.64+0x100], R69 ;  /* 0x000100450200b986 */ /* 0x0001e2000c101906 */
[-C--:B------:R-:W-:Y:S01]  /*1eb0*/  ISETP.GE.AND P3, PT, R7, R72.reuse, PT ;  /* 0x000000480700720c */ /* 0x080fe20003f66270 */
[----:B------:R-:W-:Y:S02]  /*1ec0*/  VIADD R7, R5, 0x160 ;  /* 0x0000016005077836 */ /* 0x000fe40000000000 */
[----:B------:R0:W-:Y:S01]  /*1ed0*/  @!P4 STG.E desc[UR6][R2.64+0x180], R68 ;  /* 0x000180440200c986 */ /* 0x0001e2000c101906 */
[-C--:B------:R-:W-:Y:S01]  /*1ee0*/  ISETP.GE.AND P4, PT, R9, R72.reuse, PT ;  /* 0x000000480900720c */ /* 0x080fe20003f86270 */
[----:B------:R-:W-:Y:S02]  /*1ef0*/  VIADD R9, R5, 0x180 ;  /* 0x0000018005097836 */ /* 0x000fe40000000000 */
        /* <DEDUP_REMOVED lines=14> */
[C---:B------:R-:W-:Y:S02]  /*1fe0*/  VIADD R7, R5.reuse, 0x220 ;  /* 0x0000022005077836 */ /* 0x040fe40000000000 */
[----:B------:R-:W-:Y:S01]  /*1ff0*/  VIADD R5, R5, 0x240 ;  /* 0x0000024005057836 */ /* 0x000fe20000000000 */
[----:B------:R0:W-:Y:S01]  /*2000*/  @!P3 STG.E desc[UR6][R2.64+0x480], R62 ;  /* 0x0004803e0200b986 */ /* 0x0001e2000c101906 */
[----:B------:R-:W-:-:S03]  /*2010*/  ISETP.GE.AND P3, PT, R9, R72, PT ;  /* 0x000000480900720c */ /* 0x000fc60003f66270 */
[----:B------:R0:W-:Y:S01]  /*2020*/  @!P4 STG.E desc[UR6][R2.64+0x500], R61 ;  /* 0x0005003d0200c986 */ /* 0x0001e2000c101906 */
[----:B------:R-:W-:-:S03]  /*2030*/  ISETP.GE.AND P4, PT, R7, R72, PT ;  /* 0x000000480700720c */ /* 0x000fc60003f86270 */
[----:B------:R0:W-:Y:S01]  /*2040*/  @!P5 STG.E desc[UR6][R2.64+0x580], R60 ;  /* 0x0005803c0200d986 */ /* 0x0001e2000c101906 */
[----:B------:R-:W-:-:S03]  /*2050*/  ISETP.GE.AND P5, PT, R5, R72, PT ;  /* 0x000000480500720c */ /* 0x000fc60003fa6270 */
[----:B------:R0:W-:Y:S04]  /*2060*/  @!P6 STG.E desc[UR6][R2.64+0x600], R59 ;  /* 0x0006003b0200e986 */ /* 0x0001e8000c101906 */
[----:B------:R0:W-:Y:S04]  /*2070*/  @!P0 STG.E desc[UR6][R2.64+0x680], R58 ;  /* 0x0006803a02008986 */ /* 0x0001e8000c101906 */
[----:B------:R0:W-:Y:S04]  /*2080*/  @!P1 STG.E desc[UR6][R2.64+0x700], R57 ;  /* 0x0007003902009986 */ /* 0x0001e8000c101906 */
[----:B------:R0:W-:Y:S04]  /*2090*/  @!P2 STG.E desc[UR6][R2.64+0x780], R56 ;  /* 0x000780380200a986 */ /* 0x0001e8000c101906 */
[----:B------:R0:W-:Y:S04]  /*20a0*/  @!P3 STG.E desc[UR6][R2.64+0x800], R55 ;  /* 0x000800370200b986 */ /* 0x0001e8000c101906 */
[----:B------:R0:W-:Y:S01]  /*20b0*/  @!P4 STG.E desc[UR6][R2.64+0x880], R54 ;  /* 0x000880360200c986 */ /* 0x0001e2000c101906 */
[----:B------:R-:W-:Y:S05]  /*20c0*/  @P5 EXIT ;  /* 0x000000000000594d */ /* 0x000fea0003800000 */
[----:B------:R-:W-:Y:S01]  /*20d0*/  STG.E desc[UR6][R2.64+0x900], R53 ;  /* 0x0009003502007986 */ /* 0x000fe2000c101906 */
[----:B------:R-:W-:Y:S05]  /*20e0*/  EXIT ;  /* 0x000000000000794d */ /* 0x000fea0003800000 */
.L_x_14:
[----:B------:R-:W-:Y:S01]  /*20f0*/  IMAD.MOV.U32 R38, RZ, RZ, RZ ;  /* 0x000000ffff267224 */ /* 0x000fe200078e00ff */
[C---:B------:R-:W-:Y:S01]  /*2100*/  ISETP.GT.U32.AND P0, PT, R39.reuse, 0x1f, PT ;  /* 0x0000001f2700780c */ /* 0x040fe20003f04070 */
[----:B------:R-:W-:Y:S05]  /*2110*/  WARPSYNC.ALL ;  /* 0x0000000000007948 */ /* 0x000fea0003800000 */
[----:B------:R-:W-:-:S04]  /*2120*/  IMAD.HI.U32 R0, R39, 0x15555556, R38 ;  /* 0x1555555627007827 */ /* 0x000fc800078e0026 */
[----:B------:R-:W-:-:S05]  /*2130*/  IMAD R3, R0, 0x4, R73 ;  /* 0x0000000400037824 */ /* 0x000fca00078e0249 */
[----:B------:R0:W-:Y:S01]  /*2140*/  STS [R3+0x3410], R52 ;  /* 0x0034103403007388 */ /* 0x0001e20000000800 */
[----:B------:R-:W-:Y:S06]  /*2150*/  BAR.SYNC.DEFER_BLOCKING 0x0 ;  /* 0x0000000000007b1d */ /* 0x000fec0000010000 */
[----:B------:R-:W-:Y:S05]  /*2160*/  @P0 BRA `(.L_x_25) ;  /* 0x0000000000e40947 */ /* 0x000fea0003800000 */
[C-C-:B------:R-:W-:Y:S01]  /*2170*/  IMAD R0, R39.reuse, 0x34, R73.reuse ;  /* 0x0000003427007824 */ /* 0x140fe200078e0249 */
[----:B------:R-:W-:Y:S01]  /*2180*/  UMOV UR5, 0xffffffff ;  /* 0xffffffff00057882 */ /* 0x000fe20000000000 */
[C-C-:B------:R-:W-:Y:S02]  /*2190*/  IMAD R4, R39.reuse, 0x34, R73.reuse ;  /* 0x0000003427047824 */ /* 0x140fe400078e0249 */
[----:B0-----:R-:W-:Y:S01]  /*21a0*/  IMAD R3, R39, 0x34, R73 ;  /* 0x0000003427037824 */ /* 0x001fe200078e0249 */
[----:B------:R-:W-:Y:S04]  /*21b0*/  LDS R14, [R0+0x3410] ;  /* 0x00341000000e7984 */ /* 0x000fe80000000800 */
[----:B------:R-:W-:Y:S04]  /*21c0*/  LDS R13, [R0+0x3414] ;  /* 0x00341400000d7984 */ /* 0x000fe80000000800 */
[----:B------:R-:W0:Y:S04]  /*21d0*/  LDS R12, [R0+0x3418] ;  /* 0x00341800000c7984 */ /* 0x000e280000000800 */
[----:B------:R-:W-:Y:S04]  /*21e0*/  LDS R11, [R0+0x341c] ;  /* 0x00341c00000b7984 */ /* 0x000fe80000000800 */
[----:B------:R-:W2:Y:S04]  /*21f0*/  LDS R10, [R0+0x3420] ;  /* 0x00342000000a7984 */ /* 0x000ea80000000800 */
[----:B------:R-:W-:Y:S04]  /*2200*/  LDS R9, [R0+0x3424] ;  /* 0x0034240000097984 */ /* 0x000fe80000000800 */
[----:B------:R-:W3:Y:S04]  /*2210*/  LDS R8, [R0+0x3428] ;  /* 0x0034280000087984 */ /* 0x000ee80000000800 */
[----:B-1----:R-:W-:Y:S04]  /*2220*/  LDS R7, [R0+0x342c] ;  /* 0x00342c0000077984 */ /* 0x002fe80000000800 */
[----:B------:R-:W1:Y:S04]  /*2230*/  LDS R6, [R0+0x3430] ;  /* 0x0034300000067984 */ /* 0x000e680000000800 */
[----:B------:R-:W-:Y:S04]  /*2240*/  LDS R5, [R0+0x3434] ;  /* 0x0034340000057984 */ /* 0x000fe80000000800 */
[----:B------:R-:W4:Y:S04]  /*2250*/  LDS R4, [R4+0x3438] ;  /* 0x0034380004047984 */ /* 0x000f280000000800 */
[----:B------:R-:W5:Y:S01]  /*2260*/  LDS R2, [R3+0x343c] ;  /* 0x00343c0003027984 */ /* 0x000f620000000800 */
[----:B0-----:R-:W-:-:S04]  /*2270*/  IADD3 R74, PT, PT, R12, R13, R14 ;  /* 0x0000000d0c4a7210 */ /* 0x001fc80007ffe00e */
[----:B--2---:R-:W-:-:S04]  /*2280*/  IADD3 R74, PT, PT, R10, R74, R11 ;  /* 0x0000004a0a4a7210 */ /* 0x004fc80007ffe00b */
[----:B---3--:R-:W-:-:S04]  /*2290*/  IADD3 R74, PT, PT, R8, R74, R9 ;  /* 0x0000004a084a7210 */ /* 0x008fc80007ffe009 */
[----:B-1----:R-:W-:-:S04]  /*22a0*/  IADD3 R74, PT, PT, R6, R74, R7 ;  /* 0x0000004a064a7210 */ /* 0x002fc80007ffe007 */
[----:B----4-:R-:W-:-:S05]  /*22b0*/  IADD3 R75, PT, PT, R4, R74, R5 ;  /* 0x0000004a044b7210 */ /* 0x010fca0007ffe005 */
[----:B-----5:R-:W-:Y:S01]  /*22c0*/  IMAD.IADD R2, R2, 0x1, R75 ;  /* 0x0000000102027824 */ /* 0x020fe200078e024b */
[----:B------:R-:W-:Y:S06]  /*22d0*/  BRA.DIV UR5, `(.L_x_26) ;  /* 0x0000005a05807947 */ /* 0x000fec000b800000 */
[----:B------:R-:W0:Y:S02]  /*22e0*/  SHFL.UP P0, R77, R2, 0x1, RZ ;  /* 0x04200000024d7989 */ /* 0x000e2400000000ff */
[----:B0-----:R-:W-:-:S05]  /*22f0*/  @P0 IMAD.IADD R77, R2, 0x1, R77 ;  /* 0x00000001024d0824 */ /* 0x001fca00078e024d */
[----:B------:R-:W0:Y:S02]  /*2300*/  SHFL.UP P0, R74, R77, 0x2, RZ ;  /* 0x044000004d4a7989 */ /* 0x000e2400000000ff */
[----:B0-----:R-:W-:-:S05]  /*2310*/  @P0 IMAD.IADD R74, R77, 0x1, R74 ;  /* 0x000000014d4a0824 */ /* 0x001fca00078e024a */
[----:B------:R-:W0:Y:S02]  /*2320*/  SHFL.UP P0, R77, R74, 0x4, RZ ;  /* 0x048000004a4d7989 */ /* 0x000e2400000000ff */
[----:B0-----:R-:W-:-:S05]  /*2330*/  @P0 IMAD.IADD R77, R74, 0x1, R77 ;  /* 0x000000014a4d0824 */ /* 0x001fca00078e024d */
[----:B------:R-:W0:Y:S02]  /*2340*/  SHFL.UP P0, R74, R77, 0x8, RZ ;  /* 0x050000004d4a7989 */ /* 0x000e2400000000ff */
[----:B0-----:R-:W-:-:S05]  /*2350*/  @P0 IMAD.IADD R74, R77, 0x1, R74 ;  /* 0x000000014d4a0824 */ /* 0x001fca00078e024a */
[----:B------:R0:W1:Y:S02]  /*2360*/  SHFL.UP P0, R0, R74, 0x10, RZ ;  /* 0x060000004a007989 */ /* 0x00006400000000ff */
.L_x_118:
[----:B-1----:R-:W-:-:S04]  /*2370*/  @P0 IMAD.IADD R0, R74, 0x1, R0 ;  /* 0x000000014a000824 */ /* 0x002fc800078e0200 */
[----:B------:R-:W-:-:S04]  /*2380*/  IMAD.IADD R2, R0, 0x1, -R2 ;  /* 0x0000000100027824 */ /* 0x000fc800078e0a02 */
[----:B------:R-:W-:Y:S01]  /*2390*/  IMAD.IADD R14, R14, 0x1, R2 ;  /* 0x000000010e0e7824 */ /* 0x000fe200078e0202 */
[----:B------:R2:W-:Y:S03]  /*23a0*/  STS [R3+0x3410], R2 ;  /* 0x0034100203007388 */ /* 0x0005e60000000800 */
        /* <DEDUP_REMOVED lines=19> */
[----:B------:R2:W-:Y:S04]  /*24e0*/  STS [R3+0x3438], R5 ;  /* 0x0034380503007388 */ /* 0x0005e80000000800 */
[----:B------:R2:W-:Y:S02]  /*24f0*/  STS [R3+0x343c], R4 ;  /* 0x00343c0403007388 */ /* 0x0005e40000000800 */
.L_x_25:
[----:B------:R-:W3:Y:S01]  /*2500*/  LDL R0, [R1+0x8] ;  /* 0x0000080001007983 */ /* 0x000ee20000100800 */
[----:B------:R-:W-:Y:S05]  /*2510*/  WARPSYNC.ALL ;  /* 0x0000000000007948 */ /* 0x000fea0003800000 */
[----:B--2---:R-:W-:Y:S01]  /*2520*/  IMAD.MOV.U32 R2, RZ, RZ, RZ ;  /* 0x000000ffff027224 */ /* 0x004fe200078e00ff */
[----:B------:R-:W-:Y:S01]  /*2530*/  BSSY.RECONVERGENT B0, `(.L_x_27) ;  /* 0x000002d000007945 */ /* 0x000fe20003800200 */
[----:B0-----:R-:W-:Y:S02]  /*2540*/  IMAD.MOV.U32 R3, RZ, RZ, R39 ;  /* 0x000000ffff037224 */ /* 0x001fe400078e0027 */
[----:B------:R-:W-:-:S04]  /*2550*/  IMAD.HI.U32 R2, R39, 0x15555556, R2 ;  /* 0x1555555627027827 */ /* 0x000fc800078e0002 */
[--C-:B------:R-:W-:Y:S01]  /*2560*/  IMAD R2, R2, 0x4, R73.reuse ;  /* 0x0000000402027824 */ /* 0x100fe200078e0249 */
[----:B------:R-:W-:Y:S06]  /*2570*/  BAR.SYNC.DEFER_BLOCKING 0x0 ;  /* 0x0000000000007b1d */ /* 0x000fec0000010000 */
[----:B------:R0:W2:Y:S01]  /*2580*/  LDS R3, [R2+0x3410] ;  /* 0x0034100002037984 */ /* 0x0000a20000000800 */
[----:B---3--:R-:W-:Y:S01]  /*2590*/  ISETP.NE.AND P0, PT, R0, RZ, PT ;  /* 0x000000ff0000720c */ /* 0x008fe20003f05270 */
[----:B------:R-:W-:-:S12]  /*25a0*/  IMAD R0, R39, 0x4, R73 ;  /* 0x0000000427007824 */ /* 0x000fd800078e0249 */
[----:B0-2---:R-:W-:Y:S05]  /*25b0*/  @P0 BRA `(.L_x_28) ;  /* 0x0000000000900947 */ /* 0x005fea0003800000 */
[----:B------:R-:W0:Y:S04]  /*25c0*/  LDS R10, [R0] ;  /* 0x00000000000a7984 */ /* 0x000e280000000800 */
[----:B------:R-:W2:Y:S04]  /*25d0*/  LDS R9, [R0+0x400] ;  /* 0x0004000000097984 */ /* 0x000ea80000000800 */
[----:B------:R-:W3:Y:S04]  /*25e0*/  LDS R8, [R0+0x800] ;  /* 0x0008000000087984 */ /* 0x000ee80000000800 */
[----:B-1----:R-:W1:Y:S04]  /*25f0*/  LDS R6, [R0+0xc00] ;  /* 0x000c000000067984 */ /* 0x002e680000000800 */
[----:B------:R-:W4:Y:S04]  /*2600*/  LDS R4, [R0+0x1000] ;  /* 0x0010000000047984 */ /* 0x000f280000000800 */
[----:B------:R-:W5:Y:S04]  /*2610*/  LDS R2, [R0+0x1400] ;  /* 0x0014000000027984 */ /* 0x000f680000000800 */
[----:B------:R-:W5:Y:S04]  /*2620*/  LDS R5, [R0+0x1c00] ;  /* 0x001c000000057984 */ /* 0x000f680000000800 */
[----:B------:R-:W5:Y:S04]  /*2630*/  LDS R12, [R0+0x2000] ;  /* 0x00200000000c7984 */ /* 0x000f680000000800 */
[----:B------:R-:W5:Y:S04]  /*2640*/  LDS R76, [R0+0x2400] ;  /* 0x00240000004c7984 */ /* 0x000f680000000800 */
[----:B------:R-:W5:Y:S01]  /*2650*/  LDS R74, [R0+0x2800] ;  /* 0x00280000004a7984 */ /* 0x000f620000000800 */
[----:B0-----:R-:W-:-:S03]  /*2660*/  IMAD.IADD R7, R3, 0x1, R10 ;  /* 0x0000000103077824 */ /* 0x001fc600078e020a */
[----:B------:R-:W0:Y:S01]  /*2670*/  LDS R14, [R0+0x2c00] ;  /* 0x002c0000000e7984 */ /* 0x000e220000000800 */
[----:B--2---:R-:W-:-:S03]  /*2680*/  IMAD.IADD R9, R3, 0x1, R9 ;  /* 0x0000000103097824 */ /* 0x004fc600078e0209 */
[----:B------:R-:W2:Y:S01]  /*2690*/  LDS R10, [R0+0x1800] ;  /* 0x00180000000a7984 */ /* 0x000ea20000000800 */
[----:B---3--:R-:W-:-:S03]  /*26a0*/  IMAD.IADD R11, R3, 0x1, R8 ;  /* 0x00000001030b7824 */ /* 0x008fc600078e0208 */
[----:B------:R4:W-:Y:S01]  /*26b0*/  STS [R0], R7 ;  /* 0x0000000700007388 */ /* 0x0009e20000000800 */
[----:B-1----:R-:W-:-:S03]  /*26c0*/  IMAD.IADD R13, R3, 0x1, R6 ;  /* 0x00000001030d7824 */ /* 0x002fc600078e0206 */
[----:B------:R1:W-:Y:S04]  /*26d0*/  STS [R0+0x400], R9 ;  /* 0x0004000900007388 */ /* 0x0003e80000000800 */
[----:B------:R3:W-:Y:S01]  /*26e0*/  STS [R0+0x800], R11 ;  /* 0x0008000b00007388 */ /* 0x0007e20000000800 */
[----:B----4-:R-:W-:-:S03]  /*26f0*/  IMAD.IADD R7, R3, 0x1, R4 ;  /* 0x0000000103077824 */ /* 0x010fc600078e0204 */
[----:B------:R0:W-:Y:S01]  /*2700*/  STS [R0+0xc00], R13 ;  /* 0x000c000d00007388 */ /* 0x0001e20000000800 */
[C---:B-----5:R-:W-:Y:S02]  /*2710*/  IMAD.IADD R75, R3.reuse, 0x1, R2 ;  /* 0x00000001034b7824 */ /* 0x060fe400078e0202 */
[C---:B------:R-:W-:Y:S01]  /*2720*/  IMAD.IADD R5, R3.reuse, 0x1, R5 ;  /* 0x0000000103057824 */ /* 0x040fe200078e0205 */
[----:B------:R4:W-:Y:S01]  /*2730*/  STS [R0+0x1000], R7 ;  /* 0x0010000700007388 */ /* 0x0009e20000000800 */
[----:B------:R-:W-:-:S03]  /*2740*/  IMAD.IADD R12, R3, 0x1, R12 ;  /* 0x00000001030c7824 */ /* 0x000fc600078e020c */
[----:B------:R4:W-:Y:S01]  /*2750*/  STS [R0+0x1400], R75 ;  /* 0x0014004b00007388 */ /* 0x0009e20000000800 */
[----:B-1----:R-:W-:-:S03]  /*2760*/  IMAD.IADD R9, R3, 0x1, R76 ;  /* 0x0000000103097824 */ /* 0x002fc600078e024c */
[----:B------:R4:W-:Y:S01]  /*2770*/  STS [R0+0x1c00], R5 ;  /* 0x001c000500007388 */ /* 0x0009e20000000800 */
[----:B---3--:R-:W-:-:S03]  /*2780*/  IMAD.IADD R11, R3, 0x1, R74 ;  /* 0x00000001030b7824 */ /* 0x008fc600078e024a */
[----:B------:R4:W-:Y:S01]  /*2790*/  STS [R0+0x2000], R12 ;  /* 0x0020000c00007388 */ /* 0x0009e20000000800 */
[----:B0-----:R-:W-:-:S03]  /*27a0*/  IMAD.IADD R13, R3, 0x1, R14 ;  /* 0x00000001030d7824 */ /* 0x001fc600078e020e */
[----:B------:R4:W-:Y:S01]  /*27b0*/  STS [R0+0x2400], R9 ;  /* 0x0024000900007388 */ /* 0x0009e20000000800 */
[----:B--2---:R-:W-:-:S03]  /*27c0*/  IMAD.IADD R77, R3, 0x1, R10 ;  /* 0x00000001034d7824 */ /* 0x004fc600078e020a */
[----:B------:R4:W-:Y:S04]  /*27d0*/  STS [R0+0x2800], R11 ;  /* 0x0028000b00007388 */ /* 0x0009e80000000800 */
[----:B------:R4:W-:Y:S04]  /*27e0*/  STS [R0+0x1800], R77 ;  /* 0x0018004d00007388 */ /* 0x0009e80000000800 */
[----:B------:R4:W-:Y:S02]  /*27f0*/  STS [R0+0x2c00], R13 ;  /* 0x002c000d00007388 */ /* 0x0009e40000000800 */
.L_x_28:
[----:B------:R-:W-:Y:S05]  /*2800*/  BSYNC.RECONVERGENT B0 ;  /* 0x0000000000007941 */ /* 0x000fea0003800200 */
.L_x_27:
[----:B------:R-:W-:Y:S01]  /*2810*/  BAR.SYNC.DEFER_BLOCKING 0x0 ;  /* 0x0000000000007b1d */ /* 0x000fe20000010000 */
[----:B------:R-:W-:-:S05]  /*2820*/  R2P PR, R51, 0x7f ;  /* 0x0000007f33007804 */ /* 0x000fca0000000000 */
[----:B------:R-:W-:Y:S01]  /*2830*/  BSSY.RECONVERGENT B0, `(.L_x_29) ;  /* 0x0000022000007945 */ /* 0x000fe20003800200 */
[----:B------:R-:W0:Y:S07]  /*2840*/  S2R R4, SR_LANEID ;  /* 0x0000000000047919 */ /* 0x000e2e0000000000 */
[----:B------:R-:W-:Y:S02]  /*2850*/  VOTE.ANY R2, PT, P0 ;  /* 0x0000000000027806 */ /* 0x000fe400000e0100 */
[----:B----4-:R-:W-:-:S02]  /*2860*/  VOTE.ANY R5, PT, P1 ;  /* 0x0000000000057806 */ /* 0x010fc400008e0100 */
[----:B------:R-:W-:Y:S02]  /*2870*/  @!P0 LOP3.LUT R2, RZ, R2, RZ, 0x33, !PT ;  /* 0x00000002ff028212 */ /* 0x000fe400078e33ff */
[----:B-1----:R-:W-:Y:S02]  /*2880*/  VOTE.ANY R7, PT, P2 ;  /* 0x0000000000077806 */ /* 0x002fe400010e0100 */
[----:B------:R-:W-:Y:S02]  /*2890*/  @!P1 LOP3.LUT R5, RZ, R5, RZ, 0x33, !PT ;  /* 0x00000005ff059212 */ /* 0x000fe400078e33ff */
[----:B------:R-:W-:Y:S02]  /*28a0*/  VOTE.ANY R9, PT, P3 ;  /* 0x0000000000097806 */ /* 0x000fe400018e0100 */
[----:B------:R-:W-:Y:S02]  /*28b0*/  @!P2 LOP3.LUT R7, RZ, R7, RZ, 0x33, !PT ;  /* 0x00000007ff07a212 */ /* 0x000fe400078e33ff */
[----:B------:R-:W-:-:S02]  /*28c0*/  LOP3.LUT R2, R5, R2, RZ, 0xc0, !PT ;  /* 0x0000000205027212 */ /* 0x000fc400078ec0ff */
[----:B------:R-:W-:Y:S02]  /*28d0*/  @!P3 LOP3.LUT R9, RZ, R9, RZ, 0x33, !PT ;  /* 0x00000009ff09b212 */ /* 0x000fe400078e33ff */
[----:B------:R-:W-:Y:S02]  /*28e0*/  LOP3.LUT R2, R7, R2, RZ, 0xc0, !PT ;  /* 0x0000000207027212 */ /* 0x000fe400078ec0ff */
[----:B------:R-:W-:Y:S02]  /*28f0*/  VOTE.ANY R5, PT, P4 ;  /* 0x0000000000057806 */ /* 0x000fe400020e0100 */
[----:B------:R-:W-:Y:S02]  /*2900*/  LOP3.LUT R2, R9, R2, RZ, 0xc0, !PT ;  /* 0x0000000209027212 */ /* 0x000fe400078ec0ff */
[----:B------:R-:W-:Y:S02]  /*2910*/  @!P4 LOP3.LUT R5, RZ, R5, RZ, 0x33, !PT ;  /* 0x00000005ff05c212 */ /* 0x000fe400078e33ff */
[----:B------:R-:W-:-:S02]  /*2920*/  VOTE.ANY R7, PT, P5 ;  /* 0x0000000000077806 */ /* 0x000fc400028e0100 */
[----:B------:R-:W-:Y:S02]  /*2930*/  LOP3.LUT R2, R5, R2, RZ, 0xc0, !PT ;  /* 0x0000000205027212 */ /* 0x000fe400078ec0ff */
[----:B------:R-:W-:Y:S02]  /*2940*/  LOP3.LUT P0, RZ, R51, 0x80, RZ, 0xc0, !PT ;  /* 0x0000008033ff7812 */ /* 0x000fe4000780c0ff */
[----:B------:R-:W-:Y:S02]  /*2950*/  @!P5 LOP3.LUT R7, RZ, R7, RZ, 0x33, !PT ;  /* 0x00000007ff07d212 */ /* 0x000fe400078e33ff */
[----:B------:R-:W-:Y:S02]  /*2960*/  VOTE.ANY R6, PT, P6 ;  /* 0x0000000000067806 */ /* 0x000fe400030e0100 */
[----:B------:R-:W-:Y:S02]  /*2970*/  LOP3.LUT R7, R7, R2, RZ, 0xc0, !PT ;  /* 0x0000000207077212 */ /* 0x000fe400078ec0ff */
[----:B------:R-:W1:Y:S01]  /*2980*/  S2R R2, SR_LEMASK ;  /* 0x0000000000027919 */ /* 0x000e620000003a00 */
[----:B------:R-:W-:-:S04]  /*2990*/  @!P6 LOP3.LUT R6, RZ, R6, RZ, 0x33, !PT ;  /* 0x00000006ff06e212 */ /* 0x000fc800078e33ff */
[----:B------:R-:W-:Y:S02]  /*29a0*/  VOTE.ANY R8, PT, P0 ;  /* 0x0000000000087806 */ /* 0x000fe400000e0100 */
[----:B------:R-:W-:Y:S02]  /*29b0*/  LOP3.LUT R7, R6, R7, RZ, 0xc0, !PT ;  /* 0x0000000706077212 */ /* 0x000fe400078ec0ff */
[----:B------:R-:W-:-:S04]  /*29c0*/  @!P0 LOP3.LUT R8, RZ, R8, RZ, 0x33, !PT ;  /* 0x00000008ff088212 */ /* 0x000fc800078e33ff */
[----:B------:R-:W-:Y:S01]  /*29d0*/  LOP3.LUT R9, R8, R7, RZ, 0xc0, !PT ;  /* 0x0000000708097212 */ /* 0x000fe200078ec0ff */
[----:B------:R-:W-:-:S03]  /*29e0*/  IMAD.MOV.U32 R8, RZ, RZ, RZ ;  /* 0x000000ffff087224 */ /* 0x000fc600078e00ff */
[----:B------:R-:W0:Y:S01]  /*29f0*/  FLO.U32 R7, R9 ;  /* 0x0000000900077300 */ /* 0x000e2200000e0000 */
[----:B-1----:R-:W-:Y:S02]  /*2a00*/  LOP3.LUT R5, R2, R9, RZ, 0xc0, !PT ;  /* 0x0000000902057212 */ /* 0x002fe400078ec0ff */
[----:B0-----:R-:W-:-:S05]  /*2a10*/  ISETP.NE.AND P0, PT, R4, R7, PT ;  /* 0x000000070400720c */ /* 0x001fca0003f05270 */
[----:B------:R-:W0:Y:S08]  /*2a20*/  POPC R5, R5 ;  /* 0x0000000500057309 */ /* 0x000e300000000000 */
[----:B------:R-:W-:Y:S05]  /*2a30*/  @P0 BRA `(.L_x_30) ;  /* 0x0000000000040947 */ /* 0x000fea0003800000 */
[----:B0-----:R1:W2:Y:S02]  /*2a40*/  ATOMS.ADD R8, [R30], R5 ;  /* 0x000000051e08738c */ /* 0x0012a40000000000 */
.L_x_30:
[----:B------:R-:W-:Y:S05]  /*2a50*/  BSYNC.RECONVERGENT B0 ;  /* 0x0000000000007941 */ /* 0x000fea0003800200 */
.L_x_29:
[----:B------:R-:W3:Y:S01]  /*2a60*/  LDCU UR5, c[0x0][0x3c4] ;  /* 0x00007880ff0577ac */ /* 0x000ee20008000800 */
[----:B--2---:R2:W4:Y:S01]  /*2a70*/  SHFL.IDX PT, R8, R8, R7, 0x1f ;  /* 0x00001f0708087589 */ /* 0x00452200000e0000 */
[----:B------:R-:W-:Y:S01]  /*2a80*/  BSSY.RECONVERGENT B0, `(.L_x_31) ;  /* 0x0000023000007945 */ /* 0x000fe20003800200 */
[----:B------:R-:W-:Y:S01]  /*2a90*/  IMAD.MOV.U32 R12, RZ, RZ, RZ ;  /* 0x000000ffff0c7224 */ /* 0x000fe200078e00ff */
[----:B---3--:R-:W-:-:S04]  /*2aa0*/  SHF.R.U32.HI R6, RZ, UR5, R70 ;  /* 0x00000005ff067c19 */ /* 0x008fc80008011646 */
[----:B------:R-:W-:-:S04]  /*2ab0*/  LOP3.LUT R10, R6, UR4, RZ, 0x30, !PT ;  /* 0x00000004060a7c12 */ /* 0x000fc8000f8e30ff */
[----:B------:R-:W-:-:S13]  /*2ac0*/  R2P PR, R10, 0x7f ;  /* 0x0000007f0a007804 */ /* 0x000fda0000000000 */
[----:B------:R-:W-:Y:S02]  /*2ad0*/  VOTE.ANY R6, PT, P0 ;  /* 0x0000000000067806 */ /* 0x000fe400000e0100 */
[----:B------:R-:W-:Y:S02]  /*2ae0*/  VOTE.ANY R9, PT, P1 ;  /* 0x0000000000097806 */ /* 0x000fe400008e0100 */
[----:B------:R-:W-:Y:S02]  /*2af0*/  @!P0 LOP3.LUT R6, RZ, R6, RZ, 0x33, !PT ;  /* 0x00000006ff068212 */ /* 0x000fe400078e33ff */
[----:B------:R-:W-:Y:S02]  /*2b00*/  @!P1 LOP3.LUT R9, RZ, R9, RZ, 0x33, !PT ;  /* 0x00000009ff099212 */ /* 0x000fe400078e33ff */
[----:B------:R-:W-:Y:S02]  /*2b10*/  VOTE.ANY R11, PT, P2 ;  /* 0x00000000000b7806 */ /* 0x000fe400010e0100 */
[----:B------:R-:W-:-:S02]  /*2b20*/  LOP3.LUT R6, R9, R6, RZ, 0xc0, !PT ;  /* 0x0000000609067212 */ /* 0x000fc400078ec0ff */
[----:B------:R-:W-:Y:S02]  /*2b30*/  @!P2 LOP3.LUT R11, RZ, R11, RZ, 0x33, !PT ;  /* 0x0000000bff0ba212 */ /* 0x000fe400078e33ff */
[----:B------:R-:W-:Y:S02]  /*2b40*/  VOTE.ANY R9, PT, P3 ;  /* 0x0000000000097806 */ /* 0x000fe400018e0100 */
[----:B------:R-:W-:Y:S02]  /*2b50*/  LOP3.LUT R6, R11, R6, RZ, 0xc0, !PT ;  /* 0x000000060b067212 */ /* 0x000fe400078ec0ff */
[----:B------:R-:W-:Y:S02]  /*2b60*/  @!P3 LOP3.LUT R9, RZ, R9, RZ, 0x33, !PT ;  /* 0x00000009ff09b212 */ /* 0x000fe400078e33ff */
[----:B------:R-:W-:Y:S02]  /*2b70*/  LOP3.LUT P0, RZ, R10, 0x80, RZ, 0xc0, !PT ;  /* 0x000000800aff7812 */ /* 0x000fe4000780c0ff */
[----:B------:R-:W-:-:S02]  /*2b80*/  VOTE.ANY R11, PT, P4 ;  /* 0x00000000000b7806 */ /* 0x000fc400020e0100 */
[----:B------:R-:W-:Y:S02]  /*2b90*/  LOP3.LUT R6, R9, R6, RZ, 0xc0, !PT ;  /* 0x0000000609067212 */ /* 0x000fe400078ec0ff */
[----:B------:R-:W-:Y:S02]  /*2ba0*/  VOTE.ANY R9, PT, P5 ;  /* 0x0000000000097806 */ /* 0x000fe400028e0100 */
[----:B------:R-:W-:Y:S02]  /*2bb0*/  @!P4 LOP3.LUT R11, RZ, R11, RZ, 0x33, !PT ;  /* 0x0000000bff0bc212 */ /* 0x000fe400078e33ff */
[----:B------:R-:W-:Y:S02]  /*2bc0*/  @!P5 LOP3.LUT R9, RZ, R9, RZ, 0x33, !PT ;  /* 0x00000009ff09d212 */ /* 0x000fe400078e33ff */
[----:B------:R-:W-:Y:S02]  /*2bd0*/  LOP3.LUT R6, R11, R6, RZ, 0xc0, !PT ;  /* 0x000000060b067212 */ /* 0x000fe400078ec0ff */
[----:B------:R-:W-:-:S02]  /*2be0*/  VOTE.ANY R11, PT, P6 ;  /* 0x00000000000b7806 */ /* 0x000fc400030e0100 */
[----:B------:R-:W-:Y:S02]  /*2bf0*/  LOP3.LUT R6, R9, R6, RZ, 0xc0, !PT ;  /* 0x0000000609067212 */ /* 0x000fe400078ec0ff */
[----:B------:R-:W-:Y:S02]  /*2c00*/  VOTE.ANY R9, PT, P0 ;  /* 0x0000000000097806 */ /* 0x000fe400000e0100 */
[----:B------:R-:W-:Y:S02]  /*2c10*/  @!P6 LOP3.LUT R11, RZ, R11, RZ, 0x33, !PT ;  /* 0x0000000bff0be212 */ /* 0x000fe400078e33ff */
[----:B------:R-:W-:Y:S02]  /*2c20*/  @!P0 LOP3.LUT R9, RZ, R9, RZ, 0x33, !PT ;  /* 0x00000009ff098212 */ /* 0x000fe400078e33ff */
[----:B------:R-:W-:-:S04]  /*2c30*/  LOP3.LUT R6, R11, R6, RZ, 0xc0, !PT ;  /* 0x000000060b067212 */ /* 0x000fc800078ec0ff */
[----:B------:R-:W-:-:S04]  /*2c40*/  LOP3.LUT R11, R9, R6, RZ, 0xc0, !PT ;  /* 0x00000006090b7212 */ /* 0x000fc800078ec0ff */
[----:B------:R-:W3:Y:S01]  /*2c50*/  FLO.U32 R9, R11 ;  /* 0x0000000b00097300 */ /* 0x000ee200000e0000 */
[----:B------:R-:W-:-:S07]  /*2c60*/  LOP3.LUT R6, R2, R11, RZ, 0xc0, !PT ;  /* 0x0000000b02067212 */ /* 0x000fce00078ec0ff */
[----:B------:R-:W0:Y:S01]  /*2c70*/  POPC R6, R6 ;  /* 0x0000000600067309 */ /* 0x000e220000000000 */
[----:B---3--:R-:W-:-:S13]  /*2c80*/  ISETP.NE.AND P0, PT, R4, R9, PT ;  /* 0x000000090400720c */ /* 0x008fda0003f05270 */
[----:B0-2-4-:R-:W-:Y:S05]  /*2c90*/  @P0 BRA `(.L_x_32) ;  /* 0x0000000000040947 */ /* 0x015fea0003800000 */
[----:B------:R0:W2:Y:S02]  /*2ca0*/  ATOMS.ADD R12, [R31], R6 ;  /* 0x000000061f0c738c */ /* 0x0000a40000000000 */
.L_x_32:
[----:B------:R-:W-:Y:S05]  /*2cb0*/  BSYNC.RECONVERGENT B0 ;  /* 0x0000000000007941 */ /* 0x000fea0003800200 */
.L_x_31:
[----:B------:R-:W-:Y:S01]  /*2cc0*/  R2P PR, R50, 0x7f ;  /* 0x0000007f32007804 */ /* 0x000fe20000000000 */
[----:B------:R-:W-:-:S12]  /*2cd0*/  BSSY.RECONVERGENT B0, `(.L_x_33) ;  /* 0x0000021000007945 */ /* 0x000fd80003800200 */
        /* <DEDUP_REMOVED lines=22> */
[----:B------:R-:W-:Y:S01]  /*2e40*/  LOP3.LUT R7, R14, R7, RZ, 0xc0, !PT ;  /* 0x000000070e077212 */ /* 0x000fe200078ec0ff */
[----:B------:R-:W-:-:S03]  /*2e50*/  IMAD.MOV.U32 R14, RZ, RZ, RZ ;  /* 0x000000ffff0e7224 */ /* 0x000fc600078e00ff */
[----:B------:R-:W-:Y:S02]  /*2e60*/  LOP3.LUT R13, R10, R7, RZ, 0xc0, !PT ;  /* 0x000000070a0d7212 */ /* 0x000fe400078ec0ff */
[----:B--2---:R2:W3:Y:S02]  /*2e70*/  SHFL.IDX PT, R7, R12, R9, 0x1f ;  /* 0x00001f090c077589 */ /* 0x0044e400000e0000 */
[----:B------:R-:W4:Y:S01]  /*2e80*/  FLO.U32 R11, R13 ;  /* 0x0000000d000b7300 */ /* 0x000f2200000e0000 */
[----:B------:R-:W-:-:S07]  /*2e90*/  LOP3.LUT R10, R2, R13, RZ, 0xc0, !PT ;  /* 0x0000000d020a7212 */ /* 0x000fce00078ec0ff */
[----:B------:R-:W0:Y:S01]  /*2ea0*/  POPC R10, R10 ;  /* 0x0000000a000a7309 */ /* 0x000e220000000000 */
[----:B----4-:R-:W-:-:S13]  /*2eb0*/  ISETP.NE.AND P0, PT, R4, R11, PT ;  /* 0x0000000b0400720c */ /* 0x010fda0003f05270 */
[----:B0-23--:R-:W-:Y:S05]  /*2ec0*/  @P0 BRA `(.L_x_34) ;  /* 0x0000000000040947 */ /* 0x00dfea0003800000 */
[----:B------:R0:W2:Y:S02]  /*2ed0*/  ATOMS.ADD R14, [R29], R10 ;  /* 0x0000000a1d0e738c */ /* 0x0000a40000000000 */
.L_x_34:
[----:B------:R-:W-:Y:S05]  /*2ee0*/  BSYNC.RECONVERGENT B0 ;  /* 0x0000000000007941 */ /* 0x000fea0003800200 */
.L_x_33:
[----:B------:R-:W-:Y:S01]  /*2ef0*/  R2P PR, R49, 0x7f ;  /* 0x0000007f31007804 */ /* 0x000fe20000000000 */
[----:B--2---:R2:W3:Y:S01]  /*2f00*/  SHFL.IDX PT, R11, R14, R11, 0x1f ;  /* 0x00001f0b0e0b7589 */ /* 0x0044e200000e0000 */
[----:B------:R-:W-:Y:S11]  /*2f10*/  BSSY.RECONVERGENT B0, `(.L_x_35) ;  /* 0x0000020000007945 */ /* 0x000ff60003800200 */
[----:B------:R-:W-:-:S02]  /*2f20*/  VOTE.ANY R9, PT, P0 ;  /* 0x0000000000097806 */ /* 0x000fc400000e0100 */
[----:B------:R-:W-:Y:S02]  /*2f30*/  VOTE.ANY R12, PT, P1 ;  /* 0x00000000000c7806 */ /* 0x000fe400008e0100 */
[----:B------:R-:W-:Y:S02]  /*2f40*/  @!P0 LOP3.LUT R9, RZ, R9, RZ, 0x33, !PT ;  /* 0x00000009ff098212 */ /* 0x000fe400078e33ff */
[----:B------:R-:W-:Y:S02]  /*2f50*/  @!P1 LOP3.LUT R12, RZ, R12, RZ, 0x33, !PT ;  /* 0x0000000cff0c9212 */ /* 0x000fe400078e33ff */
[----:B-1----:R-:W-:Y:S02]  /*2f60*/  VOTE.ANY R30, PT, P2 ;  /* 0x00000000001e7806 */ /* 0x002fe400010e0100 */
[----:B------:R-:W-:Y:S02]  /*2f70*/  LOP3.LUT R9, R12, R9, RZ, 0xc0, !PT ;  /* 0x000000090c097212 */ /* 0x000fe400078ec0ff */
[----:B------:R-:W-:-:S02]  /*2f80*/  @!P2 LOP3.LUT R30, RZ, R30, RZ, 0x33, !PT ;  /* 0x0000001eff1ea212 */ /* 0x000fc400078e33ff */
[----:B------:R-:W-:Y:S02]  /*2f90*/  VOTE.ANY R12, PT, P3 ;  /* 0x00000000000c7806 */ /* 0x000fe400018e0100 */
[----:B------:R-:W-:Y:S02]  /*2fa0*/  LOP3.LUT R9, R30, R9, RZ, 0xc0, !PT ;  /* 0x000000091e097212 */ /* 0x000fe400078ec0ff */
[----:B------:R-:W-:Y:S02]  /*2fb0*/  @!P3 LOP3.LUT R12, RZ, R12, RZ, 0x33, !PT ;  /* 0x0000000cff0cb212 */ /* 0x000fe400078e33ff */
[----:B------:R-:W-:Y:S02]  /*2fc0*/  LOP3.LUT P0, RZ, R49, 0x80, RZ, 0xc0, !PT ;  /* 0x0000008031ff7812 */ /* 0x000fe4000780c0ff */
[----:B------:R-:W-:Y:S02]  /*2fd0*/  VOTE.ANY R30, PT, P4 ;  /* 0x00000000001e7806 */ /* 0x000fe400020e0100 */
[----:B------:R-:W-:-:S02]  /*2fe0*/  LOP3.LUT R9, R12, R9, RZ, 0xc0, !PT ;  /* 0x000000090c097212 */ /* 0x000fc400078ec0ff */
[----:B------:R-:W-:Y:S02]  /*2ff0*/  VOTE.ANY R12, PT, P5 ;  /* 0x00000000000c7806 */ /* 0x000fe400028e0100 */
[----:B------:R-:W-:Y:S02]  /*3000*/  @!P4 LOP3.LUT R30, RZ, R30, RZ, 0x33, !PT ;  /* 0x0000001eff1ec212 */ /* 0x000fe400078e33ff */
[----:B------:R-:W-:Y:S02]  /*3010*/  @!P5 LOP3.LUT R12, RZ, R12, RZ, 0x33, !PT ;  /* 0x0000000cff0cd212 */ /* 0x000fe400078e33ff */
[----:B------:R-:W-:Y:S02]  /*3020*/  LOP3.LUT R9, R30, R9, RZ, 0xc0, !PT ;  /* 0x000000091e097212 */ /* 0x000fe400078ec0ff */
[----:B------:R-:W-:Y:S02]  /*3030*/  VOTE.ANY R30, PT, P6 ;  /* 0x00000000001e7806 */ /* 0x000fe400030e0100 */
[----:B------:R-:W-:-:S02]  /*3040*/  LOP3.LUT R9, R12, R9, RZ, 0xc0, !PT ;  /* 0x000000090c097212 */ /* 0x000fc400078ec0ff */
[----:B------:R-:W-:Y:S02]  /*3050*/  VOTE.ANY R12, PT, P0 ;  /* 0x00000000000c7806 */ /* 0x000fe400000e0100 */
[----:B------:R-:W-:Y:S02]  /*3060*/  @!P6 LOP3.LUT R30, RZ, R30, RZ, 0x33, !PT ;  /* 0x0000001eff1ee212 */ /* 0x000fe400078e33ff */
[----:B------:R-:W-:Y:S02]  /*3070*/  @!P0 LOP3.LUT R12, RZ, R12, RZ, 0x33, !PT ;  /* 0x0000000cff0c8212 */ /* 0x000fe400078e33ff */
[----:B------:R-:W-:Y:S01]  /*3080*/  LOP3.LUT R9, R30, R9, RZ, 0xc0, !PT ;  /* 0x000000091e097212 */ /* 0x000fe200078ec0ff */
[----:B------:R-:W-:-:S03]  /*3090*/  IMAD.MOV.U32 R30, RZ, RZ, RZ ;  /* 0x000000ffff1e7224 */ /* 0x000fc600078e00ff */
[----:B0-----:R-:W-:-:S04]  /*30a0*/  LOP3.LUT R29, R12, R9, RZ, 0xc0, !PT ;  /* 0x000000090c1d7212 */ /* 0x001fc800078ec0ff */
[----:B------:R-:W0:Y:S01]  /*30b0*/  FLO.U32 R13, R29 ;  /* 0x0000001d000d7300 */ /* 0x000e2200000e0000 */
[----:B------:R-:W-:-:S07]  /*30c0*/  LOP3.LUT R9, R2, R29, RZ, 0xc0, !PT ;  /* 0x0000001d02097212 */ /* 0x000fce00078ec0ff */
[----:B------:R-:W1:Y:S01]  /*30d0*/  POPC R9, R9 ;  /* 0x0000000900097309 */ /* 0x000e620000000000 */
[----:B0-----:R-:W-:-:S13]  /*30e0*/  ISETP.NE.AND P0, PT, R4, R13, PT ;  /* 0x0000000d0400720c */ /* 0x001fda0003f05270 */
[----:B-123--:R-:W-:Y:S05]  /*30f0*/  @P0 BRA `(.L_x_36) ;  /* 0x0000000000040947 */ /* 0x00efea0003800000 */
[----:B------:R0:W1:Y:S02]  /*3100*/  ATOMS.ADD R30, [R28], R9 ;  /* 0x000000091c1e738c */ /* 0x0000640000000000 */
.L_x_36:
[----:B------:R-:W-:Y:S05]  /*3110*/  BSYNC.RECONVERGENT B0 ;  /* 0x0000000000007941 */ /* 0x000fea0003800200 */
.L_x_35:
[----:B------:R-:W-:Y:S01]  /*3120*/  R2P PR, R48, 0x7f ;  /* 0x0000007f30007804 */ /* 0x000fe20000000000 */
[----:B-1----:R1:W2:Y:S01]  /*3130*/  SHFL.IDX PT, R14, R30, R13, 0x1f ;  /* 0x00001f0d1e0e7589 */ /* 0x0022a200000e0000 */
[----:B------:R-:W-:Y:S01]  /*3140*/  BSSY.RECONVERGENT B0, `(.L_x_37) ;  /* 0x0000020000007945 */ /* 0x000fe20003800200 */
[----:B0-----:R-:W-:-:S10]  /*3150*/  IMAD.MOV.U32 R28, RZ, RZ, RZ ;  /* 0x000000ffff1c7224 */ /* 0x001fd400078e00ff */
        /* <DEDUP_REMOVED lines=24> */
[----:B------:R-:W0:Y:S01]  /*32e0*/  FLO.U32 R29, R31 ;  /* 0x0000001f001d7300 */ /* 0x000e2200000e0000 */
[----:B------:R-:W-:-:S07]  /*32f0*/  LOP3.LUT R12, R2, R31, RZ, 0xc0, !PT ;  /* 0x0000001f020c7212 */ /* 0x000fce00078ec0ff */
[----:B------:R-:W3:Y:S01]  /*3300*/  POPC R12, R12 ;  /* 0x0000000c000c7309 */ /* 0x000ee20000000000 */
[----:B0-----:R-:W-:-:S13]  /*3310*/  ISETP.NE.AND P0, PT, R4, R29, PT ;  /* 0x0000001d0400720c */ /* 0x001fda0003f05270 */
[----:B-123--:R-:W-:Y:S05]  /*3320*/  @P0 BRA `(.L_x_38) ;  /* 0x0000000000040947 */ /* 0x00efea0003800000 */
[----:B------:R0:W1:Y:S02]  /*3330*/  ATOMS.ADD R28, [R27], R12 ;  /* 0x0000000c1b1c738c */ /* 0x0000640000000000 */
.L_x_38:
[----:B------:R-:W-:Y:S05]  /*3340*/  BSYNC.RECONVERGENT B0 ;  /* 0x0000000000007941 */ /* 0x000fea0003800200 */
.L_x_37:
[----:B------:R-:W-:Y:S01]  /*3350*/  R2P PR, R47, 0x7f ;  /* 0x0000007f2f007804 */ /* 0x000fe20000000000 */
[----:B01----:R0:W1:Y:S01]  /*3360*/  SHFL.IDX PT, R27, R28, R29, 0x1f ;  /* 0x00001f1d1c1b7589 */ /* 0x00306200000e0000 */
[----:B------:R-:W-:Y:S11]  /*3370*/  BSSY.RECONVERGENT B0, `(.L_x_39) ;  /* 0x0000020000007945 */ /* 0x000ff60003800200 */
[----:B------:R-:W-:-:S02]  /*3380*/  VOTE.ANY R13, PT, P0 ;  /* 0x00000000000d7806 */ /* 0x000fc400000e0100 */
[----:B------:R-:W-:Y:S02]  /*3390*/  VOTE.ANY R30, PT, P1 ;  /* 0x00000000001e7806 */ /* 0x000fe400008e0100 */
[----:B------:R-:W-:Y:S02]  /*33a0*/  @!P0 LOP3.LUT R13, RZ, R13, RZ, 0x33, !PT ;  /* 0x0000000dff0d8212 */ /* 0x000fe400078e33ff */
[----:B------:R-:W-:Y:S02]  /*33b0*/  @!P1 LOP3.LUT R30, RZ, R30, RZ, 0x33, !PT ;  /* 0x0000001eff1e9212 */ /* 0x000fe400078e33ff */
[----:B------:R-:W-:Y:S02]  /*33c0*/  VOTE.ANY R48, PT, P2 ;  /* 0x0000000000307806 */ /* 0x000fe400010e0100 */
        /* <DEDUP_REMOVED lines=17> */
[----:B------:R-:W-:-:S04]  /*34e0*/  LOP3.LUT R13, R48, R13, RZ, 0xc0, !PT ;  /* 0x0000000d300d7212 */ /* 0x000fc800078ec0ff */
[----:B------:R-:W-:Y:S01]  /*34f0*/  LOP3.LUT R47, R30, R13, RZ, 0xc0, !PT ;  /* 0x0000000d1e2f7212 */ /* 0x000fe200078ec0ff */
[----:B------:R-:W-:-:S03]  /*3500*/  IMAD.MOV.U32 R30, RZ, RZ, RZ ;  /* 0x000000ffff1e7224 */ /* 0x000fc600078e00ff */
[----:B------:R-:W2:Y:S01]  /*3510*/  FLO.U32 R31, R47 ;  /* 0x0000002f001f7300 */ /* 0x000ea200000e0000 */
[----:B------:R-:W-:-:S07]  /*3520*/  LOP3.LUT R13, R2, R47, RZ, 0xc0, !PT ;  /* 0x0000002f020d7212 */ /* 0x000fce00078ec0ff */
[----:B------:R-:W3:Y:S01]  /*3530*/  POPC R13, R13 ;  /* 0x0000000d000d7309 */ /* 0x000ee20000000000 */
[----:B--2---:R-:W-:-:S13]  /*3540*/  ISETP.NE.AND P0, PT, R4, R31, PT ;  /* 0x0000001f0400720c */ /* 0x004fda0003f05270 */
[----:B01-3--:R-:W-:Y:S05]  /*3550*/  @P0 BRA `(.L_x_40) ;  /* 0x0000000000040947 */ /* 0x00bfea0003800000 */
[----:B------:R0:W1:Y:S02]  /*3560*/  ATOMS.ADD R30, [R26], R13 ;  /* 0x0000000d1a1e738c */ /* 0x0000640000000000 */
.L_x_40:
[----:B------:R-:W-:Y:S05]  /*3570*/  BSYNC.RECONVERGENT B0 ;  /* 0x0000000000007941 */ /* 0x000fea0003800200 */
.L_x_39:
[----:B------:R-:W-:Y:S01]  /*3580*/  R2P PR, R46, 0x7f ;  /* 0x0000007f2e007804 */ /* 0x000fe20000000000 */
[----:B-1----:R1:W2:Y:S01]  /*3590*/  SHFL.IDX PT, R28, R30, R31, 0x1f ;  /* 0x00001f1f1e1c7589 */ /* 0x0022a200000e0000 */
[----:B------:R-:W-:Y:S11]  /*35a0*/  BSSY.RECONVERGENT B0, `(.L_x_41) ;  /* 0x0000020000007945 */ /* 0x000ff60003800200 */
[----:B0-----:R-:W-:-:S02]  /*35b0*/  VOTE.ANY R26, PT, P0 ;  /* 0x00000000001a7806 */ /* 0x001fc400000e0100 */
        /* <DEDUP_REMOVED lines=9> */
[----:B------:R-:W-:Y:S01]  /*3650*/  LOP3.LUT P0, RZ, R46, 0x80, RZ, 0xc0, !PT ;  /* 0x000000802eff7812 */ /* 0x000fe2000780c0ff */
[----:B------:R-:W-:Y:S01]  /*3660*/  IMAD.MOV.U32 R46, RZ, RZ, RZ ;  /* 0x000000ffff2e7224 */ /* 0x000fe200078e00ff */
        /* <DEDUP_REMOVED lines=19> */
.L_x_42:
[----:B------:R-:W-:Y:S05]  /*37a0*/  BSYNC.RECONVERGENT B0 ;  /* 0x0000000000007941 */ /* 0x000fea0003800200 */
.L_x_41:
        /* <DEDUP_REMOVED lines=27> */
[----:B------:R-:W-:-:S04]  /*3960*/  LOP3.LUT R45, R30, R25, RZ, 0xc0, !PT ;  /* 0x000000191e2d7212 */ /* 0x000fc800078ec0ff */
[----:B------:R-:W0:Y:S01]  /*3970*/  FLO.U32 R31, R45 ;  /* 0x0000002d001f7300 */ /* 0x000e2200000e0000 */
[----:B------:R-:W-:-:S07]  /*3980*/  LOP3.LUT R25, R2, R45, RZ, 0xc0, !PT ;  /* 0x0000002d02197212 */ /* 0x000fce00078ec0ff */
[----:B------:R-:W3:Y:S01]  /*3990*/  POPC R25, R25 ;  /* 0x0000001900197309 */ /* 0x000ee20000000000 */
[----:B0-----:R-:W-:-:S13]  /*39a0*/  ISETP.NE.AND P0, PT, R4, R31, PT ;  /* 0x0000001f0400720c */ /* 0x001fda0003f05270 */
[----:B-123--:R-:W-:Y:S05]  /*39b0*/  @P0 BRA `(.L_x_44) ;  /* 0x0000000000080947 */ /* 0x00efea0003800000 */
[----:B------:R-:W2:Y:S04]  /*39c0*/  LDL.LU R47, [R1+0x4] ;  /* 0x00000400012f7983 */ /* 0x000ea80000300800 */
[----:B--2---:R0:W1:Y:S02]  /*39d0*/  ATOMS.ADD R48, [R47], R25 ;  /* 0x000000192f30738c */ /* 0x0040640000000000 */
.L_x_44:
[----:B------:R-:W-:Y:S05]  /*39e0*/  BSYNC.RECONVERGENT B0 ;  /* 0x0000000000007941 */ /* 0x000fea0003800200 */
.L_x_43:
[----:B------:R-:W-:Y:S01]  /*39f0*/  R2P PR, R44, 0x7f ;  /* 0x0000007f2c007804 */ /* 0x000fe20000000000 */
[----:B------:R-:W-:Y:S01]  /*3a00*/  BSSY.RECONVERGENT B0, `(.L_x_45) ;  /* 0x0000022000007945 */ /* 0x000fe20003800200 */
[----:B------:R-:W-:-:S11]  /*3a10*/  IMAD.MOV.U32 R46, RZ, RZ, RZ ;  /* 0x000000ffff2e7224 */ /* 0x000fd600078e00ff */
[----:B------:R-:W-:Y:S02]  /*3a20*/  VOTE.ANY R30, PT, P0 ;  /* 0x00000000001e7806 */ /* 0x000fe400000e0100 */
[----:B------:R-:W-:Y:S02]  /*3a30*/  VOTE.ANY R45, PT, P1 ;  /* 0x00000000002d7806 */ /* 0x000fe400008e0100 */
[----:B------:R-:W-:Y:S02]  /*3a40*/  @!P0 LOP3.LUT R30, RZ, R30, RZ, 0x33, !PT ;  /* 0x0000001eff1e8212 */ /* 0x000fe400078e33ff */
[----:B------:R-:W-:Y:S02]  /*3a50*/  @!P1 LOP3.LUT R45, RZ, R45, RZ, 0x33, !PT ;  /* 0x0000002dff2d9212 */ /* 0x000fe400078e33ff */
[----:B0-----:R-:W-:Y:S02]  /*3a60*/  VOTE.ANY R47, PT, P2 ;  /* 0x00000000002f7806 */ /* 0x001fe400010e0100 */
[----:B------:R-:W-:-:S02]  /*3a70*/  LOP3.LUT R30, R45, R30, RZ, 0xc0, !PT ;  /* 0x0000001e2d1e7212 */ /* 0x000fc400078ec0ff */
[----:B------:R-:W-:Y:S02]  /*3a80*/  @!P2 LOP3.LUT R47, RZ, R47, RZ, 0x33, !PT ;  /* 0x0000002fff2fa212 */ /* 0x000fe400078e33ff */
[----:B------:R-:W-:Y:S02]  /*3a90*/  VOTE.ANY R45, PT, P3 ;  /* 0x00000000002d7806 */ /* 0x000fe400018e0100 */
[----:B------:R-:W-:Y:S02]  /*3aa0*/  LOP3.LUT R30, R47, R30, RZ, 0xc0, !PT ;  /* 0x0000001e2f1e7212 */ /* 0x000fe400078ec0ff */
[----:B------:R-:W-:Y:S02]  /*3ab0*/  @!P3 LOP3.LUT R45, RZ, R45, RZ, 0x33, !PT ;  /* 0x0000002dff2db212 */ /* 0x000fe400078e33ff */
[----:B------:R-:W-:Y:S02]  /*3ac0*/  LOP3.LUT P0, RZ, R44, 0x80, RZ, 0xc0, !PT ;  /* 0x000000802cff7812 */ /* 0x000fe4000780c0ff */
[----:B------:R-:W-:Y:S01]  /*3ad0*/  VOTE.ANY R47, PT, P4 ;  /* 0x00000000002f7806 */ /* 0x000fe200020e0100 */
[----:B-1----:R0:W1:Y:S01]  /*3ae0*/  SHFL.IDX PT, R44, R48, R31, 0x1f ;  /* 0x00001f1f302c7589 */ /* 0x00206200000e0000 */
        /* <DEDUP_REMOVED lines=12> */
[----:B------:R-:W2:Y:S01]  /*3bb0*/  FLO.U32 R45, R47 ;  /* 0x0000002f002d7300 */ /* 0x000ea200000e0000 */
[----:B------:R-:W-:-:S07]  /*3bc0*/  LOP3.LUT R30, R2, R47, RZ, 0xc0, !PT ;  /* 0x0000002f021e7212 */ /* 0x000fce00078ec0ff */
[----:B------:R-:W3:Y:S01]  /*3bd0*/  POPC R30, R30 ;  /* 0x0000001e001e7309 */ /* 0x000ee20000000000 */
[----:B--2---:R-:W-:-:S13]  /*3be0*/  ISETP.NE.AND P0, PT, R4, R45, PT ;  /* 0x0000002d0400720c */ /* 0x004fda0003f05270 */
[----:B01-3--:R-:W-:Y:S05]  /*3bf0*/  @P0 BRA `(.L_x_46) ;  /* 0x0000000000080947 */ /* 0x00bfea0003800000 */
[----:B------:R-:W2:Y:S04]  /*3c00*/  LDL.LU R49, [R1] ;  /* 0x0000000001317983 */ /* 0x000ea80000300800 */
[----:B--2---:R0:W1:Y:S02]  /*3c10*/  ATOMS.ADD R46, [R49], R30 ;  /* 0x0000001e312e738c */ /* 0x0040640000000000 */
.L_x_46:
[----:B------:R-:W-:Y:S05]  /*3c20*/  BSYNC.RECONVERGENT B0 ;  /* 0x0000000000007941 */ /* 0x000fea0003800200 */
.L_x_45:
        /* <DEDUP_REMOVED lines=13> */
[----:B------:R-:W-:Y:S01]  /*3d00*/  VOTE.ANY R50, PT, P4 ;  /* 0x0000000000327806 */ /* 0x000fe200020e0100 */
[----:B-1----:R1:W2:Y:S01]  /*3d10*/  SHFL.IDX PT, R43, R46, R45, 0x1f ;  /* 0x00001f2d2e2b7589 */ /* 0x0022a200000e0000 */
        /* <DEDUP_REMOVED lines=11> */
[----:B0-----:R-:W-:Y:S01]  /*3dd0*/  LOP3.LUT R49, R48, R31, RZ, 0xc0, !PT ;  /* 0x0000001f30317212 */ /* 0x001fe200078ec0ff */
[----:B------:R-:W-:-:S03]  /*3de0*/  IMAD.MOV.U32 R48, RZ, RZ, RZ ;  /* 0x000000ffff307224 */ /* 0x000fc600078e00ff */
[----:B------:R-:W0:Y:S01]  /*3df0*/  FLO.U32 R47, R49 ;  /* 0x00000031002f7300 */ /* 0x000e2200000e0000 */
[----:B------:R-:W-:-:S07]  /*3e00*/  LOP3.LUT R31, R2, R49, RZ, 0xc0, !PT ;  /* 0x00000031021f7212 */ /* 0x000fce00078ec0ff */
[----:B------:R-:W3:Y:S01]  /*3e10*/  POPC R31, R31 ;  /* 0x0000001f001f7309 */ /* 0x000ee20000000000 */
[----:B0-----:R-:W-:-:S13]  /*3e20*/  ISETP.NE.AND P0, PT, R4, R47, PT ;  /* 0x0000002f0400720c */ /* 0x001fda0003f05270 */
[----:B-123--:R-:W-:Y:S05]  /*3e30*/  @P0 BRA `(.L_x_48) ;  /* 0x0000000000040947 */ /* 0x00efea0003800000 */
[----:B------:R0:W1:Y:S02]  /*3e40*/  ATOMS.ADD R48, [R24], R31 ;  /* 0x0000001f1830738c */ /* 0x0000640000000000 */
.L_x_48:
[----:B------:R-:W-:Y:S05]  /*3e50*/  BSYNC.RECONVERGENT B0 ;  /* 0x0000000000007941 */ /* 0x000fea0003800200 */
.L_x_47:
[----:B------:R-:W-:Y:S01]  /*3e60*/  R2P PR, R42, 0x7f ;  /* 0x0000007f2a007804 */ /* 0x000fe20000000000 */
[----:B------:R-:W-:Y:S01]  /*3e70*/  BSSY.RECONVERGENT B0, `(.L_x_49) ;  /* 0x0000021000007945 */ /* 0x000fe20003800200 */
[----:B------:R-:W-:-:S11]  /*3e80*/  IMAD.MOV.U32 R46, RZ, RZ, RZ ;  /* 0x000000ffff2e7224 */ /* 0x000fd600078e00ff */
[----:B0-----:R-:W-:Y:S02]  /*3e90*/  VOTE.ANY R24, PT, P0 ;  /* 0x0000000000187806 */ /* 0x001fe400000e0100 */
        /* <DEDUP_REMOVED lines=29> */
[----:B------:R0:W1:Y:S02]  /*4070*/  ATOMS.ADD R46, [R23], R24 ;  /* 0x00000018172e738c */ /* 0x0000640000000000 */
.L_x_50:
[----:B------:R-:W-:Y:S05]  /*4080*/  BSYNC.RECONVERGENT B0 ;  /* 0x0000000000007941 */ /* 0x000fea0003800200 */
.L_x_49:
[----:B------:R-:W-:Y:S01]  /*4090*/  R2P PR, R41, 0x7f ;  /* 0x0000007f29007804 */ /* 0x000fe20000000000 */
[----:B------:R-:W-:-:S12]  /*40a0*/  BSSY.RECONVERGENT B0, `(.L_x_51) ;  /* 0x0000021000007945 */ /* 0x000fd80003800200 */
        /* <DEDUP_REMOVED lines=23> */
[----:B------:R-:W-:Y:S01]  /*4220*/  LOP3.LUT R49, R48, R23, RZ, 0xc0, !PT ;  /* 0x0000001730317212 */ /* 0x000fe200078ec0ff */
[----:B------:R-:W-:Y:S01]  /*4230*/  IMAD.MOV.U32 R48, RZ, RZ, RZ ;  /* 0x000000ffff307224 */ /* 0x000fe200078e00ff */
[----:B-1----:R0:W1:Y:S02]  /*4240*/  SHFL.IDX PT, R23, R46, R45, 0x1f ;  /* 0x00001f2d2e177589 */ /* 0x00206400000e0000 */
[----:B------:R-:W2:Y:S01]  /*4250*/  FLO.U32 R47, R49 ;  /* 0x00000031002f7300 */ /* 0x000ea200000e0000 */
[----:B------:R-:W-:-:S07]  /*4260*/  LOP3.LUT R41, R2, R49, RZ, 0xc0, !PT ;  /* 0x0000003102297212 */ /* 0x000fce00078ec0ff */
[----:B------:R-:W3:Y:S01]  /*4270*/  POPC R41, R41 ;  /* 0x0000002900297309 */ /* 0x000ee20000000000 */
[----:B--2---:R-:W-:-:S13]  /*4280*/  ISETP.NE.AND P0, PT, R4, R47, PT ;  /* 0x0000002f0400720c */ /* 0x004fda0003f05270 */
[----:B01-3--:R-:W-:Y:S05]  /*4290*/  @P0 BRA `(.L_x_52) ;  /* 0x0000000000040947 */ /* 0x00bfea0003800000 */
[----:B------:R0:W1:Y:S02]  /*42a0*/  ATOMS.ADD R48, [R22], R41 ;  /* 0x000000291630738c */ /* 0x0000640000000000 */
.L_x_52:
[----:B------:R-:W-:Y:S05]  /*42b0*/  BSYNC.RECONVERGENT B0 ;  /* 0x0000000000007941 */ /* 0x000fea0003800200 */
.L_x_51:
        /* <DEDUP_REMOVED lines=34> */
.L_x_54:
[----:B------:R-:W-:Y:S05]  /*44e0*/  BSYNC.RECONVERGENT B0 ;  /* 0x0000000000007941 */ /* 0x000fea0003800200 */
.L_x_53:
        /* <DEDUP_REMOVED lines=34> */
.L_x_56:
[----:B------:R-:W-:Y:S05]  /*4710*/  BSYNC.RECONVERGENT B0 ;  /* 0x0000000000007941 */ /* 0x000fea0003800200 */
.L_x_55:
        /* <DEDUP_REMOVED lines=34> */
.L_x_58:
[----:B------:R-:W-:Y:S05]  /*4940*/  BSYNC.RECONVERGENT B0 ;  /* 0x0000000000007941 */ /* 0x000fea0003800200 */
.L_x_57:
        /* <DEDUP_REMOVED lines=34> */
.L_x_60:
[----:B------:R-:W-:Y:S05]  /*4b70*/  BSYNC.RECONVERGENT B0 ;  /* 0x0000000000007941 */ /* 0x000fea0003800200 */
.L_x_59:
        /* <DEDUP_REMOVED lines=26> */
[----:B------:R-:W-:Y:S02]  /*4d20*/  LOP3.LUT R49, R45, R18, RZ, 0xc0, !PT ;  /* 0x000000122d317212 */ /* 0x000fe400078ec0ff */
[----:B-1----:R0:W1:Y:S02]  /*4d30*/  SHFL.IDX PT, R18, R48, R47, 0x1f ;  /* 0x00001f2f30127589 */ /* 0x00206400000e0000 */
[----:B------:R-:W2:Y:S01]  /*4d40*/  FLO.U32 R45, R49 ;  /* 0x00000031002d7300 */ /* 0x000ea200000e0000 */
[----:B------:R-:W-:-:S07]  /*4d50*/  LOP3.LUT R34, R2, R49, RZ, 0xc0, !PT ;  /* 0x0000003102227212 */ /* 0x000fce00078ec0ff */
[----:B------:R-:W3:Y:S01]  /*4d60*/  POPC R34, R34 ;  /* 0x0000002200227309 */ /* 0x000ee20000000000 */
[----:B--2---:R-:W-:-:S13]  /*4d70*/  ISETP.NE.AND P0, PT, R4, R45, PT ;  /* 0x0000002d0400720c */ /* 0x004fda0003f05270 */
[----:B01-3--:R-:W-:Y:S05]  /*4d80*/  @P0 BRA `(.L_x_62) ;  /* 0x0000000000040947 */ /* 0x00bfea0003800000 */
[----:B------:R0:W1:Y:S02]  /*4d90*/  ATOMS.ADD R46, [R17], R34 ;  /* 0x00000022112e738c */ /* 0x0000640000000000 */
.L_x_62:
[----:B------:R-:W-:Y:S05]  /*4da0*/  BSYNC.RECONVERGENT B0 ;  /* 0x0000000000007941 */ /* 0x000fea0003800200 */
.L_x_61:
        /* <DEDUP_REMOVED lines=28> */
[----:B------:R-:W0:Y:S01]  /*4f70*/  FLO.U32 R33, R47 ;  /* 0x0000002f00217300 */ /* 0x000e2200000e0000 */
[----:B------:R-:W-:-:S07]  /*4f80*/  LOP3.LUT R17, R2, R47, RZ, 0xc0, !PT ;  /* 0x0000002f02117212 */ /* 0x000fce00078ec0ff */
[----:B------:R-:W3:Y:S01]  /*4f90*/  POPC R17, R17 ;  /* 0x0000001100117309 */ /* 0x000ee20000000000 */
[----:B0-----:R-:W-:-:S13]  /*4fa0*/  ISETP.NE.AND P0, PT, R4, R33, PT ;  /* 0x000000210400720c */ /* 0x001fda0003f05270 */
[----:B-123--:R-:W-:Y:S05]  /*4fb0*/  @P0 BRA `(.L_x_64) ;  /* 0x0000000000040947 */ /* 0x00efea0003800000 */
[----:B------:R0:W1:Y:S02]  /*4fc0*/  ATOMS.ADD R48, [R16], R17 ;  /* 0x000000111030738c */ /* 0x0000640000000000 */
.L_x_64:
[----:B------:R-:W-:Y:S05]  /*4fd0*/  BSYNC.RECONVERGENT B0 ;  /* 0x0000000000007941 */ /* 0x000fea0003800200 */
.L_x_63:
[----:B------:R-:W-:Y:S01]  /*4fe0*/  R2P PR, R32, 0x7f ;  /* 0x0000007f20007804 */ /* 0x000fe20000000000 */
[----:B-1----:R1:W2:Y:S01]  /*4ff0*/  SHFL.IDX PT, R48, R48, R33, 0x1f ;  /* 0x00001f2130307589 */ /* 0x0022a200000e0000 */
[----:B------:R-:W-:Y:S01]  /*5000*/  BSSY.RECONVERGENT B0, `(.L_x_65) ;  /* 0x0000021000007945 */ /* 0x000fe20003800200 */
[----:B------:R-:W-:Y:S02]  /*5010*/  IMAD.IADD R8, R5, 0x1, R8 ;  /* 0x0000000105087824 */ /* 0x000fe400078e0208 */
[----:B------:R-:W-:-:S08]  /*5020*/  IMAD.MOV.U32 R5, RZ, RZ, RZ ;  /* 0x000000ffff057224 */ /* 0x000fd000078e00ff */
        /* <DEDUP_REMOVED lines=30> */
.L_x_66:
[----:B------:R-:W-:Y:S05]  /*5210*/  BSYNC.RECONVERGENT B0 ;  /* 0x0000000000007941 */ /* 0x000fea0003800200 */
.L_x_65:
[----:B------:R-:W2:Y:S01]  /*5220*/  LDL.LU R4, [R1+0x8] ;  /* 0x0000080001047983 */ /* 0x000ea20000300800 */
[----:B------:R-:W-:Y:S01]  /*5230*/  IMAD.IADD R6, R6, 0x1, R7 ;  /* 0x0000000106067824 */ /* 0x000fe200078e0207 */
[----:B------:R-:W-:Y:S01]  /*5240*/  BSSY B1, `(.L_x_67) ;  /* 0x000006c000017945 */ /* 0x000fe20003800000 */
[----:B------:R-:W-:Y:S01]  /*5250*/  IMAD.IADD R10, R10, 0x1, R11 ;  /* 0x000000010a0a7824 */ /* 0x000fe200078e020b */
[----:B-1----:R-:W0:Y:S01]  /*5260*/  SHFL.IDX PT, R5, R5, R16, 0x1f ;  /* 0x00001f1005057589 */ /* 0x002e2200000e0000 */
[----:B------:R-:W-:Y:S02]  /*5270*/  IMAD.IADD R14, R9, 0x1, R14 ;  /* 0x00000001090e7824 */ /* 0x000fe400078e020e */
[--C-:B------:R-:W-:Y:S01]  /*5280*/  IMAD R8, R8, 0x4, R73.reuse ;  /* 0x0000000408087824 */ /* 0x100fe200078e0249 */
[----:B------:R-:W-:Y:S01]  /*5290*/  BAR.SYNC.DEFER_BLOCKING 0x0 ;  /* 0x0000000000007b1d */ /* 0x000fe20000010000 */
[----:B------:R-:W-:Y:S02]  /*52a0*/  IMAD.IADD R28, R13, 0x1, R28 ;  /* 0x000000010d1c7824 */ /* 0x000fe400078e021c */
[----:B------:R-:W-:-:S02]  /*52b0*/  IMAD R7, R6, 0x4, R73 ;  /* 0x0000000406077824 */ /* 0x000fc400078e0249 */
[----:B------:R-:W-:Y:S02]  /*52c0*/  IMAD.IADD R26, R26, 0x1, R29 ;  /* 0x000000011a1a7824 */ /* 0x000fe400078e021d */
[--C-:B------:R-:W-:Y:S02]  /*52d0*/  IMAD R10, R10, 0x4, R73.reuse ;  /* 0x000000040a0a7824 */ /* 0x100fe400078e0249 */
[----:B------:R-:W-:Y:S02]  /*52e0*/  IMAD.IADD R44, R25, 0x1, R44 ;  /* 0x00000001192c7824 */ /* 0x000fe400078e022c */
[----:B------:R-:W-:Y:S02]  /*52f0*/  IMAD R9, R14, 0x4, R73 ;  /* 0x000000040e097824 */ /* 0x000fe400078e0249 */
[----:B------:R-:W-:Y:S02]  /*5300*/  IMAD.IADD R42, R31, 0x1, R42 ;  /* 0x000000011f2a7824 */ /* 0x000fe400078e022a */
[----:B------:R-:W-:-:S02]  /*5310*/  IMAD.IADD R24, R24, 0x1, R23 ;  /* 0x0000000118187824 */ /* 0x000fc400078e0217 */
[----:B------:R-:W-:Y:S02]  /*5320*/  IMAD R6, R26, 0x4, R73 ;  /* 0x000000041a067824 */ /* 0x000fe400078e0249 */
[----:B------:R-:W-:Y:S02]  /*5330*/  IMAD.IADD R40, R41, 0x1, R40 ;  /* 0x0000000129287824 */ /* 0x000fe400078e0228 */
[----:B0-----:R-:W-:Y:S02]  /*5340*/  IMAD.IADD R2, R2, 0x1, R5 ;  /* 0x0000000102027824 */ /* 0x001fe400078e0205 */
[--C-:B------:R-:W-:Y:S01]  /*5350*/  IMAD R5, R28, 0x4, R73.reuse ;  /* 0x000000041c057824 */ /* 0x100fe200078e0249 */
[----:B------:R0:W-:Y:S01]  /*5360*/  STS [R8+-0x4], R71 ;  /* 0xfffffc4708007388 */ /* 0x0001e20000000800 */
[----:B------:R-:W-:Y:S02]  /*5370*/  IMAD R11, R44, 0x4, R73 ;  /* 0x000000042c0b7824 */ /* 0x000fe400078e0249 */
[----:B------:R-:W-:Y:S01]  /*5380*/  IMAD.IADD R22, R22, 0x1, R37 ;  /* 0x0000000116167824 */ /* 0x000fe200078e0225 */
[----:B------:R1:W-:Y:S01]  /*5390*/  STS [R7+-0x4], R70 ;  /* 0xfffffc4607007388 */ /* 0x0003e20000000800 */
[----:B------:R-:W-:-:S02]  /*53a0*/  IMAD.IADD R36, R21, 0x1, R36 ;  /* 0x0000000115247824 */ /* 0x000fc400078e0224 */
[----:B------:R-:W-:Y:S01]  /*53b0*/  IMAD.IADD R20, R20, 0x1, R35 ;  /* 0x0000000114147824 */ /* 0x000fe200078e0223 */
[----:B------:R3:W-:Y:S01]  /*53c0*/  STS [R10+-0x4], R69 ;  /* 0xfffffc450a007388 */ /* 0x0007e20000000800 */
[----:B------:R-:W-:Y:S02]  /*53d0*/  IMAD.IADD R18, R19, 0x1, R18 ;  /* 0x0000000113127824 */ /* 0x000fe400078e0212 */
[----:B0-----:R-:W-:Y:S01]  /*53e0*/  IMAD R8, R24, 0x4, R73 ;  /* 0x0000000418087824 */ /* 0x001fe200078e0249 */
[----:B------:R0:W-:Y:S01]  /*53f0*/  STS [R9+-0x4], R68 ;  /* 0xfffffc4409007388 */ /* 0x0001e20000000800 */
[----:B------:R-:W-:Y:S02]  /*5400*/  IMAD.IADD R34, R34, 0x1, R45 ;  /* 0x0000000122227824 */ /* 0x000fe400078e022d */
[----:B-1----:R-:W-:Y:S02]  /*5410*/  IMAD R7, R42, 0x4, R73 ;  /* 0x000000042a077824 */ /* 0x002fe400078e0249 */
[----:B------:R-:W-:-:S02]  /*5420*/  IMAD.IADD R48, R17, 0x1, R48 ;  /* 0x0000000111307824 */ /* 0x000fc400078e0230 */
[--C-:B---3--:R-:W-:Y:S02]  /*5430*/  IMAD R10, R22, 0x4, R73.reuse ;  /* 0x00000004160a7824 */ /* 0x108fe400078e0249 */
[--C-:B------:R-:W-:Y:S02]  /*5440*/  IMAD R13, R36, 0x4, R73.reuse ;  /* 0x00000004240d7824 */ /* 0x100fe400078e0249 */
[--C-:B0-----:R-:W-:Y:S02]  /*5450*/  IMAD R9, R40, 0x4, R73.reuse ;  /* 0x0000000428097824 */ /* 0x101fe400078e0249 */
[----:B------:R-:W-:Y:S01]  /*5460*/  IMAD R2, R2, 0x4, R73 ;  /* 0x0000000402027824 */ /* 0x000fe200078e0249 */
[----:B--2---:R-:W-:Y:S01]  /*5470*/  ISETP.NE.AND P0, PT, R4, RZ, PT ;  /* 0x000000ff0400720c */ /* 0x004fe20003f05270 */
[----:B------:R-:W-:Y:S02]  /*5480*/  IMAD.IADD R4, R12, 0x1, R27 ;  /* 0x000000010c047824 */ /* 0x000fe400078e021b */
[----:B------:R-:W-:-:S02]  /*5490*/  IMAD.IADD R12, R30, 0x1, R43 ;  /* 0x000000011e0c7824 */ /* 0x000fc400078e022b */
[--C-:B------:R-:W-:Y:S02]  /*54a0*/  IMAD R4, R4, 0x4, R73.reuse ;  /* 0x0000000404047824 */ /* 0x100fe400078e0249 */
[----:B------:R-:W-:-:S03]  /*54b0*/  IMAD R12, R12, 0x4, R73 ;  /* 0x000000040c0c7824 */ /* 0x000fc600078e0249 */
[----:B------:R0:W-:Y:S04]  /*54c0*/  STS [R4+-0x4], R67 ;  /* 0xfffffc4304007388 */ /* 0x0001e80000000800 */
[----:B------:R1:W-:Y:S04]  /*54d0*/  STS [R5+-0x4], R66 ;  /* 0xfffffc4205007388 */ /* 0x0003e80000000800 */
[----:B------:R2:W-:Y:S01]  /*54e0*/  STS [R6+-0x4], R65 ;  /* 0xfffffc4106007388 */ /* 0x0005e20000000800 */
[----:B0-----:R-:W-:-:S03]  /*54f0*/  IMAD R4, R20, 0x4, R73 ;  /* 0x0000000414047824 */ /* 0x001fc600078e0249 */
[----:B------:R0:W-:Y:S01]  /*5500*/  STS [R11+-0x4], R64 ;  /* 0xfffffc400b007388 */ /* 0x0001e20000000800 */
[----:B-1----:R-:W-:-:S03]  /*5510*/  IMAD R5, R18, 0x4, R73 ;  /* 0x0000000412057824 */ /* 0x002fc600078e0249 */
[----:B------:R-:W-:Y:S01]  /*5520*/  STS [R12+-0x4], R63 ;  /* 0xfffffc3f0c007388 */ /* 0x000fe20000000800 */
[----:B--2---:R-:W-:-:S03]  /*5530*/  IMAD R6, R34, 0x4, R73 ;  /* 0x0000000422067824 */ /* 0x004fc600078e0249 */
[----:B------:R-:W-:Y:S01]  /*5540*/  STS [R7+-0x4], R62 ;  /* 0xfffffc3e07007388 */ /* 0x000fe20000000800 */
[----:B0-----:R-:W-:-:S03]  /*5550*/  IMAD R11, R48, 0x4, R73 ;  /* 0x00000004300b7824 */ /* 0x001fc600078e0249 */
[----:B------:R-:W-:Y:S04]  /*5560*/  STS [R8+-0x4], R61 ;  /* 0xfffffc3d08007388 */ /* 0x000fe80000000800 */
[----:B------:R-:W-:Y:S04]  /*5570*/  STS [R9+-0x4], R60 ;  /* 0xfffffc3c09007388 */ /* 0x000fe80000000800 */
[----:B------:R-:W-:Y:S04]  /*5580*/  STS [R10+-0x4], R59 ;  /* 0xfffffc3b0a007388 */ /* 0x000fe80000000800 */
[----:B------:R0:W-:Y:S04]  /*5590*/  STS [R13+-0x4], R58 ;  /* 0xfffffc3a0d007388 */ /* 0x0001e80000000800 */
[----:B------:R1:W-:Y:S04]  /*55a0*/  STS [R4+-0x4], R57 ;  /* 0xfffffc3904007388 */ /* 0x0003e80000000800 */
[----:B------:R1:W-:Y:S01]  /*55b0*/  STS [R5+-0x4], R56 ;  /* 0xfffffc3805007388 */ /* 0x0003e20000000800 */
[----:B0-----:R-:W-:-:S03]  /*55c0*/  IMAD R13, R39, 0x8, R73 ;  /* 0x00000008270d7824 */ /* 0x001fc600078e0249 */
[----:B------:R1:W-:Y:S04]  /*55d0*/  STS [R6+-0x4], R55 ;  /* 0xfffffc3706007388 */ /* 0x0003e80000000800 */
[----:B------:R1:W-:Y:S04]  /*55e0*/  STS [R11+-0x4], R54 ;  /* 0xfffffc360b007388 */ /* 0x0003e80000000800 */
[----:B------:R1:W-:Y:S01]  /*55f0*/  STS [R2+-0x4], R53 ;  /* 0xfffffc3502007388 */ /* 0x0003e20000000800 */
[----:B------:R-:W-:Y:S05]  /*5600*/  @P0 BRA `(.L_x_68) ;  /* 0x0000000000bc0947 */ /* 0x000fea0003800000 */
[----:B------:R-:W1:Y:S02]  /*5610*/  LDCU.64 UR8, c[0x0][0x398] ;  /* 0x00007300ff0877ac */ /* 0x000e640008000a00 */
[----:B-1----:R-:W-:-:S04]  /*5620*/  LEA R6, P0, R39, UR8, 0x3 ;  /* 0x0000000827067c11 */ /* 0x002fc8000f8018ff */
[----:B------:R-:W-:-:S05]  /*5630*/  LEA.HI.X R7, R39, UR9, RZ, 0x3, P0 ;  /* 0x0000000927077c11 */ /* 0x000fca00080f1cff */
[----:B------:R-:W2:Y:S01]  /*5640*/  LDG.E.64 R4, desc[UR6][R6.64] ;  /* 0x0000000606047981 */ /* 0x000ea2000c1e1b00 */
[----:B------:R-:W-:Y:S02]  /*5650*/  SHF.R.S32.HI R9, RZ, 0x1f, R3 ;  /* 0x0000001fff097819 */ /* 0x000fe40000011403 */
[----:B--2---:R-:W-:-:S05]  /*5660*/  IADD3 R4, P0, PT, -R3, R4, RZ ;  /* 0x0000000403047210 */ /* 0x004fca0007f1e1ff */
[----:B------:R-:W-:Y:S01]  /*5670*/  IMAD.X R5, R5, 0x1, ~R9, P0 ;  /* 0x0000000105057824 */ /* 0x000fe200000e0e09 */
[----:B------:R-:W-:Y:S01]  /*5680*/  ISETP.GE.AND P0, PT, R72, 0x1, PT ;  /* 0x000000014800780c */ /* 0x000fe20003f06270 */
[----:B------:R-:W-:-:S03]  /*5690*/  IMAD.MOV.U32 R9, RZ, RZ, R52 ;  /* 0x000000ffff097224 */ /* 0x000fc600078e0034 */
[----:B------:R0:W-:Y:S09]  /*56a0*/  STS.64 [R13+0x7200], R4 ;  /* 0x007200040d007388 */ /* 0x0001f20000000a00 */
[----:B------:R-:W-:Y:S05]  /*56b0*/  @!P0 BRA `(.L_x_69) ;  /* 0x00000000006c8947 */ /* 0x000fea0003800000 */
[----:B------:R-:W-:Y:S01]  /*56c0*/  BSSY B0, `(.L_x_70) ;  /* 0x0000019000007945 */ /* 0x000fe20003800000 */
[----:B------:R-:W-:Y:S02]  /*56d0*/  IMAD.MOV.U32 R2, RZ, RZ, -0x1 ;  /* 0xffffffffff027424 */ /* 0x000fe400078e00ff */
[----:B------:R-:W-:Y:S02]  /*56e0*/  IMAD.MOV.U32 R6, RZ, RZ, R72 ;  /* 0x000000ffff067224 */ /* 0x000fe400078e0048 */
[----:B------:R-:W-:-:S07]  /*56f0*/  IMAD.MOV.U32 R9, RZ, RZ, R52 ;  /* 0x000000ffff097224 */ /* 0x000fce00078e0034 */
.L_x_74:
[----:B0-----:R-:W0:Y:S01]  /*5700*/  LDC.64 R4, c[0x0][0x380] ;  /* 0x0000e000ff047b82 */ /* 0x001e220000000a00 */
[----:B------:R-:W-:Y:S01]  /*5710*/  VIADD R11, R6, 0xffffffff ;  /* 0xffffffff060b7836 */ /* 0x000fe20000000000 */
[----:B------:R-:W-:Y:S03]  /*5720*/  BSSY B2, `(.L_x_71) ;  /* 0x0000008000027945 */ /* 0x000fe60003800000 */
[----:B------:R-:W-:-:S04]  /*5730*/  IMAD R7, R11, 0x100, R39 ;  /* 0x000001000b077824 */ /* 0x000fc800078e0227 */
[----:B0-----:R-:W-:-:S07]  /*5740*/  IMAD.WIDE R4, R7, 0x4, R4 ;  /* 0x0000000407047825 */ /* 0x001fce00078e0204 */
.L_x_72:
[----:B------:R-:W-:Y:S05]  /*5750*/  YIELD ;  /* 0x0000000000007946 */ /* 0x000fea0003800000 */
[----:B------:R0:W-:Y:S06]  /*5760*/  MEMBAR.SC.CTA ;  /* 0x0000000000007992 */ /* 0x0001ec0000000000 */
[----:B0-----:R-:W2:Y:S02]  /*5770*/  LDG.E.STRONG.SYS R7, desc[UR6][R4.64] ;  /* 0x0000000604077981 */ /* 0x001ea4000c1f5900 */
[----:B--2---:R-:W-:-:S13]  /*5780*/  ISETP.NE.AND P0, PT, R7, RZ, PT ;  /* 0x000000ff0700720c */ /* 0x004fda0003f05270 */
[----:B------:R-:W-:Y:S05]  /*5790*/  @!P0 BRA `(.L_x_72) ;  /* 0xfffffffc00ec8947 */ /* 0x000fea000383ffff */
[----:B------:R-:W-:Y:S05]  /*57a0*/  BSYNC B2 ;  /* 0x0000000000027941 */ /* 0x000fea0003800000 */
.L_x_71:
[----:B------:R-:W-:Y:S01]  /*57b0*/  BSSY.RECONVERGENT B2, `(.L_x_73) ;  /* 0x0000006000027945 */ /* 0x000fe20003800200 */
[C---:B------:R-:W-:Y:S02]  /*57c0*/  ISETP.GT.AND P0, PT, R7.reuse, -0x1, PT ;  /* 0xffffffff0700780c */ /* 0x040fe40003f04270 */
[----:B------:R-:W-:Y:S01]  /*57d0*/  LOP3.LUT R4, R7, 0x3fffffff, RZ, 0xc0, !PT ;  /* 0x3fffffff07047812 */ /* 0x000fe200078ec0ff */
[----:B------:R-:W-:Y:S05]  /*57e0*/  WARPSYNC.EXCLUSIVE R2 ;  /* 0x0000000002007348 */ /* 0x000fea0003a00000 */
[----:B------:R-:W-:-:S05]  /*57f0*/  IMAD.IADD R9, R4, 0x1, R9 ;  /* 0x0000000104097824 */ /* 0x000fca00078e0209 */
[----:B------:R-:W-:-:S07]  /*5800*/  VOTE.ANY R2, PT, P0 ;  /* 0x0000000000027806 */ /* 0x000fce00000e0100 */
[----:B------:R-:W-:Y:S05]  /*5810*/  BSYNC.RECONVERGENT B2 ;  /* 0x0000000000027941 */ /* 0x000fea0003800200 */
.L_x_73:
[----:B------:R-:W-:Y:S01]  /*5820*/  ISETP.GT.U32.AND P1, PT, R6, 0x1, PT ;  /* 0x000000010600780c */ /* 0x000fe20003f24070 */
[----:B------:R-:W-:-:S12]  /*5830*/  IMAD.MOV.U32 R6, RZ, RZ, R11 ;  /* 0x000000ffff067224 */ /* 0x000fd800078e000b */
[----:B------:R-:W-:Y:S05]  /*5840*/  @P0 BRA P1, `(.L_x_74) ;  /* 0xfffffffc00ac0947 */ /* 0x000fea000083ffff */
[----:B------:R-:W-:Y:S05]  /*5850*/  BSYNC B0 ;  /* 0x0000000000007941 */ /* 0x000fea0003800000 */
.L_x_70:
[----:B------:R1:W2:Y:S02]  /*5860*/  LDS.64 R4, [R13+0x7200] ;  /* 0x007200000d047984 */ /* 0x0002a40000000a00 */
.L_x_69:
        /* <DEDUP_REMOVED lines=9> */
.L_x_68:
[----:B------:R-:W-:Y:S05]  /*5900*/  BSYNC B1 ;  /* 0x0000000000017941 */ /* 0x000fea0003800000 */
.L_x_67:
[----:B0-----:R-:W0:Y:S01]  /*5910*/  LDC.64 R8, c[0x0][0x390] ;  /* 0x0000e400ff087b82 */ /* 0x001e220000000a00 */
[----:B-1----:R-:W-:-:S04]  /*5920*/  IMAD.MOV.U32 R5, RZ, RZ, 0x1c80 ;  /* 0x00001c80ff057424 */ /* 0x002fc800078e00ff */
[----:B------:R-:W-:-:S03]  /*5930*/  IMAD R5, R72, R5, 0x1c80 ;  /* 0x00001c8048057424 */ /* 0x000fc600078e0205 */
[----:B------:R-:W1:Y:S01]  /*5940*/  LDC R6, c[0x0][0x3c0] ;  /* 0x0000f000ff067b82 */ /* 0x000e620000000800 */
[----:B0-----:R-:W-:Y:S02]  /*5950*/  ISETP.EQ.U32.AND P1, PT, R8, RZ, PT ;  /* 0x000000ff0800720c */ /* 0x001fe40003f22070 */
[CC--:B-1----:R-:W-:Y:S02]  /*5960*/  ISETP.GE.AND P0, PT, R5.reuse, R6.reuse, PT ;  /* 0x000000060500720c */ /* 0x0c2fe40003f06270 */
[----:B------:R-:W-:Y:S02]  /*5970*/  ISETP.GT.AND P3, PT, R5, R6, PT ;  /* 0x000000060500720c */ /* 0x000fe40003f64270 */
[----:B------:R-:W-:-:S04]  /*5980*/  ISETP.EQ.OR.EX P0, PT, R9, RZ, !P0, P1 ;  /* 0x000000ff0900720c */ /* 0x000fc80004702710 */
[----:B------:R-:W-:-:S13]  /*5990*/  ISETP.GT.U32.OR P0, PT, R39, 0xff, P0 ;  /* 0x000000ff2700780c */ /* 0x000fda0000704470 */
[----:B------:R-:W-:Y:S05]  /*59a0*/  @P0 BRA `(.L_x_75) ;  /* 0x0000000000200947 */ /* 0x000fea0003800000 */
[----:B------:R-:W0:Y:S01]  /*59b0*/  LDS.64 R4, [R13+0x7200] ;  /* 0x007200000d047984 */ /* 0x000e220000000a00 */
[--C-:B------:R-:W-:Y:S02]  /*59c0*/  SHF.R.S32.HI R7, RZ, 0x1f, R52.reuse ;  /* 0x0000001fff077819 */ /* 0x100fe40000011434 */
[C---:B------:R-:W-:Y:S02]  /*59d0*/  LEA R2, P2, R39.reuse, R8, 0x3 ;  /* 0x0000000827027211 */ /* 0x040fe400078418ff */
[----:B0-----:R-:W-:Y:S02]  /*59e0*/  IADD3 R52, P0, P1, R4, R3, R52 ;  /* 0x0000000304347210 */ /* 0x001fe4000791e034 */
[----:B------:R-:W-:Y:S02]  /*59f0*/  SHF.R.S32.HI R4, RZ, 0x1f, R3 ;  /* 0x0000001fff047819 */ /* 0x000fe40000011403 */
[----:B------:R-:W-:Y:S02]  /*5a00*/  LEA.HI.X R3, R39, R9, RZ, 0x3, P2 ;  /* 0x0000000927037211 */ /* 0x000fe400010f1cff */
[----:B------:R-:W-:-:S05]  /*5a10*/  IADD3.X R53, PT, PT, R5, R4, R7, P0, P1 ;  /* 0x0000000405357210 */ /* 0x000fca00007e2407 */
[----:B------:R0:W-:Y:S02]  /*5a20*/  STG.E.64 desc[UR6][R2.64], R52 ;  /* 0x0000003402007986 */ /* 0x0001e4000c101b06 */
.L_x_75:
[----:B------:R-:W-:Y:S05]  /*5a30*/  WARPSYNC.ALL ;  /* 0x0000000000007948 */ /* 0x000fea0003800000 */
[----:B------:R-:W-:Y:S06]  /*5a40*/  BAR.SYNC.DEFER_BLOCKING 0x0 ;  /* 0x0000000000007b1d */ /* 0x000fec0000010000 */
[----:B------:R-:W-:Y:S05]  /*5a50*/  @P3 BRA `(.L_x_76) ;  /* 0x0000000c00503947 */ /* 0x000fea0003800000 */
[----:B------:R-:W0:Y:S01]  /*5a60*/  LDS R9, [R0] ;  /* 0x0000000000097984 */ /* 0x000e220000000800 */
[----:B------:R-:W0:Y:S01]  /*5a70*/  LDCU UR5, c[0x0][0x3c4] ;  /* 0x00007880ff0577ac */ /* 0x000e220008000800 */
[----:B------:R-:W1:Y:S01]  /*5a80*/  LDCU.64 UR8, c[0x0][0x3a0] ;  /* 0x00007400ff0877ac */ /* 0x000e620008000a00 */
[----:B0-----:R-:W-:-:S04]  /*5a90*/  SHF.R.U32.HI R2, RZ, UR5, R9 ;  /* 0x00000005ff027c19 */ /* 0x001fc80008011609 */
[----:B------:R-:W-:-:S05]  /*5aa0*/  LOP3.LUT R2, R2, UR4, RZ, 0x30, !PT ;  /* 0x0000000402027c12 */ /* 0x000fca000f8e30ff */
[----:B------:R-:W-:-:S06]  /*5ab0*/  IMAD R3, R2, 0x8, R73 ;  /* 0x0000000802037824 */ /* 0x000fcc00078e0249 */
[----:B------:R-:W0:Y:S02]  /*5ac0*/  LDS.64 R2, [R3+0x7200] ;  /* 0x0072000003027984 */ /* 0x000e240000000a00 */
[----:B0-----:R-:W-:-:S05]  /*5ad0*/  IADD3 R2, P0, PT, R2, R39, RZ ;  /* 0x0000002702027210 */ /* 0x001fca0007f1e0ff */
[----:B------:R-:W-:Y:S01]  /*5ae0*/  IMAD.X R5, RZ, RZ, R3, P0 ;  /* 0x000000ffff057224 */ /* 0x000fe200000e0603 */
[----:B-1----:R-:W-:-:S04]  /*5af0*/  LEA R4, P0, R2, UR8, 0x2 ;  /* 0x0000000802047c11 */ /* 0x002fc8000f8010ff */
[----:B------:R-:W-:-:S05]  /*5b00*/  LEA.HI.X R5, R2, UR9, R5, 0x2, P0 ;  /* 0x0000000902057c11 */ /* 0x000fca00080f1405 */
[----:B------:R-:W-:Y:S01]  /*5b10*/  STG.E desc[UR6][R4.64], R9 ;  /* 0x0000000904007986 */ /* 0x000fe2000c101906 */
[----:B------:R-:W-:-:S03]  /*5b20*/  NOP ;  /* 0x0000000000007918 */ /* 0x000fc60000000000 */
[----:B------:R-:W0:Y:S02]  /*5b30*/  LDS R11, [R0+0x600] ;  /* 0x00060000000b7984 */ /* 0x000e240000000800 */
[----:B0-----:R-:W-:-:S04]  /*5b40*/  SHF.R.U32.HI R2, RZ, UR5, R11 ;  /* 0x00000005ff027c19 */ /* 0x001fc8000801160b */
[----:B------:R-:W-:-:S05]  /*5b50*/  LOP3.LUT R2, R2, UR4, RZ, 0x30, !PT ;  /* 0x0000000402027c12 */ /* 0x000fca000f8e30ff */
[----:B------:R-:W-:-:S06]  /*5b60*/  IMAD R3, R2, 0x8, R73 ;  /* 0x0000000802037824 */ /* 0x000fcc00078e0249 */
[----:B------:R-:W0:Y:S02]  /*5b70*/  LDS.64 R2, [R3+0x7200] ;  /* 0x0072000003027984 */ /* 0x000e240000000a00 */
[----:B0-----:R-:W-:-:S05]  /*5b80*/  IADD3 R2, P0, PT, R2, R39, RZ ;  /* 0x0000002702027210 */ /* 0x001fca0007f1e0ff */
[----:B------:R-:W-:Y:S01]  /*5b90*/  IMAD.X R7, RZ, RZ, R3, P0 ;  /* 0x000000ffff077224 */ /* 0x000fe200000e0603 */
[----:B------:R-:W-:-:S04]  /*5ba0*/  LEA R6, P0, R2, UR8, 0x2 ;  /* 0x0000000802067c11 */ /* 0x000fc8000f8010ff */
[----:B------:R-:W-:-:S05]  /*5bb0*/  LEA.HI.X R7, R2, UR9, R7, 0x2, P0 ;  /* 0x0000000902077c11 */ /* 0x000fca00080f1407 */
[----:B------:R-:W-:Y:S01]  /*5bc0*/  STG.E desc[UR6][R6.64+0x600], R11 ;  /* 0x0006000b06007986 */ /* 0x000fe2000c101906 */
[----:B------:R-:W-:-:S03]  /*5bd0*/  NOP ;  /* 0x0000000000007918 */ /* 0x000fc60000000000 */
[----:B------:R-:W0:Y:S02]  /*5be0*/  LDS R9, [R0+0xc00] ;  /* 0x000c000000097984 */ /* 0x000e240000000800 */
[----:B0-----:R-:W-:-:S04]  /*5bf0*/  SHF.R.U32.HI R2, RZ, UR5, R9 ;  /* 0x00000005ff027c19 */ /* 0x001fc80008011609 */
[----:B------:R-:W-:-:S05]  /*5c00*/  LOP3.LUT R2, R2, UR4, RZ, 0x30, !PT ;  /* 0x0000000402027c12 */ /* 0x000fca000f8e30ff */
[----:B------:R-:W-:-:S05]  /*5c10*/  IMAD R8, R2, 0x8, R73 ;  /* 0x0000000802087824 */ /* 0x000fca00078e0249 */
        /* <DEDUP_REMOVED lines=182> */
[----:B------:R-:W-:Y:S01]  /*6780*/  NOP ;  /* 0x0000000000007918 */ /* 0x000fe20000000000 */
[----:B------:R-:W-:Y:S05]  /*6790*/  EXIT ;  /* 0x000000000000794d */ /* 0x000fea0003800000 */
.L_x_76:
[----:B0-----:R-:W-:Y:S01]  /*67a0*/  IMAD R3, R72, -0x1c80, R6 ;  /* 0xffffe38048037824 */ /* 0x001fe200078e0206 */
[----:B------:R-:W-:Y:S01]  /*67b0*/  BSSY.RECONVERGENT B0, `(.L_x_77) ;  /* 0x000001c000007945 */ /* 0x000fe20003800200 */
[C---:B------:R-:W-:Y:S02]  /*67c0*/  VIADD R6, R39.reuse, 0x480 ;  /* 0x0000048027067836 */ /* 0x040fe40000000000 */
[C---:B------:R-:W-:Y:S01]  /*67d0*/  VIADD R2, R39.reuse, 0x180 ;  /* 0x0000018027027836 */ /* 0x040fe20000000000 */
[CC--:B------:R-:W-:Y:S01]  /*67e0*/  ISETP.GE.AND P1, PT, R39.reuse, R3.reuse, PT ;  /* 0x000000032700720c */ /* 0x0c0fe20003f26270 */
[C---:B------:R-:W-:Y:S01]  /*67f0*/  VIADD R4, R39.reuse, 0x300 ;  /* 0x0000030027047836 */ /* 0x040fe20000000000 */
[-C--:B------:R-:W-:Y:S01]  /*6800*/  ISETP.GE.AND P4, PT, R6, R3.reuse, PT ;  /* 0x000000030600720c */ /* 0x080fe20003f86270 */
[C---:B------:R-:W-:Y:S01]  /*6810*/  VIADD R6, R39.reuse, 0x900 ;  /* 0x0000090027067836 */ /* 0x040fe20000000000 */
[-C--:B------:R-:W-:Y:S01]  /*6820*/  ISETP.GE.AND P2, PT, R2, R3.reuse, PT ;  /* 0x000000030200720c */ /* 0x080fe20003f46270 */
[C---:B------:R-:W-:Y:S01]  /*6830*/  VIADD R2, R39.reuse, 0x600 ;  /* 0x0000060027027836 */ /* 0x040fe20000000000 */
[-C--:B------:R-:W-:Y:S01]  /*6840*/  ISETP.GE.AND P3, PT, R4, R3.reuse, PT ;  /* 0x000000030400720c */ /* 0x080fe20003f66270 */
[C---:B------:R-:W-:Y:S01]  /*6850*/  VIADD R4, R39.reuse, 0x780 ;  /* 0x0000078027047836 */ /* 0x040fe20000000000 */
[-C--:B------:R-:W-:Y:S01]  /*6860*/  ISETP.GE.AND P0, PT, R6, R3.reuse, PT ;  /* 0x000000030600720c */ /* 0x080fe20003f06270 */
[----:B------:R-:W-:Y:S01]  /*6870*/  VIADD R6, R39, 0xa80 ;  /* 0x00000a8027067836 */ /* 0x000fe20000000000 */
[----:B------:R-:W-:-:S02]  /*6880*/  ISETP.GE.AND P5, PT, R2, R3, PT ;  /* 0x000000030200720c */ /* 0x000fc40003fa6270 */
[----:B------:R-:W-:Y:S01]  /*6890*/  ISETP.GE.AND P6, PT, R4, R3, PT ;  /* 0x000000030400720c */ /* 0x000fe20003fc6270 */
[----:B------:R-:W-:-:S12]  /*68a0*/  @P1 BRA `(.L_x_78) ;  /* 0x0000000000301947 */ /* 0x000fd80003800000 */
[----:B------:R-:W0:Y:S01]  /*68b0*/  LDS R7, [R0] ;  /* 0x0000000000077984 */ /* 0x000e220000000800 */
[----:B------:R-:W0:Y:S01]  /*68c0*/  LDCU UR5, c[0x0][0x3c4] ;  /* 0x00007880ff0577ac */ /* 0x000e220008000800 */
[----:B------:R-:W1:Y:S01]  /*68d0*/  LDCU.64 UR8, c[0x0][0x3a0] ;  /* 0x00007400ff0877ac */ /* 0x000e620008000a00 */
[----:B0-----:R-:W-:-:S04]  /*68e0*/  SHF.R.U32.HI R2, RZ, UR5, R7 ;  /* 0x00000005ff027c19 */ /* 0x001fc80008011607 */
[----:B------:R-:W-:-:S05]  /*68f0*/  LOP3.LUT R2, R2, UR4, RZ, 0x30, !PT ;  /* 0x0000000402027c12 */ /* 0x000fca000f8e30ff */
[----:B------:R-:W-:-:S05]  /*6900*/  IMAD R2, R2, 0x8, R73 ;  /* 0x0000000802027824 */ /* 0x000fca00078e0249 */
[----:B------:R-:W0:Y:S02]  /*6910*/  LDS.64 R4, [R2+0x7200] ;  /* 0x0072000002047984 */ /* 0x000e240000000a00 */
[----:B0-----:R-:W-:-:S05]  /*6920*/  IADD3 R8, P1, PT, R4, R39, RZ ;  /* 0x0000002704087210 */ /* 0x001fca0007f3e0ff */
[----:B------:R-:W-:Y:S01]  /*6930*/  IMAD.X R5, RZ, RZ, R5, P1 ;  /* 0x000000ffff057224 */ /* 0x000fe200008e0605 */
[----:B-1----:R-:W-:-:S04]  /*6940*/  LEA R4, P1, R8, UR8, 0x2 ;  /* 0x0000000808047c11 */ /* 0x002fc8000f8210ff */
[----:B------:R-:W-:-:S05]  /*6950*/  LEA.HI.X R5, R8, UR9, R5, 0x2, P1 ;  /* 0x0000000908057c11 */ /* 0x000fca00088f1405 */
[----:B------:R0:W-:Y:S04]  /*6960*/  STG.E desc[UR6][R4.64], R7 ;  /* 0x0000000704007986 */ /* 0x0001e8000c101906 */
.L_x_78:
[----:B------:R-:W-:Y:S05]  /*6970*/  BSYNC.RECONVERGENT B0 ;  /* 0x0000000000007941 */ /* 0x000fea0003800200 */
.L_x_77:
[----:B------:R-:W-:Y:S01]  /*6980*/  NOP ;  /* 0x0000000000007918 */ /* 0x000fe20000000000 */
[----:B------:R-:W-:Y:S01]  /*6990*/  BSSY.RECONVERGENT B0, `(.L_x_79) ;  /* 0x0000010000007945 */ /* 0x000fe20003800200 */
[----:B------:R-:W-:Y:S02]  /*69a0*/  ISETP.GE.AND P1, PT, R6, R3, PT ;  /* 0x000000030600720c */ /* 0x000fe40003f26270 */
[----:B------:R-:W-:Y:S01]  /*69b0*/  LOP3.LUT R6, R39, 0xc00, RZ, 0xfc, !PT ;  /* 0x00000c0027067812 */ /* 0x000fe200078efcff */
[----:B------:R-:W-:Y:S10]  /*69c0*/  @P2 BRA `(.L_x_80) ;  /* 0x0000000000302947 */ /* 0x000ff40003800000 */
[----:B0-----:R-:W0:Y:S01]  /*69d0*/  LDS R7, [R0+0x600] ;  /* 0x0006000000077984 */ /* 0x001e220000000800 */
        /* <DEDUP_REMOVED lines=11> */
.L_x_80:
[----:B------:R-:W-:Y:S05]  /*6a90*/  BSYNC.RECONVERGENT B0 ;  /* 0x0000000000007941 */ /* 0x000fea0003800200 */
.L_x_79:
[----:B------:R-:W-:Y:S01]  /*6aa0*/  NOP ;  /* 0x0000000000007918 */ /* 0x000fe20000000000 */
[----:B------:R-:W-:Y:S01]  /*6ab0*/  BSSY.RECONVERGENT B0, `(.L_x_81) ;  /* 0x0000010000007945 */ /* 0x000fe20003800200 */
[----:B------:R-:W-:Y:S01]  /*6ac0*/  ISETP.GE.AND P2, PT, R6, R3, PT ;  /* 0x000000030600720c */ /* 0x000fe20003f46270 */
[----:B------:R-:W-:Y:S02]  /*6ad0*/  VIADD R6, R39, 0xd80 ;  /* 0x00000d8027067836 */ /* 0x000fe40000000000 */
[----:B------:R-:W-:Y:S10]  /*6ae0*/  @P3 BRA `(.L_x_82) ;  /* 0x0000000000303947 */ /* 0x000ff40003800000 */
[----:B01----:R-:W0:Y:S01]  /*6af0*/  LDS R7, [R0+0xc00] ;  /* 0x000c000000077984 */ /* 0x003e220000000800 */
        /* <DEDUP_REMOVED lines=11> */
.L_x_82:
[----:B------:R-:W-:Y:S05]  /*6bb0*/  BSYNC.RECONVERGENT B0 ;  /* 0x0000000000007941 */ /* 0x000fea0003800200 */
.L_x_81:
[----:B------:R-:W-:Y:S01]  /*6bc0*/  NOP ;  /* 0x0000000000007918 */ /* 0x000fe20000000000 */
[----:B------:R-:W-:Y:S01]  /*6bd0*/  BSSY.RECONVERGENT B0, `(.L_x_83) ;  /* 0x0000010000007945 */ /* 0x000fe20003800200 */
[----:B------:R-:W-:Y:S01]  /*6be0*/  ISETP.GE.AND P3, PT, R6, R3, PT ;  /* 0x000000030600720c */ /* 0x000fe20003f66270 */
[----:B------:R-:W-:Y:S02]  /*6bf0*/  VIADD R6, R39, 0xf00 ;  /* 0x00000f0027067836 */ /* 0x000fe40000000000 */
[----:B------:R-:W-:Y:S10]  /*6c00*/  @P4 BRA `(.L_x_84) ;  /* 0x0000000000304947 */ /* 0x000ff40003800000 */
[----:B012---:R-:W0:Y:S01]  /*6c10*/  LDS R7, [R0+0x1200] ;  /* 0x0012000000077984 */ /* 0x007e220000000800 */
        /* <DEDUP_REMOVED lines=11> */
.L_x_84:
[----:B------:R-:W-:Y:S05]  /*6cd0*/  BSYNC.RECONVERGENT B0 ;  /* 0x0000000000007941 */ /* 0x000fea0003800200 */
.L_x_83:
[----:B------:R-:W-:Y:S01]  /*6ce0*/  NOP ;  /* 0x0000000000007918 */ /* 0x000fe20000000000 */
[----:B------:R-:W-:Y:S01]  /*6cf0*/  BSSY.RECONVERGENT B0, `(.L_x_85) ;  /* 0x0000010000007945 */ /* 0x000fe20003800200 */
[----:B------:R-:W-:Y:S01]  /*6d00*/  ISETP.GE.AND P4, PT, R6, R3, PT ;  /* 0x000000030600720c */ /* 0x000fe20003f86270 */
[----:B------:R-:W-:Y:S02]  /*6d10*/  VIADD R6, R39, 0x1080 ;  /* 0x0000108027067836 */ /* 0x000fe40000000000 */
[----:B------:R-:W-:Y:S10]  /*6d20*/  @P5 BRA `(.L_x_86) ;  /* 0x0000000000305947 */ /* 0x000ff40003800000 */
[----:B0123--:R-:W0:Y:S01]  /*6d30*/  LDS R7, [R0+0x1800] ;  /* 0x0018000000077984 */ /* 0x00fe220000000800 */
        /* <DEDUP_REMOVED lines=11> */
.L_x_86:
[----:B------:R-:W-:Y:S05]  /*6df0*/  BSYNC.RECONVERGENT B0 ;  /* 0x0000000000007941 */ /* 0x000fea0003800200 */
.L_x_85:
[----:B------:R-:W-:Y:S01]  /*6e00*/  NOP ;  /* 0x0000000000007918 */ /* 0x000fe20000000000 */
[----:B------:R-:W-:Y:S01]  /*6e10*/  BSSY.RECONVERGENT B0, `(.L_x_87) ;  /* 0x0000010000007945 */ /* 0x000fe20003800200 */
[----:B------:R-:W-:Y:S01]  /*6e20*/  ISETP.GE.AND P5, PT, R6, R3, PT ;  /* 0x000000030600720c */ /* 0x000fe20003fa6270 */
[----:B------:R-:W-:Y:S02]  /*6e30*/  VIADD R6, R39, 0x1200 ;  /* 0x0000120027067836 */ /* 0x000fe40000000000 */
[----:B------:R-:W-:Y:S10]  /*6e40*/  @P6 BRA `(.L_x_88) ;  /* 0x0000000000306947 */ /* 0x000ff40003800000 */
[----:B01234-:R-:W0:Y:S01]  /*6e50*/  LDS R7, [R0+0x1e00] ;  /* 0x001e000000077984 */ /* 0x01fe220000000800 */
        /* <DEDUP_REMOVED lines=11> */
.L_x_88:
[----:B------:R-:W-:Y:S05]  /*6f10*/  BSYNC.RECONVERGENT B0 ;  /* 0x0000000000007941 */ /* 0x000fea0003800200 */
.L_x_87:
        /* <DEDUP_REMOVED lines=17> */
.L_x_90:
[----:B------:R-:W-:Y:S05]  /*7030*/  BSYNC.RECONVERGENT B0 ;  /* 0x0000000000007941 */ /* 0x000fea0003800200 */
.L_x_89:
        /* <DEDUP_REMOVED lines=17> */
.L_x_92:
[----:B------:R-:W-:Y:S05]  /*7150*/  BSYNC.RECONVERGENT B0 ;  /* 0x0000000000007941 */ /* 0x000fea0003800200 */
.L_x_91:
        /* <DEDUP_REMOVED lines=17> */
.L_x_94:
[----:B------:R-:W-:Y:S05]  /*7270*/  BSYNC.RECONVERGENT B0 ;  /* 0x0000000000007941 */ /* 0x000fea0003800200 */
.L_x_93:
[----:B------:R-:W-:Y:S01]  /*7280*/  NOP ;  /* 0x0000000000007918 */ /* 0x000fe20000000000 */
[----:B------:R-:W-:Y:S01]  /*7290*/  BSSY.RECONVERGENT B0, `(.L_x_95) ;  /* 0x0000010000007945 */ /* 0x000fe20003800200 */
[----:B------:R-:W-:Y:S02]  /*72a0*/  ISETP.GE.AND P2, PT, R6, R3, PT ;  /* 0x000000030600720c */ /* 0x000fe40003f46270 */
[----:B------:R-:W-:Y:S01]  /*72b0*/  LOP3.LUT R6, R39, 0x1800, RZ, 0xfc, !PT ;  /* 0x0000180027067812 */ /* 0x000fe200078efcff */
        /* <DEDUP_REMOVED lines=13> */
.L_x_96:
[----:B------:R-:W-:Y:S05]  /*7390*/  BSYNC.RECONVERGENT B0 ;  /* 0x0000000000007941 */ /* 0x000fea0003800200 */
.L_x_95:
        /* <DEDUP_REMOVED lines=17> */
.L_x_98:
[----:B------:R-:W-:Y:S05]  /*74b0*/  BSYNC.RECONVERGENT B0 ;  /* 0x0000000000007941 */ /* 0x000fea0003800200 */
.L_x_97:
[----:B------:R-:W-:Y:S01]  /*74c0*/  NOP ;  /* 0x0000000000007918 */ /* 0x000fe20000000000 */
[----:B------:R-:W-:Y:S01]  /*74d0*/  BSSY.RECONVERGENT B0, `(.L_x_99) ;  /* 0x000000f000007945 */ /* 0x000fe20003800200 */
[----:B------:R-:W-:-:S03]  /*74e0*/  ISETP.GE.AND P4, PT, R6, R3, PT ;  /* 0x000000030600720c */ /* 0x000fc60003f86270 */
        /* <DEDUP_REMOVED lines=13> */
.L_x_100:
[----:B------:R-:W-:Y:S05]  /*75c0*/  BSYNC.RECONVERGENT B0 ;  /* 0x0000000000007941 */ /* 0x000fea0003800200 */
.L_x_99:
[----:B------:R-:W-:Y:S01]  /*75d0*/  NOP ;  /* 0x0000000000007918 */ /* 0x000fe20000000000 */
[----:B------:R-:W-:Y:S04]  /*75e0*/  BSSY.RECONVERGENT B0, `(.L_x_101) ;  /* 0x000000e000007945 */ /* 0x000fe80003800200 */
[----:B------:R-:W-:Y:S05]  /*75f0*/  @P6 BRA `(.L_x_102) ;  /* 0x0000000000306947 */ /* 0x000fea0003800000 */
        /* <DEDUP_REMOVED lines=12> */
.L_x_102:
[----:B------:R-:W-:Y:S05]  /*76c0*/  BSYNC.RECONVERGENT B0 ;  /* 0x0000000000007941 */ /* 0x000fea0003800200 */
.L_x_101:
        /* <DEDUP_REMOVED lines=15> */
.L_x_104:
[----:B------:R-:W-:Y:S05]  /*77c0*/  BSYNC.RECONVERGENT B0 ;  /* 0x0000000000007941 */ /* 0x000fea0003800200 */
.L_x_103:
        /* <DEDUP_REMOVED lines=15> */
.L_x_106:
[----:B------:R-:W-:Y:S05]  /*78c0*/  BSYNC.RECONVERGENT B0 ;  /* 0x0000000000007941 */ /* 0x000fea0003800200 */
.L_x_105:
        /* <DEDUP_REMOVED lines=15> */
.L_x_108:
[----:B------:R-:W-:Y:S05]  /*79c0*/  BSYNC.RECONVERGENT B0 ;  /* 0x0000000000007941 */ /* 0x000fea0003800200 */
.L_x_107:
        /* <DEDUP_REMOVED lines=15> */
.L_x_110:
[----:B------:R-:W-:Y:S05]  /*7ac0*/  BSYNC.RECONVERGENT B0 ;  /* 0x0000000000007941 */ /* 0x000fea0003800200 */
.L_x_109:
        /* <DEDUP_REMOVED lines=15> */
.L_x_112:
[----:B------:R-:W-:Y:S05]  /*7bc0*/  BSYNC.RECONVERGENT B0 ;  /* 0x0000000000007941 */ /* 0x000fea0003800200 */
.L_x_111:
[----:B------:R-:W-:Y:S01]  /*7bd0*/  NOP ;  /* 0x0000000000007918 */ /* 0x000fe20000000000 */
[----:B01234-:R-:W0:Y:S01]  /*7be0*/  LDS R7, [R0+0x6c00] ;  /* 0x006c000000077984 */ /* 0x01fe220000000800 */
[----:B------:R-:W0:Y:S02]  /*7bf0*/  LDCU UR5, c[0x0][0x3c4] ;  /* 0x00007880ff0577ac */ /* 0x000e240008000800 */
[----:B0-----:R-:W-:-:S04]  /*7c00*/  SHF.R.U32.HI R2, RZ, UR5, R7 ;  /* 0x00000005ff027c19 */ /* 0x001fc80008011607 */
[----:B------:R-:W-:-:S05]  /*7c10*/  LOP3.LUT R2, R2, UR4, RZ, 0x30, !PT ;  /* 0x0000000402027c12 */ /* 0x000fca000f8e30ff */
[----:B------:R-:W-:Y:S02]  /*7c20*/  IMAD R4, R2, 0x8, R73 ;  /* 0x0000000802047824 */ /* 0x000fe400078e0249 */
[----:B------:R-:W-:-:S04]  /*7c30*/  VIADD R2, R39, 0x1b00 ;  /* 0x00001b0027027836 */ /* 0x000fc80000000000 */
[----:B------:R-:W0:Y:S01]  /*7c40*/  LDS.64 R4, [R4+0x7200] ;  /* 0x0072000004047984 */ /* 0x000e220000000a00 */
[----:B------:R-:W-:-:S13]  /*7c50*/  ISETP.GE.AND P0, PT, R2, R3, PT ;  /* 0x000000030200720c */ /* 0x000fda0003f06270 */
[----:B------:R-:W1:Y:S01]  /*7c60*/  @!P0 LDC.64 R2, c[0x0][0x3a0] ;  /* 0x0000e800ff028b82 */ /* 0x000e620000000a00 */
[----:B0-----:R-:W-:-:S05]  /*7c70*/  IADD3 R38, P1, PT, R4, R39, RZ ;  /* 0x0000002704267210 */ /* 0x001fca0007f3e0ff */
[----:B------:R-:W-:Y:S01]  /*7c80*/  IMAD.X R5, RZ, RZ, R5, P1 ;  /* 0x000000ffff057224 */ /* 0x000fe200008e0605 */
[----:B-1----:R-:W-:-:S04]  /*7c90*/  @!P0 LEA R2, P1, R38, R2, 0x2 ;  /* 0x0000000226028211 */ /* 0x002fc800078210ff */
[----:B------:R-:W-:-:S05]  /*7ca0*/  @!P0 LEA.HI.X R3, R38, R3, R5, 0x2, P1 ;  /* 0x0000000326038211 */ /* 0x000fca00008f1405 */
[----:B------:R-:W-:Y:S01]  /*7cb0*/  @!P0 STG.E desc[UR6][R2.64+0x6c00], R7 ;  /* 0x006c000702008986 */ /* 0x000fe2000c101906 */
[----:B------:R-:W-:Y:S01]  /*7cc0*/  NOP ;  /* 0x0000000000007918 */ /* 0x000fe20000000000 */
[----:B------:R-:W-:Y:S05]  /*7cd0*/  EXIT ;  /* 0x000000000000794d */ /* 0x000fea0003800000 */
.L_x_26:
[----:B------:R-:W-:Y:S02]  /*7ce0*/  IMAD.MOV.U32 R0, RZ, RZ, 0x1 ;  /* 0x00000001ff007424 */ /* 0x000fe400078e00ff */
[----:B------:R-:W-:Y:S02]  /*7cf0*/  IMAD.MOV.U32 R77, RZ, RZ, R2 ;  /* 0x000000ffff4d7224 */ /* 0x000fe400078e0002 */
[----:B------:R-:W-:Y:S02]  /*7d00*/  IMAD.MOV.U32 R75, RZ, RZ, RZ ;  /* 0x000000ffff4b7224 */ /* 0x000fe400078e00ff */
[----:B------:R-:W-:-:S07]  /*7d10*/  IMAD.MOV.U32 R76, RZ, RZ, -0x1 ;  /* 0xffffffffff4c7424 */ /* 0x000fce00078e00ff */
[----:B------:R-:W-:Y:S05]  /*7d20*/  WARPSYNC.COLLECTIVE R76, `(.L_x_113) ;  /* 0x000000004c087348 */ /* 0x000fea0003c00000 */
[----:B------:R0:W1:Y:S02]  /*7d30*/  SHFL.UP P0, R0, R77, R0, R75 ;  /* 0x040000004d007389 */ /* 0x000064000000004b */
[----:B01----:R-:W-:Y:S05]  /*7d40*/  ENDCOLLECTIVE ;  /* 0x000000000000791b */ /* 0x003fea0003800000 */
.L_x_113:
[----:B------:R-:W-:Y:S02]  /*7d50*/  IMAD.MOV.U32 R77, RZ, RZ, R0 ;  /* 0x000000ffff4d7224 */ /* 0x000fe400078e0000 */
[----:B------:R-:W-:Y:S02]  /*7d60*/  IMAD.MOV.U32 R0, RZ, RZ, 0x2 ;  /* 0x00000002ff007424 */ /* 0x000fe400078e00ff */
[----:B------:R-:W-:-:S07]  /*7d70*/  @P0 IMAD.IADD R77, R2, 0x1, R77 ;  /* 0x00000001024d0824 */ /* 0x000fce00078e024d */
[----:B------:R-:W-:Y:S05]  /*7d80*/  WARPSYNC.COLLECTIVE R76, `(.L_x_114) ;  /* 0x000000004c087348 */ /* 0x000fea0003c00000 */
[----:B------:R0:W1:Y:S02]  /*7d90*/  SHFL.UP P0, R0, R77, R0, R75 ;  /* 0x040000004d007389 */ /* 0x000064000000004b */
[----:B01----:R-:W-:Y:S05]  /*7da0*/  ENDCOLLECTIVE ;  /* 0x000000000000791b */ /* 0x003fea0003800000 */
.L_x_114:
[----:B------:R-:W-:Y:S02]  /*7db0*/  IMAD.MOV.U32 R74, RZ, RZ, R0 ;  /* 0x000000ffff4a7224 */ /* 0x000fe400078e0000 */
[----:B------:R-:W-:Y:S02]  /*7dc0*/  IMAD.MOV.U32 R0, RZ, RZ, 0x4 ;  /* 0x00000004ff007424 */ /* 0x000fe400078e00ff */
[----:B------:R-:W-:-:S04]  /*7dd0*/  @P0 IMAD.IADD R74, R77, 0x1, R74 ;  /* 0x000000014d4a0824 */ /* 0x000fc800078e024a */
[----:B------:R-:W-:-:S07]  /*7de0*/  IMAD.MOV.U32 R77, RZ, RZ, R74 ;  /* 0x000000ffff4d7224 */ /* 0x000fce00078e004a */
[----:B------:R-:W-:Y:S05]  /*7df0*/  WARPSYNC.COLLECTIVE R76, `(.L_x_115) ;  /* 0x000000004c087348 */ /* 0x000fea0003c00000 */
[----:B------:R0:W1:Y:S02]  /*7e00*/  SHFL.UP P0, R0, R77, R0, R75 ;  /* 0x040000004d007389 */ /* 0x000064000000004b */
[----:B01----:R-:W-:Y:S05]  /*7e10*/  ENDCOLLECTIVE ;  /* 0x000000000000791b */ /* 0x003fea0003800000 */
.L_x_115:
[----:B------:R-:W-:Y:S02]  /*7e20*/  IMAD.MOV.U32 R77, RZ, RZ, R0 ;  /* 0x000000ffff4d7224 */ /* 0x000fe400078e0000 */
[----:B------:R-:W-:Y:S02]  /*7e30*/  IMAD.MOV.U32 R0, RZ, RZ, 0x8 ;  /* 0x00000008ff007424 */ /* 0x000fe400078e00ff */
[----:B------:R-:W-:-:S07]  /*7e40*/  @P0 IMAD.IADD R77, R74, 0x1, R77 ;  /* 0x000000014a4d0824 */ /* 0x000fce00078e024d */
[----:B------:R-:W-:Y:S05]  /*7e50*/  WARPSYNC.COLLECTIVE R76, `(.L_x_116) ;  /* 0x000000004c087348 */ /* 0x000fea0003c00000 */
[----:B------:R0:W1:Y:S02]  /*7e60*/  SHFL.UP P0, R0, R77, R0, R75 ;  /* 0x040000004d007389 */ /* 0x000064000000004b */
[----:B01----:R-:W-:Y:S05]  /*7e70*/  ENDCOLLECTIVE ;  /* 0x000000000000791b */ /* 0x003fea0003800000 */
.L_x_116:
[----:B------:R-:W-:Y:S02]  /*7e80*/  IMAD.MOV.U32 R74, RZ, RZ, R0 ;  /* 0x000000ffff4a7224 */ /* 0x000fe400078e0000 */
[----:B------:R-:W-:Y:S02]  /*7e90*/  IMAD.MOV.U32 R0, RZ, RZ, 0x10 ;  /* 0x00000010ff007424 */ /* 0x000fe400078e00ff */
[----:B------:R-:W-:-:S04]  /*7ea0*/  @P0 IMAD.IADD R74, R77, 0x1, R74 ;  /* 0x000000014d4a0824 */ /* 0x000fc800078e024a */
[----:B------:R-:W-:-:S07]  /*7eb0*/  IMAD.MOV.U32 R77, RZ, RZ, R74 ;  /* 0x000000ffff4d7224 */ /* 0x000fce00078e004a */
[----:B------:R-:W-:Y:S05]  /*7ec0*/  WARPSYNC.COLLECTIVE R76, `(.L_x_117) ;  /* 0x000000004c087348 */ /* 0x000fea0003c00000 */
[----:B------:R0:W1:Y:S02]  /*7ed0*/  SHFL.UP P0, R0, R77, R0, R75 ;  /* 0x040000004d007389 */ /* 0x000064000000004b */
[----:B01----:R-:W-:Y:S05]  /*7ee0*/  ENDCOLLECTIVE ;  /* 0x000000000000791b */ /* 0x003fea0003800000 */
.L_x_117:
[----:B------:R-:W-:Y:S05]  /*7ef0*/  BRA `(.L_x_118) ;  /* 0xffffffa4001c7947 */ /* 0x000fea000383ffff */
.L_x_119:
[----:B------:R-:W-:-:S00]  /*7f00*/  BRA `(.L_x_119) ;  /* 0xfffffffc00fc7947 */ /* 0x000fc0000383ffff */
[----:B------:R-:W-:-:S00]  /*7f10*/  NOP ;  /* 0x0000000000007918 */ /* 0x000fc00000000000 */
        /* <DEDUP_REMOVED lines=14> */
.L_x_230:


//--------------------- .text._ZN3cub18CUB_300001_SM_10006detail10radix_sort33DeviceRadixSortExclusiveSumKernelINS1_5radix10policy_hubIjNS0_8NullTypeEyE10Policy1000EyEEvPT0_ --------------------------
	.section	.text._ZN3cub18CUB_300001_SM_10006detail10radix_sort33DeviceRadixSortExclusiveSumKernelINS1_5radix10policy_hubIjNS0_8NullTypeEyE10Policy1000EyEEvPT0_,"ax",@progbits
	.align	128
        .global         _ZN3cub18CUB_300001_SM_10006detail10radix_sort33DeviceRadixSortExclusiveSumKernelINS1_5radix10policy_hubIjNS0_8NullTypeEyE10Policy1000EyEEvPT0_
        .type           _ZN3cub18CUB_300001_SM_10006detail10radix_sort33DeviceRadixSortExclusiveSumKernelINS1_5radix10policy_hubIjNS0_8NullTypeEyE10Policy1000EyEEvPT0_,@function
        .size           _ZN3cub18CUB_300001_SM_10006detail10radix_sort33DeviceRadixSortExclusiveSumKernelINS1_5radix10policy_hubIjNS0_8NullTypeEyE10Policy1000EyEEvPT0_,(.L_x_231 - _ZN3cub18CUB_300001_SM_10006detail10radix_sort33DeviceRadixSortExclusiveSumKernelINS1_5radix10policy_hubIjNS0_8NullTypeEyE10Policy1000EyEEvPT0_)
        .other          _ZN3cub18CUB_300001_SM_10006detail10radix_sort33DeviceRadixSortExclusiveSumKernelINS1_5radix10policy_hubIjNS0_8NullTypeEyE10Policy1000EyEEvPT0_,@"STO_CUDA_ENTRY STV_DEFAULT"
_ZN3cub18CUB_300001_SM_10006detail10radix_sort33DeviceRadixSortExclusiveSumKernelINS1_5radix10policy_hubIjNS0_8NullTypeEyE10Policy1000EyEEvPT0_:
.text._ZN3cub18CUB_300001_SM_10006detail10radix_sort33DeviceRadixSortExclusiveSumKernelINS1_5radix10policy_hubIjNS0_8NullTypeEyE10Policy1000EyEEvPT0_:
[----:B------:R-:W-:Y:S01]  /*0000*/  LDC R1, c[0x0][0x37c] ;  /* 0x0000df00ff017b82 */ /* 0x000fe20000000800 */
[----:B------:R-:W0:Y:S07]  /*0010*/  S2R R18, SR_TID.X ;  /* 0x0000000000127919 */ /* 0x000e2e0000002100 */
[----:B------:R-:W1:Y:S01]  /*0020*/  LDC.64 R16, c[0x0][0x380] ;  /* 0x0000e000ff107b82 */ /* 0x000e620000000a00 */
[----:B------:R-:W2:Y:S01]  /*0030*/  LDCU.64 UR4, c[0x0][0x358] ;  /* 0x00006b00ff0477ac */ /* 0x000ea20008000a00 */
[----:B------:R-:W3:Y:S01]  /*0040*/  S2R R5, SR_CTAID.X ;  /* 0x0000000000057919 */ /* 0x000ee20000002500 */
[----:B0-----:R-:W-:Y:S01]  /*0050*/  ISETP.GT.U32.AND P1, PT, R18, 0xff, PT ;  /* 0x000000ff1200780c */ /* 0x001fe20003f24070 */
[----:B---3--:R-:W-:-:S04]  /*0060*/  IMAD R5, R5, 0x100, R18 ;  /* 0x0000010005057824 */ /* 0x008fc800078e0212 */
[----:B-1----:R-:W-:-:S08]  /*0070*/  IMAD.WIDE R16, R5, 0x8, R16 ;  /* 0x0000000805107825 */ /* 0x002fd000078e0210 */
[----:B--2---:R-:W2:Y:S01]  /*0080*/  @!P1 LDG.E.64 R2, desc[UR4][R16.64] ;  /* 0x0000000410029981 */ /* 0x004ea2000c1e1b00 */
[----:B------:R-:W-:Y:S02]  /*0090*/  MOV R0, 0x400 ;  /* 0x0000040000007802 */ /* 0x000fe40000000f00 */
[C---:B------:R-:W-:Y:S01]  /*00a0*/  ISETP.GT.U32.AND P0, PT, R18.reuse, 0x1f, PT ;  /* 0x0000001f1200780c */ /* 0x040fe20003f04070 */
[----:B------:R-:W0:Y:S02]  /*00b0*/  S2R R5, SR_CgaCtaId ;  /* 0x0000000000057919 */ /* 0x000e240000008800 */
[----:B0-----:R-:W-:Y:S02]  /*00c0*/  LEA R5, R5, R0, 0x18 ;  /* 0x0000000005057211 */ /* 0x001fe400078ec0ff */
[----:B------:R-:W-:-:S05]  /*00d0*/  LEA.HI R0, R18, R18, RZ, 0x1d ;  /* 0x0000001212007211 */ /* 0x000fca00078fe8ff */
[----:B------:R-:W-:-:S05]  /*00e0*/  IMAD R0, R0, 0x8, R5 ;  /* 0x0000000800007824 */ /* 0x000fca00078e0205 */
[----:B--2---:R0:W-:Y:S01]  /*00f0*/  STS.64 [R0+0x10], R2 ;  /* 0x0000100200007388 */ /* 0x0041e20000000a00 */
[----:B------:R-:W-:Y:S06]  /*0100*/  BAR.SYNC.DEFER_BLOCKING 0x0 ;  /* 0x0000000000007b1d */ /* 0x000fec0000010000 */
[----:B------:R-:W-:Y:S05]  /*0110*/  @P0 BRA `(.L_x_120) ;  /* 0x0000000400240947 */ /* 0x000fea0003800000 */
[----:B------:R-:W-:Y:S01]  /*0120*/  IMAD R18, R18, 0x48, R5 ;  /* 0x0000004812127824 */ /* 0x000fe200078e0205 */
[----:B------:R-:W-:-:S04]  /*0130*/  UMOV UR6, 0xffffffff ;  /* 0xffffffff00067882 */ /* 0x000fc80000000000 */
[----:B------:R-:W-:Y:S04]  /*0140*/  LDS.64 R14, [R18+0x10] ;  /* 0x00001000120e7984 */ /* 0x000fe80000000a00 */
[----:B------:R-:W-:Y:S04]  /*0150*/  LDS.64 R12, [R18+0x18] ;  /* 0x00001800120c7984 */ /* 0x000fe80000000a00 */
[----:B------:R-:W1:Y:S04]  /*0160*/  LDS.64 R10, [R18+0x20] ;  /* 0x00002000120a7984 */ /* 0x000e680000000a00 */
[----:B------:R-:W-:Y:S04]  /*0170*/  LDS.64 R8, [R18+0x28] ;  /* 0x0000280012087984 */ /* 0x000fe80000000a00 */
[----:B------:R-:W2:Y:S04]  /*0180*/  LDS.64 R6, [R18+0x30] ;  /* 0x0000300012067984 */ /* 0x000ea80000000a00 */
[----:B------:R-:W-:Y:S04]  /*0190*/  LDS.64 R4, [R18+0x38] ;  /* 0x0000380012047984 */ /* 0x000fe80000000a00 */
[----:B0-----:R-:W0:Y:S04]  /*01a0*/  LDS.64 R2, [R18+0x40] ;  /* 0x0000400012027984 */ /* 0x001e280000000a00 */
[----:B------:R-:W3:Y:S01]  /*01b0*/  LDS.64 R20, [R18+0x48] ;  /* 0x0000480012147984 */ /* 0x000ee20000000a00 */
[----:B-1----:R-:W-:-:S04]  /*01c0*/  IADD3 R19, P3, P4, R10, R12, R14 ;  /* 0x0000000c0a137210 */ /* 0x002fc80007c7e00e */
[----:B------:R-:W-:Y:S02]  /*01d0*/  IADD3.X R23, PT, PT, R11, R13, R15, P3, P4 ;  /* 0x0000000d0b177210 */ /* 0x000fe40001fe840f */
[----:B--2---:R-:W-:-:S04]  /*01e0*/  IADD3 R19, P0, P2, R6, R19, R8 ;  /* 0x0000001306137210 */ /* 0x004fc80007a1e008 */
[----:B------:R-:W-:Y:S02]  /*01f0*/  IADD3.X R23, PT, PT, R7, R23, R9, P0, P2 ;  /* 0x0000001707177210 */ /* 0x000fe400007e4409 */
[----:B0-----:R-:W-:-:S04]  /*0200*/  IADD3 R19, P3, P4, R2, R19, R4 ;  /* 0x0000001302137210 */ /* 0x001fc80007c7e004 */
[----:B---3--:R-:W-:Y:S02]  /*0210*/  IADD3 R20, P0, PT, R20, R19, RZ ;  /* 0x0000001314147210 */ /* 0x008fe40007f1e0ff */
[----:B------:R-:W-:-:S05]  /*0220*/  IADD3.X R19, PT, PT, R3, R23, R5, P3, P4 ;  /* 0x0000001703137210 */ /* 0x000fca0001fe8405 */
[----:B------:R-:W-:Y:S01]  /*0230*/  IMAD.X R19, R21, 0x1, R19, P0 ;  /* 0x0000000115137824 */ /* 0x000fe200000e0613 */
[----:B------:R-:W-:Y:S06]  /*0240*/  BRA.DIV UR6, `(.L_x_121) ;  /* 0x0000000206f07947 */ /* 0x000fec000b800000 */
[----:B------:R-:W0:Y:S04]  /*0250*/  SHFL.UP PT, R27, R20, 0x1, RZ ;  /* 0x04200000141b7989 */ /* 0x000e2800000e00ff */
[----:B------:R-:W1:Y:S01]  /*0260*/  SHFL.UP P0, R25, R19, 0x1, RZ ;  /* 0x0420000013197989 */ /* 0x000e6200000000ff */
[----:B0-----:R-:W-:-:S04]  /*0270*/  IADD3 R22, P2, PT, R27, R20, RZ ;  /* 0x000000141b167210 */ /* 0x001fc80007f5e0ff */
[----:B-1----:R-:W-:Y:S01]  /*0280*/  SEL R27, R22, R27, P0 ;  /* 0x0000001b161b7207 */ /* 0x002fe20000000000 */
[----:B------:R-:W-:-:S04]  /*0290*/  IMAD.X R26, R25, 0x1, R19, P2 ;  /* 0x00000001191a7824 */ /* 0x000fc800010e0613 */
[----:B------:R-:W0:Y:S01]  /*02a0*/  SHFL.UP PT, R28, R27, 0x2, RZ ;  /* 0x044000001b1c7989 */ /* 0x000e2200000e00ff */
[----:B------:R-:W-:-:S05]  /*02b0*/  SEL R26, R26, R25, P0 ;  /* 0x000000191a1a7207 */ /* 0x000fca0000000000 */
[----:B------:R-:W1:Y:S01]  /*02c0*/  SHFL.UP P0, R25, R26, 0x2, RZ ;  /* 0x044000001a197989 */ /* 0x000e6200000000ff */
[----:B0-----:R-:W-:-:S05]  /*02d0*/  IADD3 R21, P2, PT, R28, R27, RZ ;  /* 0x0000001b1c157210 */ /* 0x001fca0007f5e0ff */
[----:B-1----:R-:W-:Y:S01]  /*02e0*/  IMAD.X R22, R25, 0x1, R26, P2 ;  /* 0x0000000119167824 */ /* 0x002fe200010e061a */
[----:B------:R-:W-:-:S04]  /*02f0*/  SEL R28, R21, R28, P0 ;  /* 0x0000001c151c7207 */ /* 0x000fc80000000000 */
[----:B------:R-:W-:Y:S01]  /*0300*/  SEL R29, R22, R25, P0 ;  /* 0x00000019161d7207 */ /* 0x000fe20000000000 */
        /* <DEDUP_REMOVED lines=12> */
[----:B------:R0:W1:Y:S04]  /*03d0*/  SHFL.UP PT, R28, R27, 0x10, RZ ;  /* 0x060000001b1c7989 */ /* 0x00006800000e00ff */
[----:B------:R0:W2:Y:S02]  /*03e0*/  SHFL.UP P0, R25, R26, 0x10, RZ ;  /* 0x060000001a197989 */ /* 0x0000a400000000ff */
.L_x_132:
[----:B-1----:R-:W-:-:S04]  /*03f0*/  IADD3 R21, P2, PT, R28, R27, RZ ;  /* 0x0000001b1c157210 */ /* 0x002fc80007f5e0ff */
[----:B--2---:R-:W-:Y:S01]  /*0400*/  SEL R21, R21, R28, P0 ;  /* 0x0000001c15157207 */ /* 0x004fe20000000000 */
[----:B------:R-:W-:-:S05]  /*0410*/  IMAD.X R22, R25, 0x1, R26, P2 ;  /* 0x0000000119167824 */ /* 0x000fca00010e061a */
[----:B------:R-:W-:Y:S02]  /*0420*/  SEL R22, R22, R25, P0 ;  /* 0x0000001916167207 */ /* 0x000fe40000000000 */
[----:B------:R-:W-:-:S05]  /*0430*/  IADD3 R20, P0, PT, R21, -R20, RZ ;  /* 0x8000001415147210 */ /* 0x000fca0007f1e0ff */
[----:B------:R-:W-:Y:S01]  /*0440*/  IMAD.X R21, R22, 0x1, ~R19, P0 ;  /* 0x0000000116157824 */ /* 0x000fe200000e0e13 */
[----:B------:R-:W-:-:S04]  /*0450*/  IADD3 R14, P0, PT, R14, R20, RZ ;  /* 0x000000140e0e7210 */ /* 0x000fc80007f1e0ff */
[----:B------:R1:W-:Y:S01]  /*0460*/  STS.64 [R18+0x10], R20 ;  /* 0x0000101412007388 */ /* 0x0003e20000000a00 */
[----:B------:R-:W-:Y:S01]  /*0470*/  IMAD.X R15, R15, 0x1, R21, P0 ;  /* 0x000000010f0f7824 */ /* 0x000fe200000e0615 */
        /* <DEDUP_REMOVED lines=17> */
[----:B------:R-:W-:-:S05]  /*0590*/  IMAD.X R3, R3, 0x1, R5, P0 ;  /* 0x0000000103037824 */ /* 0x000fca00000e0605 */
[----:B------:R1:W-:Y:S03]  /*05a0*/  STS.64 [R18+0x48], R2 ;  /* 0x0000480212007388 */ /* 0x0003e60000000a00 */
.L_x_120:
[----:B------:R-:W-:Y:S05]  /*05b0*/  WARPSYNC.ALL ;  /* 0x0000000000007948 */ /* 0x000fea0003800000 */
[----:B------:R-:W-:Y:S06]  /*05c0*/  BAR.SYNC.DEFER_BLOCKING 0x0 ;  /* 0x0000000000007b1d */ /* 0x000fec0000010000 */
[----:B------:R-:W-:Y:S05]  /*05d0*/  @P1 EXIT ;  /* 0x000000000000194d */ /* 0x000fea0003800000 */
[----:B01----:R-:W0:Y:S04]  /*05e0*/  LDS.64 R2, [R0+0x10] ;  /* 0x0000100000027984 */ /* 0x003e280000000a00 */
[----:B0-----:R-:W-:Y:S01]  /*05f0*/  STG.E.64 desc[UR4][R16.64], R2 ;  /* 0x0000000210007986 */ /* 0x001fe2000c101b04 */
[----:B------:R-:W-:Y:S05]  /*0600*/  EXIT ;  /* 0x000000000000794d */ /* 0x000fea0003800000 */
.L_x_121:
[----:B------:R-:W-:Y:S02]  /*0610*/  IMAD.MOV.U32 R24, RZ, RZ, R20 ;  /* 0x000000ffff187224 */ /* 0x000fe400078e0014 */
[----:B------:R-:W-:Y:S02]  /*0620*/  IMAD.MOV.U32 R23, RZ, RZ, 0x1 ;  /* 0x00000001ff177424 */ /* 0x000fe400078e00ff */
[----:B------:R-:W-:Y:S02]  /*0630*/  IMAD.MOV.U32 R22, RZ, RZ, RZ ;  /* 0x000000ffff167224 */ /* 0x000fe400078e00ff */
[----:B------:R-:W-:-:S07]  /*0640*/  IMAD.MOV.U32 R21, RZ, RZ, -0x1 ;  /* 0xffffffffff157424 */ /* 0x000fce00078e00ff */
[----:B------:R-:W-:Y:S05]  /*0650*/  WARPSYNC.COLLECTIVE R21, `(.L_x_122) ;  /* 0x0000000015087348 */ /* 0x000fea0003c00000 */
[----:B------:R0:W1:Y:S02]  /*0660*/  SHFL.UP P0, R25, R24, R23, R22 ;  /* 0x0400001718197389 */ /* 0x0000640000000016 */
[----:B01----:R-:W-:Y:S05]  /*0670*/  ENDCOLLECTIVE ;  /* 0x000000000000791b */ /* 0x003fea0003800000 */
.L_x_122:
[----:B------:R-:W-:Y:S02]  /*0680*/  IMAD.MOV.U32 R24, RZ, RZ, R19 ;  /* 0x000000ffff187224 */ /* 0x000fe400078e0013 */
[----:B------:R-:W-:-:S07]  /*0690*/  IMAD.MOV.U32 R27, RZ, RZ, R25 ;  /* 0x000000ffff1b7224 */ /* 0x000fce00078e0019 */
[----:B------:R-:W-:Y:S05]  /*06a0*/  WARPSYNC.COLLECTIVE R21, `(.L_x_123) ;  /* 0x0000000015087348 */ /* 0x000fea0003c00000 */
[----:B------:R0:W1:Y:S02]  /*06b0*/  SHFL.UP P0, R25, R24, R23, R22 ;  /* 0x0400001718197389 */ /* 0x0000640000000016 */
[----:B01----:R-:W-:Y:S05]  /*06c0*/  ENDCOLLECTIVE ;  /* 0x000000000000791b */ /* 0x003fea0003800000 */
.L_x_123:
[----:B------:R-:W-:Y:S01]  /*06d0*/  IADD3 R26, P2, PT, R27, R20, RZ ;  /* 0x000000141b1a7210 */ /* 0x000fe20007f5e0ff */
[----:B------:R-:W-:-:S03]  /*06e0*/  IMAD.MOV.U32 R23, RZ, RZ, 0x2 ;  /* 0x00000002ff177424 */ /* 0x000fc600078e00ff */
[----:B------:R-:W-:Y:S01]  /*06f0*/  SEL R27, R26, R27, P0 ;  /* 0x0000001b1a1b7207 */ /* 0x000fe20000000000 */
[----:B------:R-:W-:-:S04]  /*0700*/  IMAD.X R26, R25, 0x1, R19, P2 ;  /* 0x00000001191a7824 */ /* 0x000fc800010e0613 */
[----:B------:R-:W-:Y:S01]  /*0710*/  IMAD.MOV.U32 R24, RZ, RZ, R27 ;  /* 0x000000ffff187224 */ /* 0x000fe200078e001b */
[----:B------:R-:W-:-:S07]  /*0720*/  SEL R26, R26, R25, P0 ;  /* 0x000000191a1a7207 */ /* 0x000fce0000000000 */
[----:B------:R-:W-:Y:S05]  /*0730*/  WARPSYNC.COLLECTIVE R21, `(.L_x_124) ;  /* 0x0000000015087348 */ /* 0x000fea0003c00000 */
[----:B------:R0:W1:Y:S02]  /*0740*/  SHFL.UP P0, R25, R24, R23, R22 ;  /* 0x0400001718197389 */ /* 0x0000640000000016 */
[----:B01----:R-:W-:Y:S05]  /*0750*/  ENDCOLLECTIVE ;  /* 0x000000000000791b */ /* 0x003fea0003800000 */
.L_x_124:
[----:B------:R-:W-:Y:S02]  /*0760*/  IMAD.MOV.U32 R24, RZ, RZ, R26 ;  /* 0x000000ffff187224 */ /* 0x000fe400078e001a */
[----:B------:R-:W-:-:S07]  /*0770*/  IMAD.MOV.U32 R28, RZ, RZ, R25 ;  /* 0x000000ffff1c7224 */ /* 0x000fce00078e0019 */
[----:B------:R-:W-:Y:S05]  /*0780*/  WARPSYNC.COLLECTIVE R21, `(.L_x_125) ;  /* 0x0000000015087348 */ /* 0x000fea0003c00000 */
[----:B------:R0:W1:Y:S02]  /*0790*/  SHFL.UP P0, R25, R24, R23, R22 ;  /* 0x0400001718197389 */ /* 0x0000640000000016 */
[----:B01----:R-:W-:Y:S05]  /*07a0*/  ENDCOLLECTIVE ;  /* 0x000000000000791b */ /* 0x003fea0003800000 */
.L_x_125:
        /* <DEDUP_REMOVED lines=9> */
.L_x_126:
[----:B------:R-:W-:Y:S02]  /*0840*/  IMAD.MOV.U32 R24, RZ, RZ, R29 ;  /* 0x000000ffff187224 */ /* 0x000fe400078e001d */
[----:B------:R-:W-:-:S07]  /*0850*/  IMAD.MOV.U32 R27, RZ, RZ, R25 ;  /* 0x000000ffff1b7224 */ /* 0x000fce00078e0019 */
[----:B------:R-:W-:Y:S05]  /*0860*/  WARPSYNC.COLLECTIVE R21, `(.L_x_127) ;  /* 0x0000000015087348 */ /* 0x000fea0003c00000 */
[----:B------:R0:W1:Y:S02]  /*0870*/  SHFL.UP P0, R25, R24, R23, R22 ;  /* 0x0400001718197389 */ /* 0x0000640000000016 */
[----:B01----:R-:W-:Y:S05]  /*0880*/  ENDCOLLECTIVE ;  /* 0x000000000000791b */ /* 0x003fea0003800000 */
.L_x_127:
        /* <DEDUP_REMOVED lines=9> */
.L_x_128:
[----:B------:R-:W-:Y:S02]  /*0920*/  IMAD.MOV.U32 R24, RZ, RZ, R29 ;  /* 0x000000ffff187224 */ /* 0x000fe400078e001d */
[----:B------:R-:W-:-:S07]  /*0930*/  IMAD.MOV.U32 R27, RZ, RZ, R25 ;  /* 0x000000ffff1b7224 */ /* 0x000fce00078e0019 */
[----:B------:R-:W-:Y:S05]  /*0940*/  WARPSYNC.COLLECTIVE R21, `(.L_x_129) ;  /* 0x0000000015087348 */ /* 0x000fea0003c00000 */
[----:B------:R0:W1:Y:S02]  /*0950*/  SHFL.UP P0, R25, R24, R23, R22 ;  /* 0x0400001718197389 */ /* 0x0000640000000016 */
[----:B01----:R-:W-:Y:S05]  /*0960*/  ENDCOLLECTIVE ;  /* 0x000000000000791b */ /* 0x003fea0003800000 */
.L_x_129:
        /* <DEDUP_REMOVED lines=9> */
.L_x_130:
[----:B------:R-:W-:Y:S02]  /*0a00*/  IMAD.MOV.U32 R24, RZ, RZ, R26 ;  /* 0x000000ffff187224 */ /* 0x000fe400078e001a */
[----:B------:R-:W-:-:S07]  /*0a10*/  IMAD.MOV.U32 R28, RZ, RZ, R25 ;  /* 0x000000ffff1c7224 */ /* 0x000fce00078e0019 */
[----:B------:R-:W-:Y:S05]  /*0a20*/  WARPSYNC.COLLECTIVE R21, `(.L_x_131) ;  /* 0x0000000015087348 */ /* 0x000fea0003c00000 */
[----:B------:R0:W1:Y:S02]  /*0a30*/  SHFL.UP P0, R25, R24, R23, R22 ;  /* 0x0400001718197389 */ /* 0x0000640000000016 */
[----:B01----:R-:W-:Y:S05]  /*0a40*/  ENDCOLLECTIVE ;  /* 0x000000000000791b */ /* 0x003fea0003800000 */
.L_x_131:
[----:B------:R-:W-:Y:S05]  /*0a50*/  BRA `(.L_x_132) ;  /* 0xfffffff800647947 */ /* 0x000fea000383ffff */
.L_x_133:
        /* <DEDUP_REMOVED lines=10> */
.L_x_231:


//--------------------- .text._ZN3cub18CUB_300001_SM_10006detail10radix_sort30DeviceRadixSortHistogramKernelINS1_5radix10policy_hubIjNS0_8NullTypeEyE10Policy1000ELNS0_9SortOrderE0EjyNS1_21identity_decomposer_tEEEvPT2_PKT1_SB_iiT3_ --------------------------
	.section	.text._ZN3cub18CUB_300001_SM_10006detail10radix_sort30DeviceRadixSortHistogramKernelINS1_5radix10policy_hubIjNS0_8NullTypeEyE10Policy1000ELNS0_9SortOrderE0EjyNS1_21identity_decomposer_tEEEvPT2_PKT1_SB_iiT3_,"ax",@progbits
	.align	128
        .global         _ZN3cub18CUB_300001_SM_10006detail10radix_sort30DeviceRadixSortHistogramKernelINS1_5radix10policy_hubIjNS0_8NullTypeEyE10Policy1000ELNS0_9SortOrderE0EjyNS1_21identity_decomposer_tEEEvPT2_PKT1_SB_iiT3_
        .type           _ZN3cub18CUB_300001_SM_10006detail10radix_sort30DeviceRadixSortHistogramKernelINS1_5radix10policy_hubIjNS0_8NullTypeEyE10Policy1000ELNS0_9SortOrderE0EjyNS1_21identity_decomposer_tEEEvPT2_PKT1_SB_iiT3_,@function
        .size           _ZN3cub18CUB_300001_SM_10006detail10radix_sort30DeviceRadixSortHistogramKernelINS1_5radix10policy_hubIjNS0_8NullTypeEyE10Policy1000ELNS0_9SortOrderE0EjyNS1_21identity_decomposer_tEEEvPT2_PKT1_SB_iiT3_,(.L_x_232 - _ZN3cub18CUB_300001_SM_10006detail10radix_sort30DeviceRadixSortHistogramKernelINS1_5radix10policy_hubIjNS0_8NullTypeEyE10Policy1000ELNS0_9SortOrderE0EjyNS1_21identity_decomposer_tEEEvPT2_PKT1_SB_iiT3_)
        .other          _ZN3cub18CUB_300001_SM_10006detail10radix_sort30DeviceRadixSortHistogramKernelINS1_5radix10policy_hubIjNS0_8NullTypeEyE10Policy1000ELNS0_9SortOrderE0EjyNS1_21identity_decomposer_tEEEvPT2_PKT1_SB_iiT3_,@"STO_CUDA_ENTRY STV_DEFAULT"
_ZN3cub18CUB_300001_SM_10006detail10radix_sort30DeviceRadixSortHistogramKernelINS1_5radix10policy_hubIjNS0_8NullTypeEyE10Policy1000ELNS0_9SortOrderE0EjyNS1_21identity_decomposer_tEEEvPT2_PKT1_SB_iiT3_:
.text._ZN3cub18CUB_300001_SM_10006detail10radix_sort30DeviceRadixSortHistogramKernelINS1_5radix10policy_hubIjNS0_8NullTypeEyE10Policy1000ELNS0_9SortOrderE0EjyNS1_21identity_decomposer_tEEEvPT2_PKT1_SB_iiT3_:
[----:B------:R-:W-:Y:S01]  /*0000*/  LDC R1, c[0x0][0x37c] ;  /* 0x0000df00ff017b82 */ /* 0x000fe20000000800 */
[----:B------:R-:W0:Y:S02]  /*0010*/  LDCU.64 UR4, c[0x0][0x390] ;  /* 0x00007200ff0477ac */ /* 0x000e240008000a00 */
[----:B0-----:R-:W-:-:S04]  /*0020*/  ISETP.NE.U32.AND P0, PT, RZ, UR4, PT ;  /* 0x00000004ff007c0c */ /* 0x001fc8000bf05070 */
[----:B------:R-:W-:-:S13]  /*0030*/  ISETP.NE.AND.EX P0, PT, RZ, UR5, PT, P0 ;  /* 0x00000005ff007c0c */ /* 0x000fda000bf05300 */
[----:B------:R-:W-:Y:S05]  /*0040*/  @!P0 EXIT ;  /* 0x000000000000894d */ /* 0x000fea0003800000 */
[----:B------:R-:W0:Y:S01]  /*0050*/  S2R R18, SR_TID.X ;  /* 0x0000000000127919 */ /* 0x000e220000002100 */
[----:B------:R-:W1:Y:S01]  /*0060*/  LDCU.64 UR4, c[0x0][0x398] ;  /* 0x00007300ff0477ac */ /* 0x000e620008000a00 */
[----:B------:R-:W2:Y:S01]  /*0070*/  S2UR UR7, SR_CgaCtaId ;  /* 0x00000000000779c3 */ /* 0x000ea20000008800 */
[----:B------:R-:W-:Y:S01]  /*0080*/  UMOV UR6, 0x400 ;  /* 0x0000040000067882 */ /* 0x000fe20000000000 */
[----:B------:R-:W3:Y:S06]  /*0090*/  LDCU.64 UR18, c[0x0][0x358] ;  /* 0x00006b00ff1277ac */ /* 0x000eec0008000a00 */
[----:B------:R-:W4:Y:S01]  /*00a0*/  S2UR UR8, SR_CTAID.X ;  /* 0x00000000000879c3 */ /* 0x000f220000002500 */
[----:B------:R-:W0:Y:S01]  /*00b0*/  LDCU UR21, c[0x0][0x370] ;  /* 0x00006e00ff1577ac */ /* 0x000e220008000800 */
[----:B-1----:R-:W-:-:S04]  /*00c0*/  UIADD3 UR4, UPT, UPT, UR5, 0x7, -UR4 ;  /* 0x0000000705047890 */ /* 0x002fc8000fffe804 */
[----:B------:R-:W-:Y:S02]  /*00d0*/  UISETP.GE.AND UP0, UPT, UR4, 0x8, UPT ;  /* 0x000000080400788c */ /* 0x000fe4000bf06270 */
[----:B------:R-:W-:Y:S02]  /*00e0*/  USHF.R.S32.HI UR5, URZ, 0x1f, UR4 ;  /* 0x0000001fff057899 */ /* 0x000fe40008011404 */
[----:B--2---:R-:W-:Y:S02]  /*00f0*/  ULEA UR6, UR7, UR6, 0x18 ;  /* 0x0000000607067291 */ /* 0x004fe4000f8ec0ff */
[----:B------:R-:W-:Y:S01]  /*0100*/  PLOP3.LUT P0, PT, PT, PT, UP0, 0x80, 0x8 ;  /* 0x000000000008781c */ /* 0x000fe20003f0f008 */
[----:B------:R-:W-:Y:S01]  /*0110*/  ULEA.HI UR5, UR5, UR4, URZ, 0x3 ;  /* 0x0000000405057291 */ /* 0x000fe2000f8f18ff */
[C---:B0-----:R-:W-:Y:S02]  /*0120*/  VIADD R19, R18.reuse, 0x80 ;  /* 0x0000008012137836 */ /* 0x041fe40000000000 */
[C---:B------:R-:W-:Y:S01]  /*0130*/  ISETP.GT.U32.OR P0, PT, R18.reuse, 0xff, !P0 ;  /* 0x000000ff1200780c */ /* 0x040fe20004704470 */
[----:B------:R-:W-:Y:S01]  /*0140*/  USHF.R.S32.HI UR5, URZ, 0x3, UR5 ;  /* 0x00000003ff057899 */ /* 0x000fe20008011405 */
[C---:B------:R-:W-:Y:S01]  /*0150*/  VIADD R20, R18.reuse, 0x100 ;  /* 0x0000010012147836 */ /* 0x040fe20000000000 */
[C---:B------:R-:W-:Y:S01]  /*0160*/  IADD3 R25, PT, PT, R18.reuse, 0x500, RZ ;  /* 0x0000050012197810 */ /* 0x040fe20007ffe0ff */
[C---:B------:R-:W-:Y:S01]  /*0170*/  VIADD R21, R18.reuse, 0x180 ;  /* 0x0000018012157836 */ /* 0x040fe20000000000 */
[----:B------:R-:W-:Y:S01]  /*0180*/  P2R R28, PR, RZ, 0x1 ;  /* 0x00000001ff1c7803 */ /* 0x000fe20000000000 */
[C---:B------:R-:W-:Y:S01]  /*0190*/  VIADD R22, R18.reuse, 0x200 ;  /* 0x0000020012167836 */ /* 0x040fe20000000000 */
[C---:B------:R-:W-:Y:S01]  /*01a0*/  LEA R27, R18.reuse, UR6, 0x2 ;  /* 0x00000006121b7c11 */ /* 0x040fe2000f8e10ff */
[C---:B------:R-:W-:Y:S01]  /*01b0*/  VIADD R23, R18.reuse, 0x280 ;  /* 0x0000028012177836 */ /* 0x040fe20000000000 */
[----:B----4-:R-:W-:Y:S01]  /*01c0*/  USHF.L.U32 UR8, UR8, 0xb, URZ ;  /* 0x0000000b08087899 */ /* 0x010fe200080006ff */
[C---:B------:R-:W-:Y:S01]  /*01d0*/  VIADD R24, R18.reuse, 0x300 ;  /* 0x0000030012187836 */ /* 0x040fe20000000000 */
[----:B------:R-:W-:Y:S01]  /*01e0*/  ULOP3.LUT UR20, UR5, 0x7, URZ, 0xc0, !UPT ;  /* 0x0000000705147892 */ /* 0x000fe2000f8ec0ff */
[----:B------:R-:W-:Y:S01]  /*01f0*/  VIADD R26, R18, 0x780 ;  /* 0x00000780121a7836 */ /* 0x000fe20000000000 */
[----:B------:R-:W-:Y:S01]  /*0200*/  ULOP3.LUT UR9, UR5, 0x3, URZ, 0xc0, !UPT ;  /* 0x0000000305097892 */ /* 0x000fe2000f8ec0ff */
[----:B------:R-:W-:Y:S01]  /*0210*/  UMOV UR6, URZ ;  /* 0x000000ff00067c82 */ /* 0x000fe20008000000 */
[----:B---3--:R-:W-:-:S10]  /*0220*/  UMOV UR7, URZ ;  /* 0x000000ff00077c82 */ /* 0x008fd40008000000 */
.L_x_217:
[----:B------:R-:W-:Y:S01]  /*0230*/  ISETP.NE.AND P0, PT, R28, RZ, PT ;  /* 0x000000ff1c00720c */ /* 0x000fe20003f05270 */
[----:B------:R-:W-:-:S12]  /*0240*/  BSSY.RECONVERGENT B0, `(.L_x_134) ;  /* 0x0000082000007945 */ /* 0x000fd80003800200 */
[----:B0-2345:R-:W-:Y:S05]  /*0250*/  @P0 BRA `(.L_x_135) ;  /* 0x0000000800000947 */ /* 0x03dfea0003800000 */
[----:B------:R-:W0:Y:S02]  /*0260*/  LDC.64 R2, c[0x0][0x398] ;  /* 0x0000e600ff027b82 */ /* 0x000e240000000a00 */
[----:B0-----:R-:W-:-:S04]  /*0270*/  IADD3 R2, PT, PT, R3, 0x7, -R2 ;  /* 0x0000000703027810 */ /* 0x001fc80007ffe802 */
[----:B------:R-:W-:-:S04]  /*0280*/  SHF.R.S32.HI R3, RZ, 0x1f, R2 ;  /* 0x0000001fff037819 */ /* 0x000fc80000011402 */
[----:B------:R-:W-:-:S04]  /*0290*/  LEA.HI R3, R3, R2, RZ, 0x3 ;  /* 0x0000000203037211 */ /* 0x000fc800078f18ff */
[----:B------:R-:W-:-:S04]  /*02a0*/  SHF.R.S32.HI R3, RZ, 0x3, R3 ;  /* 0x00000003ff037819 */ /* 0x000fc80000011403 */
[C---:B------:R-:W-:Y:S01]  /*02b0*/  LOP3.LUT R5, R3.reuse, 0xffffff0, RZ, 0xc0, !PT ;  /* 0x0ffffff003057812 */ /* 0x040fe200078ec0ff */
[----:B------:R-:W-:-:S05]  /*02c0*/  VIADD R0, R3, 0xffffffff ;  /* 0xffffffff03007836 */ /* 0x000fca0000000000 */
[----:B------:R-:W-:Y:S01]  /*02d0*/  ISETP.GE.U32.AND P0, PT, R0, 0xf, PT ;  /* 0x0000000f0000780c */ /* 0x000fe20003f06070 */
[----:B------:R-:W-:-:S12]  /*02e0*/  IMAD.MOV.U32 R0, RZ, RZ, RZ ;  /* 0x000000ffff007224 */ /* 0x000fd800078e00ff */
[----:B------:R-:W-:Y:S05]  /*02f0*/  @!P0 BRA `(.L_x_136) ;  /* 0x00000000005c8947 */ /* 0x000fea0003800000 */
[----:B------:R-:W-:Y:S02]  /*0300*/  IMAD.MOV R2, RZ, RZ, -R5 ;  /* 0x000000ffff027224 */ /* 0x000fe400078e0a05 */
[----:B------:R-:W-:-:S07]  /*0310*/  VIADD R0, R27, 0x2000 ;  /* 0x000020001b007836 */ /* 0x000fce0000000000 */
.L_x_137:
[----:B------:R-:W-:Y:S01]  /*0320*/  VIADD R2, R2, 0x10 ;  /* 0x0000001002027836 */ /* 0x000fe20000000000 */
[----:B------:R-:W-:Y:S04]  /*0330*/  STS [R0+-0x2000], RZ ;  /* 0xffe000ff00007388 */ /* 0x000fe80000000800 */
        /* <DEDUP_REMOVED lines=16> */
[----:B0-----:R-:W-:Y:S01]  /*0440*/  IADD3 R0, PT, PT, R0, 0x4000, RZ ;  /* 0x0000400000007810 */ /* 0x001fe20007ffe0ff */
[----:B------:R-:W-:Y:S06]  /*0450*/  @P1 BRA `(.L_x_137) ;  /* 0xfffffffc00b01947 */ /* 0x000fec000383ffff */
[----:B------:R-:W-:-:S07]  /*0460*/  IMAD.MOV.U32 R0, RZ, RZ, R5 ;  /* 0x000000ffff007224 */ /* 0x000fce00078e0005 */
.L_x_136:
[----:B------:R-:W-:Y:S01]  /*0470*/  LOP3.LUT R2, R3, 0xf, RZ, 0xc0, !PT ;  /* 0x0000000f03027812 */ /* 0x000fe200078ec0ff */
[----:B------:R-:W-:-:S03]  /*0480*/  IMAD.U32 R4, RZ, RZ, UR20 ;  /* 0x00000014ff047e24 */ /* 0x000fc6000f8e00ff */
[C---:B------:R-:W-:Y:S01]  /*0490*/  ISETP.NE.AND P1, PT, R2.reuse, RZ, PT ;  /* 0x000000ff0200720c */ /* 0x040fe20003f25270 */
[----:B------:R-:W-:Y:S02]  /*04a0*/  VIADD R2, R2, 0xffffffff ;  /* 0xffffffff02027836 */ /* 0x000fe40000000000 */
[----:B------:R-:W-:-:S10]  /*04b0*/  VIADD R4, R4, 0xffffffff ;  /* 0xffffffff04047836 */ /* 0x000fd40000000000 */
[----:B------:R-:W-:Y:S05]  /*04c0*/  @!P1 BRA `(.L_x_138) ;  /* 0x00000000007c9947 */ /* 0x000fea0003800000 */
[----:B------:R-:W-:Y:S01]  /*04d0*/  ISETP.GE.U32.AND P2, PT, R2, 0x7, PT ;  /* 0x000000070200780c */ /* 0x000fe20003f46070 */
[----:B------:R-:W-:-:S12]  /*04e0*/  UISETP.NE.AND UP0, UPT, UR20, URZ, UPT ;  /* 0x000000ff1400728c */ /* 0x000fd8000bf05270 */
[----:B------:R-:W-:Y:S05]  /*04f0*/  @!P2 BRA `(.L_x_139) ;  /* 0x000000000028a947 */ /* 0x000fea0003800000 */
        /* <DEDUP_REMOVED lines=10> */
.L_x_139:
[----:B------:R-:W-:Y:S05]  /*05a0*/  BRA.U !UP0, `(.L_x_138) ;  /* 0x0000000108447547 */ /* 0x000fea000b800000 */
[----:B------:R-:W-:Y:S01]  /*05b0*/  ISETP.GE.U32.AND P2, PT, R4, 0x3, PT ;  /* 0x000000030400780c */ /* 0x000fe20003f46070 */
[----:B------:R-:W-:-:S12]  /*05c0*/  UISETP.NE.AND UP0, UPT, UR9, URZ, UPT ;  /* 0x000000ff0900728c */ /* 0x000fd8000bf05270 */
[C---:B0-----:R-:W-:Y:S01]  /*05d0*/  @P2 LEA R3, R0.reuse, R27, 0xa ;  /* 0x0000001b00032211 */ /* 0x041fe200078e50ff */
[----:B------:R-:W-:-:S04]  /*05e0*/  @P2 VIADD R0, R0, 0x4 ;  /* 0x0000000400002836 */ /* 0x000fc80000000000 */
[----:B------:R1:W-:Y:S04]  /*05f0*/  @P2 STS [R3], RZ ;  /* 0x000000ff03002388 */ /* 0x0003e80000000800 */
[----:B------:R1:W-:Y:S04]  /*0600*/  @P2 STS [R3+0x400], RZ ;  /* 0x000400ff03002388 */ /* 0x0003e80000000800 */
[----:B------:R1:W-:Y:S04]  /*0610*/  @P2 STS [R3+0x800], RZ ;  /* 0x000800ff03002388 */ /* 0x0003e80000000800 */
[----:B------:R1:W-:Y:S01]  /*0620*/  @P2 STS [R3+0xc00], RZ ;  /* 0x000c00ff03002388 */ /* 0x0003e20000000800 */
[----:B------:R-:W-:Y:S05]  /*0630*/  BRA.U !UP0, `(.L_x_138) ;  /* 0x0000000108207547 */ /* 0x000fea000b800000 */
[----:B------:R-:W-:Y:S01]  /*0640*/  IMAD R0, R0, 0x400, R27 ;  /* 0x0000040000007824 */ /* 0x000fe200078e021b */
[----:B------:R-:W-:-:S04]  /*0650*/  UISETP.NE.AND UP0, UPT, UR9, 0x1, UPT ;  /* 0x000000010900788c */ /* 0x000fc8000bf05270 */
[----:B------:R2:W-:Y:S05]  /*0660*/  STS [R0], RZ ;  /* 0x000000ff00007388 */ /* 0x0005ea0000000800 */
[----:B------:R-:W-:Y:S05]  /*0670*/  BRA.U !UP0, `(.L_x_138) ;  /* 0x0000000108107547 */ /* 0x000fea000b800000 */
[----:B------:R-:W-:Y:S01]  /*0680*/  UISETP.NE.AND UP0, UPT, UR9, 0x2, UPT ;  /* 0x000000020900788c */ /* 0x000fe2000bf05270 */
[----:B------:R3:W-:Y:S05]  /*0690*/  STS [R0+0x400], RZ ;  /* 0x000400ff00007388 */ /* 0x0007ea0000000800 */
[----:B------:R-:W-:-:S13]  /*06a0*/  PLOP3.LUT P2, PT, PT, PT, UP0, 0x80, 0x8 ;  /* 0x000000000008781c */ /* 0x000fda0003f4f008 */
[----:B------:R3:W-:Y:S02]  /*06b0*/  @P2 STS [R0+0x800], RZ ;  /* 0x000800ff00002388 */ /* 0x0007e40000000800 */
.L_x_138:
[----:B------:R-:W-:-:S13]  /*06c0*/  ISETP.GT.U32.AND P2, PT, R18, 0x7f, PT ;  /* 0x0000007f1200780c */ /* 0x000fda0003f44070 */
[----:B------:R-:W-:Y:S05]  /*06d0*/  @P2 BRA `(.L_x_135) ;  /* 0x0000000000e02947 */ /* 0x000fea0003800000 */
[----:B--23--:R-:W-:Y:S01]  /*06e0*/  IMAD.MOV.U32 R0, RZ, RZ, RZ ;  /* 0x000000ffff007224 */ /* 0x00cfe200078e00ff */
[----:B------:R-:W-:Y:S06]  /*06f0*/  @!P0 BRA `(.L_x_140) ;  /* 0x0000000000588947 */ /* 0x000fec0003800000 */
[----:B------:R-:W-:-:S07]  /*0700*/  IMAD.MOV.U32 R0, RZ, RZ, RZ ;  /* 0x000000ffff007224 */ /* 0x000fce00078e00ff */
.L_x_141:
[C---:B012---:R-:W-:Y:S02]  /*0710*/  IMAD R3, R0.reuse, 0x400, R27 ;  /* 0x0000040000037824 */ /* 0x047fe400078e021b */
[----:B------:R-:W-:-:S03]  /*0720*/  VIADD R0, R0, 0x10 ;  /* 0x0000001000007836 */ /* 0x000fc60000000000 */
[----:B------:R2:W-:Y:S02]  /*0730*/  STS [R3+0x200], RZ ;  /* 0x000200ff03007388 */ /* 0x0005e40000000800 */
[----:B------:R-:W-:Y:S02]  /*0740*/  ISETP.NE.AND P0, PT, R0, R5, PT ;  /* 0x000000050000720c */ /* 0x000fe40003f05270 */
[----:B------:R2:W-:Y:S04]  /*0750*/  STS [R3+0x600], RZ ;  /* 0x000600ff03007388 */ /* 0x0005e80000000800 */
        /* <DEDUP_REMOVED lines=13> */
[----:B------:R2:W-:Y:S01]  /*0830*/  STS [R3+0x3e00], RZ ;  /* 0x003e00ff03007388 */ /* 0x0005e20000000800 */
[----:B------:R-:W-:Y:S05]  /*0840*/  @P0 BRA `(.L_x_141) ;  /* 0xfffffffc00b00947 */ /* 0x000fea000383ffff */
[----:B------:R-:W-:-:S07]  /*0850*/  MOV R0, R5 ;  /* 0x0000000500007202 */ /* 0x000fce0000000f00 */
.L_x_140:
[----:B------:R-:W-:Y:S05]  /*0860*/  @!P1 BRA `(.L_x_135) ;  /* 0x00000000007c9947 */ /* 0x000fea0003800000 */
[----:B------:R-:W-:Y:S01]  /*0870*/  ISETP.GE.U32.AND P0, PT, R2, 0x7, PT ;  /* 0x000000070200780c */ /* 0x000fe20003f06070 */
[----:B------:R-:W-:-:S12]  /*0880*/  UISETP.NE.AND UP0, UPT, UR20, URZ, UPT ;  /* 0x000000ff1400728c */ /* 0x000fd8000bf05270 */
[----:B------:R-:W-:Y:S05]  /*0890*/  @!P0 BRA `(.L_x_142) ;  /* 0x0000000000288947 */ /* 0x000fea0003800000 */
[C---:B------:R-:W-:Y:S02]  /*08a0*/  IMAD R2, R0.reuse, 0x400, R27 ;  /* 0x0000040000027824 */ /* 0x040fe400078e021b */
[----:B------:R-:W-:-:S03]  /*08b0*/  VIADD R0, R0, 0x8 ;  /* 0x0000000800007836 */ /* 0x000fc60000000000 */
[----:B------:R3:W-:Y:S04]  /*08c0*/  STS [R2+0x200], RZ ;  /* 0x000200ff02007388 */ /* 0x0007e80000000800 */
[----:B------:R3:W-:Y:S04]  /*08d0*/  STS [R2+0x600], RZ ;  /* 0x000600ff02007388 */ /* 0x0007e80000000800 */
[----:B------:R3:W-:Y:S04]  /*08e0*/  STS [R2+0xa00], RZ ;  /* 0x000a00ff02007388 */ /* 0x0007e80000000800 */
[----:B------:R3:W-:Y:S04]  /*08f0*/  STS [R2+0xe00], RZ ;  /* 0x000e00ff02007388 */ /* 0x0007e80000000800 */
[----:B------:R3:W-:Y:S04]  /*0900*/  STS [R2+0x1200], RZ ;  /* 0x001200ff02007388 */ /* 0x0007e80000000800 */
[----:B------:R3:W-:Y:S04]  /*0910*/  STS [R2+0x1600], RZ ;  /* 0x001600ff02007388 */ /* 0x0007e80000000800 */
[----:B------:R3:W-:Y:S04]  /*0920*/  STS [R2+0x1a00], RZ ;  /* 0x001a00ff02007388 */ /* 0x0007e80000000800 */
[----:B------:R3:W-:Y:S02]  /*0930*/  STS [R2+0x1e00], RZ ;  /* 0x001e00ff02007388 */ /* 0x0007e40000000800 */
.L_x_142:
[----:B------:R-:W-:Y:S05]  /*0940*/  BRA.U !UP0, `(.L_x_135) ;  /* 0x0000000108447547 */ /* 0x000fea000b800000 */
[----:B------:R-:W-:Y:S01]  /*0950*/  ISETP.GE.U32.AND P0, PT, R4, 0x3, PT ;  /* 0x000000030400780c */ /* 0x000fe20003f06070 */
[----:B------:R-:W-:-:S12]  /*0960*/  UISETP.NE.AND UP0, UPT, UR9, URZ, UPT ;  /* 0x000000ff0900728c */ /* 0x000fd8000bf05270 */
[C---:B---3--:R-:W-:Y:S02]  /*0970*/  @P0 IMAD R2, R0.reuse, 0x400, R27 ;  /* 0x0000040000020824 */ /* 0x048fe400078e021b */
[----:B------:R-:W-:-:S03]  /*0980*/  @P0 VIADD R0, R0, 0x4 ;  /* 0x0000000400000836 */ /* 0x000fc60000000000 */
[----:B------:R4:W-:Y:S04]  /*0990*/  @P0 STS [R2+0x200], RZ ;  /* 0x000200ff02000388 */ /* 0x0009e80000000800 */
[----:B------:R4:W-:Y:S04]  /*09a0*/  @P0 STS [R2+0x600], RZ ;  /* 0x000600ff02000388 */ /* 0x0009e80000000800 */
[----:B------:R4:W-:Y:S04]  /*09b0*/  @P0 STS [R2+0xa00], RZ ;  /* 0x000a00ff02000388 */ /* 0x0009e80000000800 */
[----:B------:R4:W-:Y:S01]  /*09c0*/  @P0 STS [R2+0xe00], RZ ;  /* 0x000e00ff02000388 */ /* 0x0009e20000000800 */
[----:B------:R-:W-:Y:S05]  /*09d0*/  BRA.U !UP0, `(.L_x_135) ;  /* 0x0000000108207547 */ /* 0x000fea000b800000 */
[----:B------:R-:W-:Y:S01]  /*09e0*/  IMAD R0, R0, 0x400, R27 ;  /* 0x0000040000007824 */ /* 0x000fe200078e021b */
[----:B------:R-:W-:-:S04]  /*09f0*/  UISETP.NE.AND UP0, UPT, UR9, 0x1, UPT ;  /* 0x000000010900788c */ /* 0x000fc8000bf05270 */
[----:B------:R3:W-:Y:S05]  /*0a00*/  STS [R0+0x200], RZ ;  /* 0x000200ff00007388 */ /* 0x0007ea0000000800 */
[----:B------:R-:W-:Y:S05]  /*0a10*/  BRA.U !UP0, `(.L_x_135) ;  /* 0x0000000108107547 */ /* 0x000fea000b800000 */
[----:B------:R-:W-:Y:S01]  /*0a20*/  UISETP.NE.AND UP0, UPT, UR9, 0x2, UPT ;  /* 0x000000020900788c */ /* 0x000fe2000bf05270 */
[----:B------:R0:W-:Y:S05]  /*0a30*/  STS [R0+0x600], RZ ;  /* 0x000600ff00007388 */ /* 0x0001ea0000000800 */
[----:B------:R-:W-:-:S13]  /*0a40*/  PLOP3.LUT P0, PT, PT, PT, UP0, 0x80, 0x8 ;  /* 0x000000000008781c */ /* 0x000fda0003f0f008 */
[----:B------:R0:W-:Y:S02]  /*0a50*/  @P0 STS [R0+0xa00], RZ ;  /* 0x000a00ff00000388 */ /* 0x0001e40000000800 */
.L_x_135:
[----:B------:R-:W-:Y:S05]  /*0a60*/  BSYNC.RECONVERGENT B0 ;  /* 0x0000000000007941 */ /* 0x000fea0003800200 */
.L_x_134:
[----:B------:R-:W5:Y:S01]  /*0a70*/  LDCU.64 UR10, c[0x0][0x390] ;  /* 0x00007200ff0a77ac */ /* 0x000f620008000a00 */
[----:B------:R-:W-:Y:S02]  /*0a80*/  USHF.L.U32 UR4, UR6, 0x1e, URZ ;  /* 0x0000001e06047899 */ /* 0x000fe400080006ff */
[----:B------:R-:W-:Y:S02]  /*0a90*/  USHF.L.U64.HI UR5, UR6, 0x1e, UR7 ;  /* 0x0000001e06057899 */ /* 0x000fe40008010207 */
[----:B-----5:R-:W-:-:S04]  /*0aa0*/  UIADD3 UR4, UP0, UPT, -UR4, UR10, URZ ;  /* 0x0000000a04047290 */ /* 0x020fc8000ff1e1ff */
[----:B------:R-:W-:Y:S02]  /*0ab0*/  UIADD3.X UR5, UPT, UPT, ~UR5, UR11, URZ, UP0, !UPT ;  /* 0x0000000b05057290 */ /* 0x000fe400087fe5ff */
[----:B------:R-:W-:-:S04]  /*0ac0*/  UISETP.LT.U32.AND UP0, UPT, UR4, 0x40000000, UPT ;  /* 0x400000000400788c */ /* 0x000fc8000bf01070 */
[----:B------:R-:W-:-:S04]  /*0ad0*/  UISETP.LT.U32.AND.EX UP0, UPT, UR5, URZ, UPT, UP0 ;  /* 0x000000ff0500728c */ /* 0x000fc8000bf01100 */
[----:B------:R-:W-:Y:S02]  /*0ae0*/  USEL UR11, UR4, 0x40000000, UP0 ;  /* 0x40000000040b7887 */ /* 0x000fe40008000000 */
[----:B------:R-:W-:Y:S02]  /*0af0*/  USEL UR12, UR5, URZ, UP0 ;  /* 0x000000ff050c7287 */ /* 0x000fe40008000000 */
[----:B------:R-:W-:-:S04]  /*0b00*/  UISETP.GT.U32.AND UP0, UPT, UR11, UR8, UPT ;  /* 0x000000080b00728c */ /* 0x000fc8000bf04070 */
[----:B------:R-:W-:Y:S01]  /*0b10*/  UISETP.GT.U32.AND.EX UP0, UPT, UR12, URZ, UPT, UP0 ;  /* 0x000000ff0c00728c */ /* 0x000fe2000bf04100 */
[----:B------:R-:W-:Y:S08]  /*0b20*/  BAR.SYNC.DEFER_BLOCKING 0x0 ;  /* 0x0000000000007b1d */ /* 0x000ff00000010000 */
[----:B------:R-:W-:Y:S06]  /*0b30*/  BAR.SYNC.DEFER_BLOCKING 0x0 ;  /* 0x0000000000007b1d */ /* 0x000fec0000010000 */
[----:B------:R-:W-:Y:S05]  /*0b40*/  BRA.U !UP0, `(.L_x_143) ;  /* 0x0000000908d87547 */ /* 0x000fea000b800000 */
[----:B------:R-:W-:Y:S01]  /*0b50*/  UMOV UR10, UR8 ;  /* 0x00000008000a7c82 */ /* 0x000fe20008000000 */
[----:B------:R-:W-:-:S05]  /*0b60*/  UMOV UR5, URZ ;  /* 0x000000ff00057c82 */ /* 0x000fca0008000000 */
.L_x_148:
[----:B-----5:R-:W5:Y:S01]  /*0b70*/  LDCU.64 UR16, c[0x0][0x390] ;  /* 0x00007200ff1077ac */ /* 0x020f620008000a00 */
[----:B------:R-:W-:Y:S02]  /*0b80*/  USHF.L.U32 UR13, UR6, 0x1e, URZ ;  /* 0x0000001e060d7899 */ /* 0x000fe400080006ff */
[----:B------:R-:W-:Y:S02]  /*0b90*/  USHF.L.U64.HI UR14, UR6, 0x1e, UR7 ;  /* 0x0000001e060e7899 */ /* 0x000fe40008010207 */
[----:B------:R-:W-:-:S04]  /*0ba0*/  UIADD3 UR13, UP0, UPT, UR10, UR13, URZ ;  /* 0x0000000d0a0d7290 */ /* 0x000fc8000ff1e0ff */
[----:B------:R-:W-:Y:S02]  /*0bb0*/  UIADD3.X UR14, UPT, UPT, UR5, UR14, URZ, UP0, !UPT ;  /* 0x0000000e050e7290 */ /* 0x000fe400087fe4ff */
[----:B------:R-:W-:Y:S02]  /*0bc0*/  ULEA UR10, UP0, UR21, UR10, 0xb ;  /* 0x0000000a150a7291 */ /* 0x000fe4000f8058ff */
[----:B-----5:R-:W-:Y:S02]  /*0bd0*/  UIADD3 UR15, UP1, UPT, -UR13, UR16, URZ ;  /* 0x000000100d0f7290 */ /* 0x020fe4000ff3e1ff */
[----:B------:R-:W-:Y:S02]  /*0be0*/  UIADD3.X UR5, UPT, UPT, URZ, UR5, URZ, UP0, !UPT ;  /* 0x00000005ff057290 */ /* 0x000fe400087fe4ff */
[----:B------:R-:W-:Y:S02]  /*0bf0*/  UIADD3.X UR4, UPT, UPT, ~UR14, UR17, URZ, UP1, !UPT ;  /* 0x000000110e047290 */ /* 0x000fe40008ffe5ff */
[----:B------:R-:W-:-:S02]  /*0c00*/  UISETP.GE.U32.AND UP1, UPT, UR15, 0x800, UPT ;  /* 0x000008000f00788c */ /* 0x000fc4000bf26070 */
[----:B------:R-:W-:Y:S02]  /*0c10*/  UISETP.GE.U32.AND UP0, UPT, UR10, UR11, UPT ;  /* 0x0000000b0a00728c */ /* 0x000fe4000bf06070 */
[----:B------:R-:W-:Y:S02]  /*0c20*/  UISETP.GE.U32.AND.EX UP1, UPT, UR4, URZ, UPT, UP1 ;  /* 0x000000ff0400728c */ /* 0x000fe4000bf26110 */
[----:B------:R-:W-:-:S07]  /*0c30*/  UISETP.GE.U32.AND.EX UP0, UPT, UR5, UR12, UPT, UP0 ;  /* 0x0000000c0500728c */ /* 0x000fce000bf06100 */
[----:B012---:R-:W-:Y:S05]  /*0c40*/  BRA.U !UP1, `(.L_x_144) ;  /* 0x0000000109587547 */ /* 0x007fea000b800000 */
[----:B------:R-:W4:Y:S01]  /*0c50*/  LDCU.64 UR16, c[0x0][0x388] ;  /* 0x00007100ff1077ac */ /* 0x000f220008000a00 */
[----:B0-23--:R-:W-:-:S05]  /*0c60*/  IADD3 R0, P0, PT, R18, UR13, RZ ;  /* 0x0000000d12007c10 */ /* 0x00dfca000ff1e0ff */
[----:B-1----:R-:W-:Y:S01]  /*0c70*/  IMAD.X R3, RZ, RZ, UR14, P0 ;  /* 0x0000000eff037e24 */ /* 0x002fe200080e06ff */
[----:B----4-:R-:W-:-:S04]  /*0c80*/  LEA R14, P0, R0, UR16, 0x2 ;  /* 0x00000010000e7c11 */ /* 0x010fc8000f8010ff */
        /* <DEDUP_REMOVED lines=18> */
.L_x_144:
[C---:B------:R-:W-:Y:S01]  /*0db0*/  ISETP.GE.AND P5, PT, R18.reuse, UR15, PT ;  /* 0x0000000f12007c0c */ /* 0x040fe2000bfa6270 */
[----:B------:R-:W4:Y:S01]  /*0dc0*/  LDCU.64 UR16, c[0x0][0x388] ;  /* 0x00007100ff1077ac */ /* 0x000f220008000a00 */
[----:B0-23--:R-:W-:Y:S01]  /*0dd0*/  IADD3 R0, P0, PT, R18, UR13, RZ ;  /* 0x0000000d12007c10 */ /* 0x00dfe2000ff1e0ff */
[----:B------:R-:W-:Y:S01]  /*0de0*/  IMAD.MOV.U32 R17, RZ, RZ, -0x1 ;  /* 0xffffffffff117424 */ /* 0x000fe200078e00ff */
[----:B------:R-:W0:Y:S01]  /*0df0*/  S2R R18, SR_TID.X ;  /* 0x0000000000127919 */ /* 0x000e220000002100 */
[----:B------:R-:W-:Y:S01]  /*0e00*/  ISETP.GE.AND P2, PT, R19, UR15, PT ;  /* 0x0000000f13007c0c */ /* 0x000fe2000bf46270 */
[----:B------:R-:W-:Y:S01]  /*0e10*/  IMAD.MOV.U32 R16, RZ, RZ, -0x1 ;  /* 0xffffffffff107424 */ /* 0x000fe200078e00ff */
[----:B-1----:R-:W-:Y:S02]  /*0e20*/  IADD3.X R3, PT, PT, RZ, UR14, RZ, P0, !PT ;  /* 0x0000000eff037c10 */ /* 0x002fe400087fe4ff */
[----:B------:R-:W-:Y:S02]  /*0e30*/  ISETP.GE.AND P3, PT, R20, UR15, PT ;  /* 0x0000000f14007c0c */ /* 0x000fe4000bf66270 */
[----:B------:R-:W-:-:S02]  /*0e40*/  ISETP.GE.AND P4, PT, R21, UR15, PT ;  /* 0x0000000f15007c0c */ /* 0x000fc4000bf86270 */
[----:B----4-:R-:W-:-:S04]  /*0e50*/  LEA R14, P0, R0, UR16, 0x2 ;  /* 0x00000010000e7c11 */ /* 0x010fc8000f8010ff */
[----:B------:R-:W-:Y:S01]  /*0e60*/  LEA.HI.X R15, R0, UR17, R3, 0x2, P0 ;  /* 0x00000011000f7c11 */ /* 0x000fe200080f1403 */
[----:B------:R-:W-:Y:S02]  /*0e70*/  IMAD.MOV.U32 R13, RZ, RZ, -0x1 ;  /* 0xffffffffff0d7424 */ /* 0x000fe400078e00ff */
[----:B------:R-:W-:Y:S02]  /*0e80*/  IMAD.MOV.U32 R12, RZ, RZ, -0x1 ;  /* 0xffffffffff0c7424 */ /* 0x000fe400078e00ff */
[----:B------:R1:W5:Y:S01]  /*0e90*/  @!P5 LDG.E R17, desc[UR18][R14.64] ;  /* 0x000000120e11d981 */ /* 0x000362000c1e1900 */
[----:B------:R-:W-:-:S03]  /*0ea0*/  ISETP.GE.AND P5, PT, R22, UR15, PT ;  /* 0x0000000f16007c0c */ /* 0x000fc6000bfa6270 */
[----:B------:R1:W5:Y:S01]  /*0eb0*/  @!P2 LDG.E R16, desc[UR18][R14.64+0x200] ;  /* 0x000200120e10a981 */ /* 0x000362000c1e1900 */
[C---:B0-----:R-:W-:Y:S01]  /*0ec0*/  LOP3.LUT R0, R18.reuse, 0x400, RZ, 0xfc, !PT ;  /* 0x0000040012007812 */ /* 0x041fe200078efcff */
[----:B------:R-:W-:Y:S01]  /*0ed0*/  VIADD R2, R18, 0x380 ;  /* 0x0000038012027836 */ /* 0x000fe20000000000 */
[----:B------:R-:W-:Y:S01]  /*0ee0*/  ISETP.GE.AND P2, PT, R23, UR15, PT ;  /* 0x0000000f17007c0c */ /* 0x000fe2000bf46270 */
[----:B------:R1:W5:Y:S01]  /*0ef0*/  @!P3 LDG.E R13, desc[UR18][R14.64+0x400] ;  /* 0x000400120e0db981 */ /* 0x000362000c1e1900 */
[----:B------:R-:W-:Y:S01]  /*0f00*/  ISETP.GE.AND P1, PT, R0, UR15, PT ;  /* 0x0000000f00007c0c */ /* 0x000fe2000bf26270 */
[----:B------:R-:W-:Y:S01]  /*0f10*/  VIADD R0, R18, 0x480 ;  /* 0x0000048012007836 */ /* 0x000fe20000000000 */
[----:B------:R-:W-:Y:S01]  /*0f20*/  ISETP.GE.AND P0, PT, R2, UR15, PT ;  /* 0x0000000f02007c0c */ /* 0x000fe2000bf06270 */
[----:B------:R1:W5:Y:S01]  /*0f30*/  @!P4 LDG.E R12, desc[UR18][R14.64+0x600] ;  /* 0x000600120e0cc981 */ /* 0x000362000c1e1900 */
[----:B------:R-:W-:Y:S01]  /*0f40*/  ISETP.GE.AND P3, PT, R24, UR15, PT ;  /* 0x0000000f18007c0c */ /* 0x000fe2000bf66270 */
[----:B------:R-:W-:Y:S01]  /*0f50*/  IMAD.MOV.U32 R10, RZ, RZ, -0x1 ;  /* 0xffffffffff0a7424 */ /* 0x000fe200078e00ff */
[----:B------:R-:W-:-:S02]  /*0f60*/  ISETP.GE.AND P4, PT, R0, UR15, PT ;  /* 0x0000000f00007c0c */ /* 0x000fc4000bf86270 */
[----:B------:R-:W-:Y:S01]  /*0f70*/  MOV R11, 0xffffffff ;  /* 0xffffffff000b7802 */ /* 0x000fe20000000f00 */
[C---:B------:R-:W-:Y:S02]  /*0f80*/  VIADD R0, R18.reuse, 0x580 ;  /* 0x0000058012007836 */ /* 0x040fe40000000000 */
[----:B------:R-:W-:Y:S01]  /*0f90*/  VIADD R2, R18, 0x600 ;  /* 0x0000060012027836 */ /* 0x000fe20000000000 */
[----:B------:R1:W5:Y:S01]  /*0fa0*/  @!P2 LDG.E R10, desc[UR18][R14.64+0xa00] ;  /* 0x000a00120e0aa981 */ /* 0x000362000c1e1900 */
[----:B------:R-:W-:Y:S01]  /*0fb0*/  IMAD.MOV.U32 R9, RZ, RZ, -0x1 ;  /* 0xffffffffff097424 */ /* 0x000fe200078e00ff */
[----:B------:R-:W-:Y:S01]  /*0fc0*/  MOV R7, 0xffffffff ;  /* 0xffffffff00077802 */ /* 0x000fe20000000f00 */
[----:B------:R-:W-:Y:S01]  /*0fd0*/  IMAD.MOV.U32 R8, RZ, RZ, -0x1 ;  /* 0xffffffffff087424 */ /* 0x000fe200078e00ff */
[----:B------:R1:W5:Y:S01]  /*0fe0*/  @!P5 LDG.E R11, desc[UR18][R14.64+0x800] ;  /* 0x000800120e0bd981 */ /* 0x000362000c1e1900 */
[----:B------:R-:W-:Y:S01]  /*0ff0*/  IMAD.MOV.U32 R6, RZ, RZ, -0x1 ;  /* 0xffffffffff067424 */ /* 0x000fe200078e00ff */
[----:B------:R-:W-:Y:S01]  /*1000*/  ISETP.GE.AND P5, PT, R0, UR15, PT ;  /* 0x0000000f00007c0c */ /* 0x000fe2000bfa6270 */
[----:B------:R-:W-:Y:S01]  /*1010*/  VIADD R0, R18, 0x680 ;  /* 0x0000068012007836 */ /* 0x000fe20000000000 */
[----:B------:R-:W-:Y:S01]  /*1020*/  ISETP.GE.AND P2, PT, R2, UR15, PT ;  /* 0x0000000f02007c0c */ /* 0x000fe2000bf46270 */
[----:B------:R-:W-:Y:S01]  /*1030*/  VIADD R2, R18, 0x700 ;  /* 0x0000070012027836 */ /* 0x000fe20000000000 */
[----:B------:R1:W5:Y:S01]  /*1040*/  @!P3 LDG.E R9, desc[UR18][R14.64+0xc00] ;  /* 0x000c00120e09b981 */ /* 0x000362000c1e1900 */
[----:B------:R-:W-:-:S03]  /*1050*/  ISETP.GE.AND P3, PT, R25, UR15, PT ;  /* 0x0000000f19007c0c */ /* 0x000fc6000bf66270 */
[----:B------:R1:W5:Y:S01]  /*1060*/  @!P0 LDG.E R8, desc[UR18][R14.64+0xe00] ;  /* 0x000e00120e088981 */ /* 0x000362000c1e1900 */
[----:B------:R-:W-:-:S03]  /*1070*/  ISETP.GE.AND P0, PT, R0, UR15, PT ;  /* 0x0000000f00007c0c */ /* 0x000fc6000bf06270 */
[----:B------:R1:W5:Y:S01]  /*1080*/  @!P1 LDG.E R7, desc[UR18][R14.64+0x1000] ;  /* 0x001000120e079981 */ /* 0x000362000c1e1900 */
[----:B------:R-:W-:-:S03]  /*1090*/  ISETP.GE.AND P1, PT, R2, UR15, PT ;  /* 0x0000000f02007c0c */ /* 0x000fc6000bf26270 */
[----:B------:R1:W5:Y:S01]  /*10a0*/  @!P4 LDG.E R6, desc[UR18][R14.64+0x1200] ;  /* 0x001200120e06c981 */ /* 0x000362000c1e1900 */
[----:B------:R-:W-:Y:S01]  /*10b0*/  ISETP.GE.AND P4, PT, R26, UR15, PT ;  /* 0x0000000f1a007c0c */ /* 0x000fe2000bf86270 */
[----:B------:R-:W-:Y:S01]  /*10c0*/  IMAD.MOV.U32 R5, RZ, RZ, -0x1 ;  /* 0xffffffffff057424 */ /* 0x000fe200078e00ff */
[----:B------:R-:W-:Y:S01]  /*10d0*/  MOV R0, 0xffffffff ;  /* 0xffffffff00007802 */ /* 0x000fe20000000f00 */
[----:B------:R-:W-:Y:S02]  /*10e0*/  IMAD.MOV.U32 R4, RZ, RZ, -0x1 ;  /* 0xffffffffff047424 */ /* 0x000fe400078e00ff */
        /* <DEDUP_REMOVED lines=9> */
.L_x_145:
[----:B------:R-:W2:Y:S02]  /*1180*/  LDCU.64 UR16, c[0x0][0x398] ;  /* 0x00007300ff1077ac */ /* 0x000ea40008000a00 */
[----:B--2---:R-:W-:-:S09]  /*1190*/  UISETP.GT.AND UP1, UPT, UR17, UR16, UPT ;  /* 0x000000101100728c */ /* 0x004fd2000bf24270 */
[----:B------:R-:W-:Y:S05]  /*11a0*/  BRA.U !UP1, `(.L_x_146) ;  /* 0x00000005093c7547 */ /* 0x000fea000b800000 */
[----:B------:R-:W2:Y:S01]  /*11b0*/  S2UR UR13, SR_CgaCtaId ;  /* 0x00000000000d79c3 */ /* 0x000ea20000008800 */
[----:B------:R-:W-:Y:S01]  /*11c0*/  UMOV UR4, 0x400 ;  /* 0x0000040000047882 */ /* 0x000fe20000000000 */
[----:B------:R-:W3:Y:S01]  /*11d0*/  LDCU UR14, c[0x0][0x398] ;  /* 0x00007300ff0e77ac */ /* 0x000ee20008000800 */
[----:B--2---:R-:W-:-:S03]  /*11e0*/  ULEA UR13, UR13, UR4, 0x18 ;  /* 0x000000040d0d7291 */ /* 0x004fc6000f8ec0ff */
[----:B---3--:R-:W-:-:S09]  /*11f0*/  UMOV UR4, URZ ;  /* 0x000000ff00047c82 */ /* 0x008fd20008000000 */
.L_x_147:
[----:B012---:R-:W-:Y:S01]  /*1200*/  IMAD R14, RZ, RZ, -UR14 ;  /* 0x8000000eff0e7e24 */ /* 0x007fe2000f8e02ff */
[----:B------:R-:W-:Y:S01]  /*1210*/  ULEA UR15, UR4, UR13, 0xa ;  /* 0x0000000d040f7291 */ /* 0x000fe2000f8e50ff */
[----:B------:R-:W-:Y:S01]  /*1220*/  IMAD.U32 R15, RZ, RZ, UR17 ;  /* 0x00000011ff0f7e24 */ /* 0x000fe2000f8e00ff */
[----:B------:R-:W-:-:S04]  /*1230*/  UIADD3 UR4, UPT, UPT, UR4, 0x1, URZ ;  /* 0x0000000104047890 */ /* 0x000fc8000fffe0ff */
[----:B------:R-:W-:Y:S01]  /*1240*/  VIADDMNMX R14, R14, R15, 0x8, PT ;  /* 0x000000080e0e7446 */ /* 0x000fe2000380010f */
[----:B------:R-:W-:-:S05]  /*1250*/  IMAD.MOV.U32 R15, RZ, RZ, -0x1 ;  /* 0xffffffffff0f7424 */ /* 0x000fca00078e00ff */
[----:B------:R-:W-:Y:S02]  /*1260*/  SHF.L.U32 R14, R15, R14, RZ ;  /* 0x0000000e0f0e7219 */ /* 0x000fe400000006ff */
[----:B-----5:R-:W-:-:S04]  /*1270*/  SHF.R.U32.HI R15, RZ, UR14, R17 ;  /* 0x0000000eff0f7c19 */ /* 0x020fc80008011611 */
[----:B------:R-:W-:-:S04]  /*1280*/  LOP3.LUT R15, R15, R14, RZ, 0x30, !PT ;  /* 0x0000000e0f0f7212 */ /* 0x000fc800078e30ff */
[----:B------:R-:W-:-:S05]  /*1290*/  LEA R15, R15, UR15, 0x2 ;  /* 0x0000000f0f0f7c11 */ /* 0x000fca000f8e10ff */
[----:B------:R0:W-:Y:S02]  /*12a0*/  ATOMS.POPC.INC.32 RZ, [R15+URZ] ;  /* 0x000000000fff7f8c */ /* 0x0001e4000d8000ff */
[----:B0-----:R-:W-:-:S04]  /*12b0*/  SHF.R.U32.HI R15, RZ, UR14, R16 ;  /* 0x0000000eff0f7c19 */ /* 0x001fc80008011610 */
        /* <DEDUP_REMOVED lines=55> */
[----:B0-----:R-:W-:Y:S01]  /*1630*/  SHF.R.U32.HI R15, RZ, UR14, R29 ;  /* 0x0000000eff0f7c19 */ /* 0x001fe2000801161d */
[----:B------:R-:W-:-:S03]  /*1640*/  UIADD3 UR14, UPT, UPT, UR14, 0x8, URZ ;  /* 0x000000080e0e7890 */ /* 0x000fc6000fffe0ff */
[----:B------:R-:W-:Y:S01]  /*1650*/  LOP3.LUT R14, R15, R14, RZ, 0x30, !PT ;  /* 0x0000000e0f0e7212 */ /* 0x000fe200078e30ff */
[----:B------:R-:W-:-:S03]  /*1660*/  UISETP.GE.AND UP1, UPT, UR14, UR17, UPT ;  /* 0x000000110e00728c */ /* 0x000fc6000bf26270 */
[----:B------:R-:W-:-:S05]  /*1670*/  LEA R14, R14, UR15, 0x2 ;  /* 0x0000000f0e0e7c11 */ /* 0x000fca000f8e10ff */
[----:B------:R2:W-:Y:S01]  /*1680*/  ATOMS.POPC.INC.32 RZ, [R14+URZ] ;  /* 0x000000000eff7f8c */ /* 0x0005e2000d8000ff */
[----:B------:R-:W-:Y:S05]  /*1690*/  BRA.U !UP1, `(.L_x_147) ;  /* 0xfffffff909d87547 */ /* 0x000fea000b83ffff */
.L_x_146:
[----:B------:R-:W-:Y:S05]  /*16a0*/  BRA.U !UP0, `(.L_x_148) ;  /* 0xfffffff508307547 */ /* 0x000fea000b83ffff */
.L_x_143:
[----:B------:R-:W-:Y:S01]  /*16b0*/  BAR.SYNC.DEFER_BLOCKING 0x0 ;  /* 0x0000000000007b1d */ /* 0x000fe20000010000 */
[----:B------:R-:W-:-:S05]  /*16c0*/  ISETP.NE.AND P0, PT, R28, RZ, PT ;  /* 0x000000ff1c00720c */ /* 0x000fca0003f05270 */
[----:B------:R-:W-:Y:S08]  /*16d0*/  BSSY.RECONVERGENT B0, `(.L_x_149) ;  /* 0x000016e000007945 */ /* 0x000ff00003800200 */
[----:B------:R-:W-:Y:S05]  /*16e0*/  @P0 BRA `(.L_x_150) ;  /* 0x0000001400b00947 */ /* 0x000fea0003800000 */
[----:B012345:R-:W0:Y:S01]  /*16f0*/  LDC.64 R2, c[0x0][0x398] ;  /* 0x0000e600ff027b82 */ /* 0x03fe220000000a00 */
[----:B------:R-:W-:Y:S01]  /*1700*/  IMAD.MOV.U32 R7, RZ, RZ, RZ ;  /* 0x000000ffff077224 */ /* 0x000fe200078e00ff */
[----:B0-----:R-:W-:-:S04]  /*1710*/  IADD3 R2, PT, PT, R3, 0x7, -R2 ;  /* 0x0000000703027810 */ /* 0x001fc80007ffe802 */
[----:B------:R-:W-:-:S04]  /*1720*/  SHF.R.S32.HI R3, RZ, 0x1f, R2 ;  /* 0x0000001fff037819 */ /* 0x000fc80000011402 */
[----:B------:R-:W-:-:S04]  /*1730*/  LEA.HI R0, R3, R2, RZ, 0x3 ;  /* 0x0000000203007211 */ /* 0x000fc800078f18ff */
[----:B------:R-:W-:-:S04]  /*1740*/  SHF.R.S32.HI R0, RZ, 0x3, R0 ;  /* 0x00000003ff007819 */ /* 0x000fc80000011400 */
[C---:B------:R-:W-:Y:S01]  /*1750*/  LOP3.LUT R9, R0.reuse, 0xffffff8, RZ, 0xc0, !PT ;  /* 0x0ffffff800097812 */ /* 0x040fe200078ec0ff */
[----:B------:R-:W-:-:S05]  /*1760*/  VIADD R8, R0, 0xffffffff ;  /* 0xffffffff00087836 */ /* 0x000fca0000000000 */
[----:B------:R-:W-:-:S13]  /*1770*/  ISETP.GE.U32.AND P0, PT, R8, 0x7, PT ;  /* 0x000000070800780c */ /* 0x000fda0003f06070 */
[----:B------:R-:W-:Y:S05]  /*1780*/  @!P0 BRA `(.L_x_151) ;  /* 0x00000004006c8947 */ /* 0x000fea0003800000 */
[----:B------:R-:W0:Y:S01]  /*1790*/  LDC.64 R2, c[0x0][0x380] ;  /* 0x0000e000ff027b82 */ /* 0x000e220000000a00 */
[----:B------:R-:W-:-:S07]  /*17a0*/  HFMA2 R11, -RZ, RZ, 0, 0 ;  /* 0x00000000ff0b7431 */ /* 0x000fce00000001ff */
.L_x_168:
[----:B------:R-:W-:Y:S01]  /*17b0*/  IMAD R29, R11, 0x400, R27 ;  /* 0x000004000b1d7824 */ /* 0x000fe200078e021b */
[----:B------:R-:W-:Y:S04]  /*17c0*/  BSSY.RECONVERGENT B1, `(.L_x_152) ;  /* 0x000000a000017945 */ /* 0x000fe80003800200 */
[----:B01234-:R-:W1:Y:S04]  /*17d0*/  LDS R4, [R29] ;  /* 0x000000001d047984 */ /* 0x01fe680000000800 */
[----:B------:R2:W3:Y:S04]  /*17e0*/  LDS R17, [R29+0x400] ;  /* 0x000400001d117984 */ /* 0x0004e80000000800 */
[----:B------:R2:W4:Y:S01]  /*17f0*/  LDS R15, [R29+0x800] ;  /* 0x000800001d0f7984 */ /* 0x0005220000000800 */
[----:B-1----:R-:W-:-:S13]  /*1800*/  ISETP.NE.AND P0, PT, R4, RZ, PT ;  /* 0x000000ff0400720c */ /* 0x002fda0003f05270 */
[----:B--234-:R-:W-:Y:S05]  /*1810*/  @!P0 BRA `(.L_x_153) ;  /* 0x0000000000108947 */ /* 0x01cfea0003800000 */
[----:B------:R-:W-:Y:S02]  /*1820*/  IMAD R7, R11, 0x100, R18 ;  /* 0x000001000b077824 */ /* 0x000fe400078e0212 */
[----:B------:R-:W-:Y:S02]  /*1830*/  IMAD.MOV.U32 R5, RZ, RZ, RZ ;  /* 0x000000ffff057224 */ /* 0x000fe400078e00ff */
[----:B0-----:R-:W-:-:S05]  /*1840*/  IMAD.WIDE.U32 R6, R7, 0x8, R2 ;  /* 0x0000000807067825 */ /* 0x001fca00078e0002 */
[----:B------:R1:W-:Y:S02]  /*1850*/  REDG.E.ADD.64.STRONG.GPU desc[UR18][R6.64], R4 ;  /* 0x000000040600798e */ /* 0x0003e4000c12e512 */
.L_x_153:
[----:B------:R-:W-:Y:S05]  /*1860*/  BSYNC.RECONVERGENT B1 ;  /* 0x0000000000017941 */ /* 0x000fea0003800200 */
.L_x_152:
[----:B------:R-:W2:Y:S01]  /*1870*/  LDS R10, [R29+0xc00] ;  /* 0x000c00001d0a7984 */ /* 0x000ea20000000800 */
[----:B------:R-:W-:Y:S01]  /*1880*/  ISETP.NE.AND P6, PT, R17, RZ, PT ;  /* 0x000000ff1100720c */ /* 0x000fe20003fc5270 */
[----:B------:R-:W-:Y:S01]  /*1890*/  BSSY.RECONVERGENT B1, `(.L_x_154) ;  /* 0x0000012000017945 */ /* 0x000fe20003800200 */
[----:B------:R-:W-:Y:S01]  /*18a0*/  ISETP.NE.AND P0, PT, R15, RZ, PT ;  /* 0x000000ff0f00720c */ /* 0x000fe20003f05270 */
[----:B------:R-:W3:Y:S04]  /*18b0*/  LDS R12, [R29+0x1000] ;  /* 0x001000001d0c7984 */ /* 0x000ee80000000800 */
[----:B------:R-:W4:Y:S04]  /*18c0*/  LDS R14, [R29+0x1400] ;  /* 0x001400001d0e7984 */ /* 0x000f280000000800 */
[----:B------:R-:W5:Y:S04]  /*18d0*/  LDS R16, [R29+0x1800] ;  /* 0x001800001d107984 */ /* 0x000f680000000800 */
[----:B------:R-:W0:Y:S01]  /*18e0*/  LDS R13, [R29+0x1c00] ;  /* 0x001c00001d0d7984 */ /* 0x000e220000000800 */
[----:B--2---:R-:W-:-:S02]  /*18f0*/  ISETP.NE.AND P1, PT, R10, RZ, PT ;  /* 0x000000ff0a00720c */ /* 0x004fc40003f25270 */
[----:B---3--:R-:W-:Y:S02]  /*1900*/  ISETP.NE.AND P2, PT, R12, RZ, PT ;  /* 0x000000ff0c00720c */ /* 0x008fe40003f45270 */
[----:B----4-:R-:W-:Y:S02]  /*1910*/  ISETP.NE.AND P3, PT, R14, RZ, PT ;  /* 0x000000ff0e00720c */ /* 0x010fe40003f65270 */
[----:B-----5:R-:W-:Y:S02]  /*1920*/  ISETP.NE.AND P4, PT, R16, RZ, PT ;  /* 0x000000ff1000720c */ /* 0x020fe40003f85270 */
[----:B0-----:R-:W-:Y:S01]  /*1930*/  ISETP.NE.AND P5, PT, R13, RZ, PT ;  /* 0x000000ff0d00720c */ /* 0x001fe20003fa5270 */
[----:B------:R-:W-:-:S12]  /*1940*/  @!P6 BRA `(.L_x_155) ;  /* 0x000000000018e947 */ /* 0x000fd80003800000 */
[----:B-1----:R-:W-:Y:S01]  /*1950*/  IMAD R7, R11, 0x100, R18 ;  /* 0x000001000b077824 */ /* 0x002fe200078e0212 */
[----:B------:R-:W-:Y:S01]  /*1960*/  MOV R5, RZ ;  /* 0x000000ff00057202 */ /* 0x000fe20000000f00 */
[----:B------:R-:W-:Y:S02]  /*1970*/  IMAD.MOV.U32 R4, RZ, RZ, R17 ;  /* 0x000000ffff047224 */ /* 0x000fe400078e0011 */
[----:B------:R-:W-:-:S04]  /*1980*/  VIADD R7, R7, 0x100 ;  /* 0x0000010007077836 */ /* 0x000fc80000000000 */
[----:B------:R-:W-:-:S05]  /*1990*/  IMAD.WIDE.U32 R6, R7, 0x8, R2 ;  /* 0x0000000807067825 */ /* 0x000fca00078e0002 */
[----:B------:R0:W-:Y:S02]  /*19a0*/  REDG.E.ADD.64.STRONG.GPU desc[UR18][R6.64], R4 ;  /* 0x000000040600798e */ /* 0x0001e4000c12e512 */
.L_x_155:
[----:B------:R-:W-:Y:S05]  /*19b0*/  BSYNC.RECONVERGENT B1 ;  /* 0x0000000000017941 */ /* 0x000fea0003800200 */
.L_x_154:
[----:B------:R-:W-:Y:S04]  /*19c0*/  BSSY.RECONVERGENT B1, `(.L_x_156) ;  /* 0x0000008000017945 */ /* 0x000fe80003800200 */
[----:B------:R-:W-:Y:S05]  /*19d0*/  @!P0 BRA `(.L_x_157) ;  /* 0x0000000000188947 */ /* 0x000fea0003800000 */
[----:B01----:R-:W-:Y:S02]  /*19e0*/  IMAD R5, R11, 0x100, R18 ;  /* 0x000001000b057824 */ /* 0x003fe400078e0212 */
[----:B------:R-:W-:Y:S02]  /*19f0*/  IMAD.MOV.U32 R6, RZ, RZ, R15 ;  /* 0x000000ffff067224 */ /* 0x000fe400078e000f */
[----:B------:R-:W-:Y:S02]  /*1a00*/  VIADD R5, R5, 0x200 ;  /* 0x0000020005057836 */ /* 0x000fe40000000000 */
[----:B------:R-:W-:Y:S02]  /*1a10*/  IMAD.MOV.U32 R7, RZ, RZ, RZ ;  /* 0x000000ffff077224 */ /* 0x000fe400078e00ff */
[----:B------:R-:W-:-:S05]  /*1a20*/  IMAD.WIDE.U32 R4, R5, 0x8, R2 ;  /* 0x0000000805047825 */ /* 0x000fca00078e0002 */
[----:B------:R2:W-:Y:S02]  /*1a30*/  REDG.E.ADD.64.STRONG.GPU desc[UR18][R4.64], R6 ;  /* 0x000000060400798e */ /* 0x0005e4000c12e512 */
.L_x_157:
[----:B------:R-:W-:Y:S05]  /*1a40*/  BSYNC.RECONVERGENT B1 ;  /* 0x0000000000017941 */ /* 0x000fea0003800200 */
.L_x_156:
[----:B------:R-:W-:Y:S04]  /*1a50*/  BSSY.RECONVERGENT B1, `(.L_x_158) ;  /* 0x0000008000017945 */ /* 0x000fe80003800200 */
[----:B------:R-:W-:Y:S05]  /*1a60*/  @!P1 BRA `(.L_x_159) ;  /* 0x0000000000189947 */ /* 0x000fea0003800000 */
[----:B012---:R-:W-:Y:S01]  /*1a70*/  IMAD R5, R11, 0x100, R18 ;  /* 0x000001000b057824 */ /* 0x007fe200078e0212 */
[----:B------:R-:W-:Y:S01]  /*1a80*/  MOV R6, R10 ;  /* 0x0000000a00067202 */ /* 0x000fe20000000f00 */
[----:B------:R-:W-:Y:S02]  /*1a90*/  IMAD.MOV.U32 R7, RZ, RZ, RZ ;  /* 0x000000ffff077224 */ /* 0x000fe400078e00ff */
[----:B------:R-:W-:-:S04]  /*1aa0*/  VIADD R5, R5, 0x300 ;  /* 0x0000030005057836 */ /* 0x000fc80000000000 */
[----:B------:R-:W-:-:S05]  /*1ab0*/  IMAD.WIDE.U32 R4, R5, 0x8, R2 ;  /* 0x0000000805047825 */ /* 0x000fca00078e0002 */
[----:B------:R3:W-:Y:S02]  /*1ac0*/  REDG.E.ADD.64.STRONG.GPU desc[UR18][R4.64], R6 ;  /* 0x000000060400798e */ /* 0x0007e4000c12e512 */
.L_x_159:
[----:B------:R-:W-:Y:S05]  /*1ad0*/  BSYNC.RECONVERGENT B1 ;  /* 0x0000000000017941 */ /* 0x000fea0003800200 */
.L_x_158:
[----:B------:R-:W-:Y:S04]  /*1ae0*/  BSSY.RECONVERGENT B1, `(.L_x_160) ;  /* 0x0000008000017945 */ /* 0x000fe80003800200 */
[----:B------:R-:W-:Y:S05]  /*1af0*/  @!P2 BRA `(.L_x_161) ;  /* 0x000000000018a947 */ /* 0x000fea0003800000 */
[----:B0123--:R-:W-:Y:S02]  /*1b00*/  IMAD R5, R11, 0x100, R18 ;  /* 0x000001000b057824 */ /* 0x00ffe400078e0212 */
[----:B------:R-:W-:Y:S02]  /*1b10*/  IMAD.MOV.U32 R6, RZ, RZ, R12 ;  /* 0x000000ffff067224 */ /* 0x000fe400078e000c */
[----:B------:R-:W-:Y:S02]  /*1b20*/  VIADD R5, R5, 0x400 ;  /* 0x0000040005057836 */ /* 0x000fe40000000000 */
[----:B------:R-:W-:Y:S02]  /*1b30*/  IMAD.MOV.U32 R7, RZ, RZ, RZ ;  /* 0x000000ffff077224 */ /* 0x000fe400078e00ff */
[----:B------:R-:W-:-:S05]  /*1b40*/  IMAD.WIDE.U32 R4, R5, 0x8, R2 ;  /* 0x0000000805047825 */ /* 0x000fca00078e0002 */
[----:B------:R4:W-:Y:S02]  /*1b50*/  REDG.E.ADD.64.STRONG.GPU desc[UR18][R4.64], R6 ;  /* 0x000000060400798e */ /* 0x0009e4000c12e512 */
.L_x_161:
[----:B------:R-:W-:Y:S05]  /*1b60*/  BSYNC.RECONVERGENT B1 ;  /* 0x0000000000017941 */ /* 0x000fea0003800200 */
.L_x_160:
[----:B------:R-:W-:Y:S04]  /*1b70*/  BSSY.RECONVERGENT B1, `(.L_x_162) ;  /* 0x0000007000017945 */ /* 0x000fe80003800200 */
[----:B------:R-:W-:Y:S05]  /*1b80*/  @!P3 BRA `(.L_x_163) ;  /* 0x000000000014b947 */ /* 0x000fea0003800000 */
[----:B01234-:R-:W-:Y:S02]  /*1b90*/  IMAD R5, R11, 0x100, R18 ;  /* 0x000001000b057824 */ /* 0x01ffe400078e0212 */
[----:B------:R-:W-:-:S03]  /*1ba0*/  IMAD.MOV.U32 R15, RZ, RZ, RZ ;  /* 0x000000ffff0f7224 */ /* 0x000fc600078e00ff */
[----:B------:R-:W-:-:S05]  /*1bb0*/  IADD3 R5, PT, PT, R5, 0x500, RZ ;  /* 0x0000050005057810 */ /* 0x000fca0007ffe0ff */
[----:B------:R-:W-:-:S05]  /*1bc0*/  IMAD.WIDE.U32 R4, R5, 0x8, R2 ;  /* 0x0000000805047825 */ /* 0x000fca00078e0002 */
[----:B------:R0:W-:Y:S02]  /*1bd0*/  REDG.E.ADD.64.STRONG.GPU desc[UR18][R4.64], R14 ;  /* 0x0000000e0400798e */ /* 0x0001e4000c12e512 */
.L_x_163:
[----:B------:R-:W-:Y:S05]  /*1be0*/  BSYNC.RECONVERGENT B1 ;  /* 0x0000000000017941 */ /* 0x000fea0003800200 */
.L_x_162:
[----:B------:R-:W-:Y:S04]  /*1bf0*/  BSSY.RECONVERGENT B1, `(.L_x_164) ;  /* 0x0000007000017945 */ /* 0x000fe80003800200 */
[----:B------:R-:W-:Y:S05]  /*1c00*/  @!P4 BRA `(.L_x_165) ;  /* 0x000000000014c947 */ /* 0x000fea0003800000 */
[----:B01234-:R-:W-:Y:S02]  /*1c10*/  IMAD R5, R11, 0x100, R18 ;  /* 0x000001000b057824 */ /* 0x01ffe400078e0212 */
[----:B------:R-:W-:Y:S02]  /*1c20*/  IMAD.MOV.U32 R17, RZ, RZ, RZ ;  /* 0x000000ffff117224 */ /* 0x000fe400078e00ff */
[----:B------:R-:W-:-:S04]  /*1c30*/  VIADD R5, R5, 0x600 ;  /* 0x0000060005057836 */ /* 0x000fc80000000000 */
[----:B------:R-:W-:-:S05]  /*1c40*/  IMAD.WIDE.U32 R4, R5, 0x8, R2 ;  /* 0x0000000805047825 */ /* 0x000fca00078e0002 */
[----:B------:R0:W-:Y:S02]  /*1c50*/  REDG.E.ADD.64.STRONG.GPU desc[UR18][R4.64], R16 ;  /* 0x000000100400798e */ /* 0x0001e4000c12e512 */
.L_x_165:
[----:B------:R-:W-:Y:S05]  /*1c60*/  BSYNC.RECONVERGENT B1 ;  /* 0x0000000000017941 */ /* 0x000fea0003800200 */
.L_x_164:
[----:B------:R-:W-:Y:S04]  /*1c70*/  BSSY.RECONVERGENT B1, `(.L_x_166) ;  /* 0x0000008000017945 */ /* 0x000fe80003800200 */
[----:B------:R-:W-:Y:S05]  /*1c80*/  @!P5 BRA `(.L_x_167) ;  /* 0x000000000018d947 */ /* 0x000fea0003800000 */
[----:B01234-:R-:W-:Y:S01]  /*1c90*/  IMAD R5, R11, 0x100, R18 ;  /* 0x000001000b057824 */ /* 0x01ffe200078e0212 */
[----:B------:R-:W-:Y:S01]  /*1ca0*/  MOV R6, R13 ;  /* 0x0000000d00067202 */ /* 0x000fe20000000f00 */
[----:B------:R-:W-:Y:S02]  /*1cb0*/  IMAD.MOV.U32 R7, RZ, RZ, RZ ;  /* 0x000000ffff077224 */ /* 0x000fe400078e00ff */
[----:B------:R-:W-:-:S04]  /*1cc0*/  VIADD R5, R5, 0x700 ;  /* 0x0000070005057836 */ /* 0x000fc80000000000 */
[----:B------:R-:W-:-:S05]  /*1cd0*/  IMAD.WIDE.U32 R4, R5, 0x8, R2 ;  /* 0x0000000805047825 */ /* 0x000fca00078e0002 */
[----:B------:R0:W-:Y:S02]  /*1ce0*/  REDG.E.ADD.64.STRONG.GPU desc[UR18][R4.64], R6 ;  /* 0x000000060400798e */ /* 0x0001e4000c12e512 */
.L_x_167:
[----:B------:R-:W-:Y:S05]  /*1cf0*/  BSYNC.RECONVERGENT B1 ;  /* 0x0000000000017941 */ /* 0x000fea0003800200 */
.L_x_166:
[----:B------:R-:W-:-:S05]  /*1d00*/  VIADD R11, R11, 0x8 ;  /* 0x000000080b0b7836 */ /* 0x000fca0000000000 */
[----:B------:R-:W-:-:S13]  /*1d10*/  ISETP.NE.AND P0, PT, R11, R9, PT ;  /* 0x000000090b00720c */ /* 0x000fda0003f05270 */
[----:B------:R-:W-:Y:S05]  /*1d20*/  @P0 BRA `(.L_x_168) ;  /* 0xfffffff800a00947 */ /* 0x000fea000383ffff */
[----:B01234-:R-:W-:-:S07]  /*1d30*/  IMAD.MOV.U32 R7, RZ, RZ, R9 ;  /* 0x000000ffff077224 */ /* 0x01ffce00078e0009 */
.L_x_151:
[----:B------:R-:W-:Y:S01]  /*1d40*/  UISETP.NE.AND UP0, UPT, UR20, URZ, UPT ;  /* 0x000000ff1400728c */ /* 0x000fe2000bf05270 */
[----:B------:R-:W-:Y:S01]  /*1d50*/  IMAD.U32 R2, RZ, RZ, UR9 ;  /* 0x00000009ff027e24 */ /* 0x000fe2000f8e00ff */
[----:B------:R-:W-:Y:S01]  /*1d60*/  LOP3.LUT R11, R0, 0x1, RZ, 0xc0, !PT ;  /* 0x00000001000b7812 */ /* 0x000fe200078ec0ff */
[----:B------:R-:W-:-:S03]  /*1d70*/  IMAD.U32 R10, RZ, RZ, UR20 ;  /* 0x00000014ff0a7e24 */ /* 0x000fc6000f8e00ff */
[----:B------:R-:W-:Y:S01]  /*1d80*/  IADD3 R0, PT, PT, R2, -0x1, RZ ;  /* 0xffffffff02007810 */ /* 0x000fe20007ffe0ff */
[----:B------:R-:W-:Y:S02]  /*1d90*/  VIADD R10, R10, 0xffffffff ;  /* 0xffffffff0a0a7836 */ /* 0x000fe40000000000 */
[----:B------:R-:W-:Y:S05]  /*1da0*/  BRA.U !UP0, `(.L_x_169) ;  /* 0x00000005086c7547 */ /* 0x000fea000b800000 */
[----:B------:R-:W-:-:S13]  /*1db0*/  ISETP.GE.U32.AND P0, PT, R10, 0x3, PT ;  /* 0x000000030a00780c */ /* 0x000fda0003f06070 */
[----:B------:R-:W-:Y:S05]  /*1dc0*/  @!P0 BRA `(.L_x_170) ;  /* 0x0000000000bc8947 */ /* 0x000fea0003800000 */
[----:B------:R-:W-:Y:S01]  /*1dd0*/  IMAD R2, R7, 0x400, R27 ;  /* 0x0000040007027824 */ /* 0x000fe200078e021b */
[----:B------:R-:W-:Y:S04]  /*1de0*/  BSSY.RECONVERGENT B1, `(.L_x_171) ;  /* 0x0000010000017945 */ /* 0x000fe80003800200 */
[----:B------:R-:W0:Y:S04]  /*1df0*/  LDS R13, [R2] ;  /* 0x00000000020d7984 */ /* 0x000e280000000800 */
[----:B------:R-:W1:Y:S04]  /*1e00*/  LDS R14, [R2+0x400] ;  /* 0x00040000020e7984 */ /* 0x000e680000000800 */
[----:B------:R-:W2:Y:S04]  /*1e10*/  LDS R6, [R2+0x800] ;  /* 0x0008000002067984 */ /* 0x000ea80000000800 */
[----:B------:R-:W3:Y:S01]  /*1e20*/  LDS R12, [R2+0xc00] ;  /* 0x000c0000020c7984 */ /* 0x000ee20000000800 */
[----:B0-----:R-:W-:-:S02]  /*1e30*/  ISETP.NE.AND P0, PT, R13, RZ, PT ;  /* 0x000000ff0d00720c */ /* 0x001fc40003f05270 */
[----:B-1----:R-:W-:Y:S02]  /*1e40*/  ISETP.NE.AND P1, PT, R14, RZ, PT ;  /* 0x000000ff0e00720c */ /* 0x002fe40003f25270 */
[----:B--2---:R-:W-:Y:S02]  /*1e50*/  ISETP.NE.AND P2, PT, R6, RZ, PT ;  /* 0x000000ff0600720c */ /* 0x004fe40003f45270 */
[----:B---3--:R-:W-:-:S07]  /*1e60*/  ISETP.NE.AND P3, PT, R12, RZ, PT ;  /* 0x000000ff0c00720c */ /* 0x008fce0003f65270 */
[----:B------:R-:W-:Y:S06]  /*1e70*/  @!P0 BRA `(.L_x_172) ;  /* 0x0000000000188947 */ /* 0x000fec0003800000 */
[----:B------:R-:W0:Y:S01]  /*1e80*/  LDC.64 R4, c[0x0][0x380] ;  /* 0x0000e000ff047b82 */ /* 0x000e220000000a00 */
[----:B------:R-:W-:Y:S02]  /*1e90*/  IMAD R3, R7, 0x100, R18 ;  /* 0x0000010007037824 */ /* 0x000fe400078e0212 */
[----:B------:R-:W-:Y:S02]  /*1ea0*/  IMAD.MOV.U32 R2, RZ, RZ, R13 ;  /* 0x000000ffff027224 */ /* 0x000fe400078e000d */
[----:B0-----:R-:W-:-:S04]  /*1eb0*/  IMAD.WIDE.U32 R4, R3, 0x8, R4 ;  /* 0x0000000803047825 */ /* 0x001fc800078e0004 */
[----:B------:R-:W-:-:S05]  /*1ec0*/  IMAD.MOV.U32 R3, RZ, RZ, RZ ;  /* 0x000000ffff037224 */ /* 0x000fca00078e00ff */
[----:B------:R0:W-:Y:S02]  /*1ed0*/  REDG.E.ADD.64.STRONG.GPU desc[UR18][R4.64], R2 ;  /* 0x000000020400798e */ /* 0x0001e4000c12e512 */
.L_x_172:
[----:B------:R-:W-:Y:S05]  /*1ee0*/  BSYNC.RECONVERGENT B1 ;  /* 0x0000000000017941 */ /* 0x000fea0003800200 */
.L_x_171:
[----:B------:R-:W-:Y:S04]  /*1ef0*/  BSSY.RECONVERGENT B1, `(.L_x_173) ;  /* 0x0000008000017945 */ /* 0x000fe80003800200 */
[----:B------:R-:W-:Y:S05]  /*1f00*/  @!P1 BRA `(.L_x_174) ;  /* 0x0000000000189947 */ /* 0x000fea0003800000 */
[----:B0-----:R-:W0:Y:S01]  /*1f10*/  LDC.64 R2, c[0x0][0x380] ;  /* 0x0000e000ff027b82 */ /* 0x001e220000000a00 */
[----:B------:R-:W-:Y:S02]  /*1f20*/  IMAD R5, R7, 0x100, R18 ;  /* 0x0000010007057824 */ /* 0x000fe400078e0212 */
[----:B------:R-:W-:Y:S02]  /*1f30*/  HFMA2 R15, -RZ, RZ, 0, 0 ;  /* 0x00000000ff0f7431 */ /* 0x000fe400000001ff */
[----:B------:R-:W-:-:S04]  /*1f40*/  VIADD R5, R5, 0x100 ;  /* 0x0000010005057836 */ /* 0x000fc80000000000 */
[----:B0-----:R-:W-:-:S05]  /*1f50*/  IMAD.WIDE.U32 R2, R5, 0x8, R2 ;  /* 0x0000000805027825 */ /* 0x001fca00078e0002 */
[----:B------:R1:W-:Y:S02]  /*1f60*/  REDG.E.ADD.64.STRONG.GPU desc[UR18][R2.64], R14 ;  /* 0x0000000e0200798e */ /* 0x0003e4000c12e512 */
.L_x_174:
[----:B------:R-:W-:Y:S05]  /*1f70*/  BSYNC.RECONVERGENT B1 ;  /* 0x0000000000017941 */ /* 0x000fea0003800200 */
.L_x_173:
[----:B------:R-:W-:Y:S04]  /*1f80*/  BSSY.RECONVERGENT B1, `(.L_x_175) ;  /* 0x0000009000017945 */ /* 0x000fe80003800200 */
[----:B------:R-:W-:Y:S05]  /*1f90*/  @!P2 BRA `(.L_x_176) ;  /* 0x00000000001ca947 */ /* 0x000fea0003800000 */
[----:B01----:R-:W0:Y:S01]  /*1fa0*/  LDC.64 R2, c[0x0][0x380] ;  /* 0x0000e000ff027b82 */ /* 0x003e220000000a00 */
[----:B------:R-:W-:Y:S02]  /*1fb0*/  IMAD R5, R7, 0x100, R18 ;  /* 0x0000010007057824 */ /* 0x000fe400078e0212 */
[----:B------:R-:W-:Y:S02]  /*1fc0*/  IMAD.MOV.U32 R4, RZ, RZ, R6 ;  /* 0x000000ffff047224 */ /* 0x000fe400078e0006 */
[----:B------:R-:W-:-:S04]  /*1fd0*/  VIADD R5, R5, 0x200 ;  /* 0x0000020005057836 */ /* 0x000fc80000000000 */
[----:B0-----:R-:W-:-:S04]  /*1fe0*/  IMAD.WIDE.U32 R2, R5, 0x8, R2 ;  /* 0x0000000805027825 */ /* 0x001fc800078e0002 */
[----:B------:R-:W-:-:S05]  /*1ff0*/  IMAD.MOV.U32 R5, RZ, RZ, RZ ;  /* 0x000000ffff057224 */ /* 0x000fca00078e00ff */
[----:B------:R2:W-:Y:S02]  /*2000*/  REDG.E.ADD.64.STRONG.GPU desc[UR18][R2.64], R4 ;  /* 0x000000040200798e */ /* 0x0005e4000c12e512 */
.L_x_176:
[----:B------:R-:W-:Y:S05]  /*2010*/  BSYNC.RECONVERGENT B1 ;  /* 0x0000000000017941 */ /* 0x000fea0003800200 */
.L_x_175:
[----:B------:R-:W-:Y:S04]  /*2020*/  BSSY.RECONVERGENT B1, `(.L_x_177) ;  /* 0x0000008000017945 */ /* 0x000fe80003800200 */
[----:B------:R-:W-:Y:S05]  /*2030*/  @!P3 BRA `(.L_x_178) ;  /* 0x000000000018b947 */ /* 0x000fea0003800000 */
[----:B012---:R-:W0:Y:S01]  /*2040*/  LDC.64 R2, c[0x0][0x380] ;  /* 0x0000e000ff027b82 */ /* 0x007e220000000a00 */
[----:B------:R-:W-:Y:S01]  /*2050*/  IMAD R5, R7, 0x100, R18 ;  /* 0x0000010007057824 */ /* 0x000fe200078e0212 */
[----:B------:R-:W-:-:S03]  /*2060*/  MOV R13, RZ ;  /* 0x000000ff000d7202 */ /* 0x000fc60000000f00 */
[----:B------:R-:W-:-:S04]  /*2070*/  VIADD R5, R5, 0x300 ;  /* 0x0000030005057836 */ /* 0x000fc80000000000 */
[----:B0-----:R-:W-:-:S05]  /*2080*/  IMAD.WIDE.U32 R2, R5, 0x8, R2 ;  /* 0x0000000805027825 */ /* 0x001fca00078e0002 */
[----:B------:R3:W-:Y:S02]  /*2090*/  REDG.E.ADD.64.STRONG.GPU desc[UR18][R2.64], R12 ;  /* 0x0000000c0200798e */ /* 0x0007e4000c12e512 */
.L_x_178:
[----:B------:R-:W-:Y:S05]  /*20a0*/  BSYNC.RECONVERGENT B1 ;  /* 0x0000000000017941 */ /* 0x000fea0003800200 */
.L_x_177:
[----:B------:R-:W-:-:S07]  /*20b0*/  VIADD R7, R7, 0x4 ;  /* 0x0000000407077836 */ /* 0x000fce0000000000 */
.L_x_170:
[----:B------:R-:W-:Y:S01]  /*20c0*/  UISETP.NE.AND UP0, UPT, UR9, URZ, UPT ;  /* 0x000000ff0900728c */ /* 0x000fe2000bf05270 */
[----:B------:R-:W-:Y:S08]  /*20d0*/  BSSY.RECONVERGENT B1, `(.L_x_169) ;  /* 0x0000028000017945 */ /* 0x000ff00003800200 */
[----:B------:R-:W-:Y:S05]  /*20e0*/  BRA.U !UP0, `(.L_x_179) ;  /* 0x0000000108987547 */ /* 0x000fea000b800000 */
[----:B------:R-:W-:-:S13]  /*20f0*/  ISETP.NE.AND P0, PT, R0, RZ, PT ;  /* 0x000000ff0000720c */ /* 0x000fda0003f05270 */
[----:B------:R-:W-:Y:S05]  /*2100*/  @!P0 BRA `(.L_x_180) ;  /* 0x0000000000608947 */ /* 0x000fea0003800000 */
[----:B0123--:R-:W-:Y:S01]  /*2110*/  IMAD R2, R7, 0x400, R27 ;  /* 0x0000040007027824 */ /* 0x00ffe200078e021b */
[----:B------:R-:W-:Y:S04]  /*2120*/  BSSY.RECONVERGENT B2, `(.L_x_181) ;  /* 0x000000b000027945 */ /* 0x000fe80003800200 */
[----:B------:R-:W0:Y:S04]  /*2130*/  LDS R4, [R2] ;  /* 0x0000000002047984 */ /* 0x000e280000000800 */
[----:B------:R-:W1:Y:S01]  /*2140*/  LDS R6, [R2+0x400] ;  /* 0x0004000002067984 */ /* 0x000e620000000800 */
[----:B0-----:R-:W-:-:S02]  /*2150*/  ISETP.NE.AND P0, PT, R4, RZ, PT ;  /* 0x000000ff0400720c */ /* 0x001fc40003f05270 */
[----:B-1----:R-:W-:-:S11]  /*2160*/  ISETP.NE.AND P1, PT, R6, RZ, PT ;  /* 0x000000ff0600720c */ /* 0x002fd60003f25270 */
[----:B------:R-:W-:Y:S05]  /*2170*/  @!P0 BRA `(.L_x_182) ;  /* 0x0000000000148947 */ /* 0x000fea0003800000 */
[----:B------:R-:W0:Y:S01]  /*2180*/  LDC.64 R2, c[0x0][0x380] ;  /* 0x0000e000ff027b82 */ /* 0x000e220000000a00 */
[----:B------:R-:W-:-:S04]  /*2190*/  IMAD R5, R7, 0x100, R18 ;  /* 0x0000010007057824 */ /* 0x000fc800078e0212 */
[----:B0-----:R-:W-:-:S04]  /*21a0*/  IMAD.WIDE.U32 R2, R5, 0x8, R2 ;  /* 0x0000000805027825 */ /* 0x001fc800078e0002 */
[----:B------:R-:W-:-:S05]  /*21b0*/  IMAD.MOV.U32 R5, RZ, RZ, RZ ;  /* 0x000000ffff057224 */ /* 0x000fca00078e00ff */
[----:B------:R0:W-:Y:S02]  /*21c0*/  REDG.E.ADD.64.STRONG.GPU desc[UR18][R2.64], R4 ;  /* 0x000000040200798e */ /* 0x0001e4000c12e512 */
.L_x_182:
[----:B------:R-:W-:Y:S05]  /*21d0*/  BSYNC.RECONVERGENT B2 ;  /* 0x0000000000027941 */ /* 0x000fea0003800200 */
.L_x_181:
[----:B------:R-:W-:Y:S04]  /*21e0*/  BSSY.RECONVERGENT B2, `(.L_x_183) ;  /* 0x0000009000027945 */ /* 0x000fe80003800200 */
[----:B------:R-:W-:Y:S05]  /*21f0*/  @!P1 BRA `(.L_x_184) ;  /* 0x00000000001c9947 */ /* 0x000fea0003800000 */
[----:B0-----:R-:W0:Y:S01]  /*2200*/  LDC.64 R2, c[0x0][0x380] ;  /* 0x0000e000ff027b82 */ /* 0x001e220000000a00 */
[----:B------:R-:W-:-:S05]  /*2210*/  IMAD R4, R7, 0x100, R18 ;  /* 0x0000010007047824 */ /* 0x000fca00078e0212 */
[----:B------:R-:W-:Y:S01]  /*2220*/  IADD3 R5, PT, PT, R4, 0x100, RZ ;  /* 0x0000010004057810 */ /* 0x000fe20007ffe0ff */
[----:B------:R-:W-:-:S04]  /*2230*/  IMAD.MOV.U32 R4, RZ, RZ, R6 ;  /* 0x000000ffff047224 */ /* 0x000fc800078e0006 */
[----:B0-----:R-:W-:-:S04]  /*2240*/  IMAD.WIDE.U32 R2, R5, 0x8, R2 ;  /* 0x0000000805027825 */ /* 0x001fc800078e0002 */
[----:B------:R-:W-:-:S05]  /*2250*/  IMAD.MOV.U32 R5, RZ, RZ, RZ ;  /* 0x000000ffff057224 */ /* 0x000fca00078e00ff */
[----:B------:R1:W-:Y:S02]  /*2260*/  REDG.E.ADD.64.STRONG.GPU desc[UR18][R2.64], R4 ;  /* 0x000000040200798e */ /* 0x0003e4000c12e512 */
.L_x_184:
[----:B------:R-:W-:Y:S05]  /*2270*/  BSYNC.RECONVERGENT B2 ;  /* 0x0000000000027941 */ /* 0x000fea0003800200 */
.L_x_183:
[----:B------:R-:W-:-:S07]  /*2280*/  VIADD R7, R7, 0x2 ;  /* 0x0000000207077836 */ /* 0x000fce0000000000 */
.L_x_180:
[----:B------:R-:W-:-:S13]  /*2290*/  ISETP.NE.AND P0, PT, R11, RZ, PT ;  /* 0x000000ff0b00720c */ /* 0x000fda0003f05270 */
[----:B------:R-:W-:Y:S05]  /*22a0*/  @!P0 BRA `(.L_x_179) ;  /* 0x0000000000288947 */ /* 0x000fea0003800000 */
[----:B0123--:R-:W-:-:S05]  /*22b0*/  IMAD R2, R7, 0x400, R27 ;  /* 0x0000040007027824 */ /* 0x00ffca00078e021b */
[----:B------:R-:W0:Y:S02]  /*22c0*/  LDS R6, [R2] ;  /* 0x0000000002067984 */ /* 0x000e240000000800 */
[----:B0-----:R-:W-:-:S13]  /*22d0*/  ISETP.NE.AND P0, PT, R6, RZ, PT ;  /* 0x000000ff0600720c */ /* 0x001fda0003f05270 */
[----:B------:R-:W-:Y:S05]  /*22e0*/  @!P0 BRA `(.L_x_179) ;  /* 0x0000000000188947 */ /* 0x000fea0003800000 */
[----:B------:R-:W0:Y:S01]  /*22f0*/  LDC.64 R2, c[0x0][0x380] ;  /* 0x0000e000ff027b82 */ /* 0x000e220000000a00 */
[----:B------:R-:W-:-:S04]  /*2300*/  IMAD R5, R7, 0x100, R18 ;  /* 0x0000010007057824 */ /* 0x000fc800078e0212 */
[----:B0-----:R-:W-:Y:S01]  /*2310*/  IMAD.WIDE.U32 R4, R5, 0x8, R2 ;  /* 0x0000000805047825 */ /* 0x001fe200078e0002 */
[----:B------:R-:W-:-:S03]  /*2320*/  MOV R2, R6 ;  /* 0x0000000600027202 */ /* 0x000fc60000000f00 */
[----:B------:R-:W-:-:S05]  /*2330*/  IMAD.MOV.U32 R3, RZ, RZ, RZ ;  /* 0x000000ffff037224 */ /* 0x000fca00078e00ff */
[----:B------:R4:W-:Y:S02]  /*2340*/  REDG.E.ADD.64.STRONG.GPU desc[UR18][R4.64], R2 ;  /* 0x000000020400798e */ /* 0x0009e4000c12e512 */
.L_x_179:
[----:B------:R-:W-:Y:S05]  /*2350*/  BSYNC.RECONVERGENT B1 ;  /* 0x0000000000017941 */ /* 0x000fea0003800200 */
.L_x_169:
[----:B------:R-:W-:-:S13]  /*2360*/  ISETP.GT.U32.AND P0, PT, R18, 0x7f, PT ;  /* 0x0000007f1200780c */ /* 0x000fda0003f04070 */
[----:B------:R-:W-:Y:S05]  /*2370*/  @P0 BRA `(.L_x_150) ;  /* 0x00000008008c0947 */ /* 0x000fea0003800000 */
[----:B------:R-:W-:Y:S01]  /*2380*/  ISETP.GE.U32.AND P0, PT, R8, 0x7, PT ;  /* 0x000000070800780c */ /* 0x000fe20003f06070 */
[----:B------:R-:W-:-:S12]  /*2390*/  IMAD.MOV.U32 R7, RZ, RZ, RZ ;  /* 0x000000ffff077224 */ /* 0x000fd800078e00ff */
[----:B------:R-:W-:Y:S05]  /*23a0*/  @!P0 BRA `(.L_x_185) ;  /* 0x0000000400148947 */ /* 0x000fea0003800000 */
[----:B01234-:R-:W0:Y:S01]  /*23b0*/  LDC.64 R2, c[0x0][0x380] ;  /* 0x0000e000ff027b82 */ /* 0x01fe220000000a00 */
[----:B------:R-:W-:-:S07]  /*23c0*/  IMAD.MOV.U32 R8, RZ, RZ, RZ ;  /* 0x000000ffff087224 */ /* 0x000fce00078e00ff */
.L_x_202:
[C---:B------:R-:W-:Y:S01]  /*23d0*/  IMAD R29, R8.reuse, 0x400, R27 ;  /* 0x00000400081d7824 */ /* 0x040fe200078e021b */
[----:B------:R-:W-:Y:S01]  /*23e0*/  BSSY.RECONVERGENT B1, `(.L_x_186) ;  /* 0x000000c000017945 */ /* 0x000fe20003800200 */
[----:B01234-:R-:W-:-:S03]  /*23f0*/  IMAD R5, R8, 0x100, R18 ;  /* 0x0000010008057824 */ /* 0x01ffc600078e0212 */
[----:B------:R-:W1:Y:S01]  /*2400*/  LDS R6, [R29+0x200] ;  /* 0x000200001d067984 */ /* 0x000e620000000800 */
[----:B0-----:R-:W-:-:S03]  /*2410*/  IMAD.WIDE.U32 R4, R5, 0x8, R2 ;  /* 0x0000000805047825 */ /* 0x001fc600078e0002 */
[----:B------:R-:W0:Y:S04]  /*2420*/  LDS R12, [R29+0x600] ;  /* 0x000600001d0c7984 */ /* 0x000e280000000800 */
[----:B------:R2:W3:Y:S04]  /*2430*/  LDS R17, [R29+0xa00] ;  /* 0x000a00001d117984 */ /* 0x0004e80000000800 */
[----:B------:R2:W4:Y:S01]  /*2440*/  LDS R13, [R29+0xe00] ;  /* 0x000e00001d0d7984 */ /* 0x0005220000000800 */
[----:B-1----:R-:W-:Y:S02]  /*2450*/  ISETP.NE.AND P0, PT, R6, RZ, PT ;  /* 0x000000ff0600720c */ /* 0x002fe40003f05270 */
[----:B0-----:R-:W-:-:S11]  /*2460*/  ISETP.NE.AND P1, PT, R12, RZ, PT ;  /* 0x000000ff0c00720c */ /* 0x001fd60003f25270 */
[----:B--234-:R-:W-:Y:S05]  /*2470*/  @!P0 BRA `(.L_x_187) ;  /* 0x0000000000088947 */ /* 0x01cfea0003800000 */
[----:B------:R-:W-:-:S05]  /*2480*/  HFMA2 R7, -RZ, RZ, 0, 0 ;  /* 0x00000000ff077431 */ /* 0x000fca00000001ff */
[----:B------:R0:W-:Y:S02]  /*2490*/  REDG.E.ADD.64.STRONG.GPU desc[UR18][R4.64+0x400], R6 ;  /* 0x000400060400798e */ /* 0x0001e4000c12e512 */
.L_x_187:
[----:B------:R-:W-:Y:S05]  /*24a0*/  BSYNC.RECONVERGENT B1 ;  /* 0x0000000000017941 */ /* 0x000fea0003800200 */
.L_x_186:
[----:B------:R-:W-:Y:S04]  /*24b0*/  BSSY.RECONVERGENT B1, `(.L_x_188) ;  /* 0x0000005000017945 */ /* 0x000fe80003800200 */
[----:B------:R-:W-:Y:S05]  /*24c0*/  @!P1 BRA `(.L_x_189) ;  /* 0x00000000000c9947 */ /* 0x000fea0003800000 */
[----:B0-----:R-:W-:Y:S02]  /*24d0*/  IMAD.MOV.U32 R6, RZ, RZ, R12 ;  /* 0x000000ffff067224 */ /* 0x001fe400078e000c */
[----:B------:R-:W-:-:S05]  /*24e0*/  IMAD.MOV.U32 R7, RZ, RZ, RZ ;  /* 0x000000ffff077224 */ /* 0x000fca00078e00ff */
[----:B------:R1:W-:Y:S02]  /*24f0*/  REDG.E.ADD.64.STRONG.GPU desc[UR18][R4.64+0xc00], R6 ;  /* 0x000c00060400798e */ /* 0x0003e4000c12e512 */
.L_x_189:
[----:B------:R-:W-:Y:S05]  /*2500*/  BSYNC.RECONVERGENT B1 ;  /* 0x0000000000017941 */ /* 0x000fea0003800200 */
.L_x_188:
[----:B------:R-:W2:Y:S01]  /*2510*/  LDS R15, [R29+0x1200] ;  /* 0x001200001d0f7984 */ /* 0x000ea20000000800 */
[----:B------:R-:W-:Y:S01]  /*2520*/  ISETP.NE.AND P6, PT, R17, RZ, PT ;  /* 0x000000ff1100720c */ /* 0x000fe20003fc5270 */
[----:B------:R-:W-:Y:S01]  /*2530*/  VIADD R8, R8, 0x8 ;  /* 0x0000000808087836 */ /* 0x000fe20000000000 */
[----:B------:R-:W-:Y:S01]  /*2540*/  BSSY.RECONVERGENT B1, `(.L_x_190) ;  /* 0x000000e000017945 */ /* 0x000fe20003800200 */
[----:B------:R-:W3:Y:S01]  /*2550*/  LDS R12, [R29+0x1600] ;  /* 0x001600001d0c7984 */ /* 0x000ee20000000800 */
[----:B------:R-:W-:Y:S02]  /*2560*/  ISETP.NE.AND P1, PT, R13, RZ, PT ;  /* 0x000000ff0d00720c */ /* 0x000fe40003f25270 */
[----:B------:R-:W-:Y:S01]  /*2570*/  ISETP.NE.AND P0, PT, R8, R9, PT ;  /* 0x000000090800720c */ /* 0x000fe20003f05270 */
[----:B------:R-:W4:Y:S04]  /*2580*/  LDS R14, [R29+0x1a00] ;  /* 0x001a00001d0e7984 */ /* 0x000f280000000800 */
[----:B------:R-:W5:Y:S01]  /*2590*/  LDS R16, [R29+0x1e00] ;  /* 0x001e00001d107984 */ /* 0x000f620000000800 */
[----:B--2---:R-:W-:-:S02]  /*25a0*/  ISETP.NE.AND P2, PT, R15, RZ, PT ;  /* 0x000000ff0f00720c */ /* 0x004fc40003f45270 */
[----:B---3--:R-:W-:Y:S02]  /*25b0*/  ISETP.NE.AND P3, PT, R12, RZ, PT ;  /* 0x000000ff0c00720c */ /* 0x008fe40003f65270 */
[----:B----4-:R-:W-:Y:S02]  /*25c0*/  ISETP.NE.AND P4, PT, R14, RZ, PT ;  /* 0x000000ff0e00720c */ /* 0x010fe40003f85270 */
[----:B-----5:R-:W-:Y:S01]  /*25d0*/  ISETP.NE.AND P5, PT, R16, RZ, PT ;  /* 0x000000ff1000720c */ /* 0x020fe20003fa5270 */
[----:B------:R-:W-:-:S12]  /*25e0*/  @!P6 BRA `(.L_x_191) ;  /* 0x00000000000ce947 */ /* 0x000fd80003800000 */
[----:B01----:R-:W-:Y:S02]  /*25f0*/  IMAD.MOV.U32 R6, RZ, RZ, R17 ;  /* 0x000000ffff067224 */ /* 0x003fe400078e0011 */
[----:B------:R-:W-:-:S05]  /*2600*/  IMAD.MOV.U32 R7, RZ, RZ, RZ ;  /* 0x000000ffff077224 */ /* 0x000fca00078e00ff */
[----:B------:R2:W-:Y:S02]  /*2610*/  REDG.E.ADD.64.STRONG.GPU desc[UR18][R4.64+0x1400], R6 ;  /* 0x001400060400798e */ /* 0x0005e4000c12e512 */
.L_x_191:
[----:B------:R-:W-:Y:S05]  /*2620*/  BSYNC.RECONVERGENT B1 ;  /* 0x0000000000017941 */ /* 0x000fea0003800200 */
.L_x_190:
[----:B------:R-:W-:Y:S04]  /*2630*/  BSSY.RECONVERGENT B1, `(.L_x_192) ;  /* 0x0000005000017945 */ /* 0x000fe80003800200 */
[----:B------:R-:W-:Y:S05]  /*2640*/  @!P1 BRA `(.L_x_193) ;  /* 0x00000000000c9947 */ /* 0x000fea0003800000 */
[----:B012---:R-:W-:Y:S01]  /*2650*/  MOV R6, R13 ;  /* 0x0000000d00067202 */ /* 0x007fe20000000f00 */
[----:B------:R-:W-:-:S05]  /*2660*/  IMAD.MOV.U32 R7, RZ, RZ, RZ ;  /* 0x000000ffff077224 */ /* 0x000fca00078e00ff */
[----:B------:R3:W-:Y:S02]  /*2670*/  REDG.E.ADD.64.STRONG.GPU desc[UR18][R4.64+0x1c00], R6 ;  /* 0x001c00060400798e */ /* 0x0007e4000c12e512 */
.L_x_193:
[----:B------:R-:W-:Y:S05]  /*2680*/  BSYNC.RECONVERGENT B1 ;  /* 0x0000000000017941 */ /* 0x000fea0003800200 */
.L_x_192:
[----:B------:R-:W-:Y:S04]  /*2690*/  BSSY.RECONVERGENT B1, `(.L_x_194) ;  /* 0x0000005000017945 */ /* 0x000fe80003800200 */
[----:B------:R-:W-:Y:S05]  /*26a0*/  @!P2 BRA `(.L_x_195) ;  /* 0x00000000000ca947 */ /* 0x000fea0003800000 */
[----:B0123--:R-:W-:Y:S02]  /*26b0*/  IMAD.MOV.U32 R6, RZ, RZ, R15 ;  /* 0x000000ffff067224 */ /* 0x00ffe400078e000f */
[----:B------:R-:W-:-:S05]  /*26c0*/  IMAD.MOV.U32 R7, RZ, RZ, RZ ;  /* 0x000000ffff077224 */ /* 0x000fca00078e00ff */
[----:B------:R4:W-:Y:S02]  /*26d0*/  REDG.E.ADD.64.STRONG.GPU desc[UR18][R4.64+0x2400], R6 ;  /* 0x002400060400798e */ /* 0x0009e4000c12e512 */
.L_x_195:
[----:B------:R-:W-:Y:S05]  /*26e0*/  BSYNC.RECONVERGENT B1 ;  /* 0x0000000000017941 */ /* 0x000fea0003800200 */
.L_x_194:
[----:B------:R-:W-:Y:S04]  /*26f0*/  BSSY.RECONVERGENT B1, `(.L_x_196) ;  /* 0x0000004000017945 */ /* 0x000fe80003800200 */
[----:B------:R-:W-:Y:S05]  /*2700*/  @!P3 BRA `(.L_x_197) ;  /* 0x000000000008b947 */ /* 0x000fea0003800000 */
[----:B------:R-:W-:-:S05]  /*2710*/  IMAD.MOV.U32 R13, RZ, RZ, RZ ;  /* 0x000000ffff0d7224 */ /* 0x000fca00078e00ff */
[----:B------:R0:W-:Y:S02]  /*2720*/  REDG.E.ADD.64.STRONG.GPU desc[UR18][R4.64+0x2c00], R12 ;  /* 0x002c000c0400798e */ /* 0x0001e4000c12e512 */
.L_x_197:
[----:B------:R-:W-:Y:S05]  /*2730*/  BSYNC.RECONVERGENT B1 ;  /* 0x0000000000017941 */ /* 0x000fea0003800200 */
.L_x_196:
[----:B------:R-:W-:Y:S04]  /*2740*/  BSSY.RECONVERGENT B1, `(.L_x_198) ;  /* 0x0000004000017945 */ /* 0x000fe80003800200 */
[----:B------:R-:W-:Y:S05]  /*2750*/  @!P4 BRA `(.L_x_199) ;  /* 0x000000000008c947 */ /* 0x000fea0003800000 */
[----:B------:R-:W-:-:S05]  /*2760*/  IMAD.MOV.U32 R15, RZ, RZ, RZ ;  /* 0x000000ffff0f7224 */ /* 0x000fca00078e00ff */
[----:B------:R0:W-:Y:S02]  /*2770*/  REDG.E.ADD.64.STRONG.GPU desc[UR18][R4.64+0x3400], R14 ;  /* 0x0034000e0400798e */ /* 0x0001e4000c12e512 */
.L_x_199:
[----:B------:R-:W-:Y:S05]  /*2780*/  BSYNC.RECONVERGENT B1 ;  /* 0x0000000000017941 */ /* 0x000fea0003800200 */
.L_x_198:
[----:B------:R-:W-:Y:S04]  /*2790*/  BSSY.RECONVERGENT B1, `(.L_x_200) ;  /* 0x0000004000017945 */ /* 0x000fe80003800200 */
[----:B------:R-:W-:Y:S05]  /*27a0*/  @!P5 BRA `(.L_x_201) ;  /* 0x000000000008d947 */ /* 0x000fea0003800000 */
[----:B------:R-:W-:-:S05]  /*27b0*/  HFMA2 R17, -RZ, RZ, 0, 0 ;  /* 0x00000000ff117431 */ /* 0x000fca00000001ff */
[----:B------:R0:W-:Y:S02]  /*27c0*/  REDG.E.ADD.64.STRONG.GPU desc[UR18][R4.64+0x3c00], R16 ;  /* 0x003c00100400798e */ /* 0x0001e4000c12e512 */
.L_x_201:
[----:B------:R-:W-:Y:S05]  /*27d0*/  BSYNC.RECONVERGENT B1 ;  /* 0x0000000000017941 */ /* 0x000fea0003800200 */
.L_x_200:
[----:B------:R-:W-:Y:S05]  /*27e0*/  @P0 BRA `(.L_x_202) ;  /* 0xfffffff800f80947 */ /* 0x000fea000383ffff */
[----:B01234-:R-:W-:-:S07]  /*27f0*/  IMAD.MOV.U32 R7, RZ, RZ, R9 ;  /* 0x000000ffff077224 */ /* 0x01ffce00078e0009 */
.L_x_185:
[----:B------:R-:W-:-:S09]  /*2800*/  UISETP.NE.AND UP0, UPT, UR20, URZ, UPT ;  /* 0x000000ff1400728c */ /* 0x000fd2000bf05270 */
[----:B------:R-:W-:Y:S05]  /*2810*/  BRA.U !UP0, `(.L_x_150) ;  /* 0x0000000508647547 */ /* 0x000fea000b800000 */
[----:B------:R-:W-:-:S13]  /*2820*/  ISETP.GE.U32.AND P0, PT, R10, 0x3, PT ;  /* 0x000000030a00780c */ /* 0x000fda0003f06070 */
[----:B------:R-:W-:Y:S05]  /*2830*/  @!P0 BRA `(.L_x_203) ;  /* 0x0000000000c08947 */ /* 0x000fea0003800000 */
[----:B01234-:R-:W-:Y:S01]  /*2840*/  IMAD R2, R7, 0x400, R27 ;  /* 0x0000040007027824 */ /* 0x01ffe200078e021b */
[----:B------:R-:W-:Y:S04]  /*2850*/  BSSY.RECONVERGENT B1, `(.L_x_204) ;  /* 0x0000010000017945 */ /* 0x000fe80003800200 */
[----:B------:R-:W0:Y:S04]  /*2860*/  LDS R10, [R2+0x200] ;  /* 0x00020000020a7984 */ /* 0x000e280000000800 */
        /* <DEDUP_REMOVED lines=14> */
.L_x_205:
[----:B------:R-:W-:Y:S05]  /*2950*/  BSYNC.RECONVERGENT B1 ;  /* 0x0000000000017941 */ /* 0x000fea0003800200 */
.L_x_204:
[----:B------:R-:W-:Y:S04]  /*2960*/  BSSY.RECONVERGENT B1, `(.L_x_206) ;  /* 0x0000009000017945 */ /* 0x000fe80003800200 */
[----:B------:R-:W-:Y:S05]  /*2970*/  @!P1 BRA `(.L_x_207) ;  /* 0x00000000001c9947 */ /* 0x000fea0003800000 */
[----:B0-----:R-:W0:Y:S01]  /*2980*/  LDC.64 R4, c[0x0][0x380] ;  /* 0x0000e000ff047b82 */ /* 0x001e220000000a00 */
[----:B------:R-:W-:Y:S01]  /*2990*/  LEA R3, R7, R18, 0x8 ;  /* 0x0000001207037211 */ /* 0x000fe200078e40ff */
[----:B------:R-:W-:-:S04]  /*29a0*/  IMAD.MOV.U32 R2, RZ, RZ, R9 ;  /* 0x000000ffff027224 */ /* 0x000fc800078e0009 */
[----:B------:R-:W-:-:S04]  /*29b0*/  VIADD R3, R3, 0x100 ;  /* 0x0000010003037836 */ /* 0x000fc80000000000 */
[----:B0-----:R-:W-:-:S04]  /*29c0*/  IMAD.WIDE.U32 R4, R3, 0x8, R4 ;  /* 0x0000000803047825 */ /* 0x001fc800078e0004 */
[----:B------:R-:W-:-:S05]  /*29d0*/  IMAD.MOV.U32 R3, RZ, RZ, RZ ;  /* 0x000000ffff037224 */ /* 0x000fca00078e00ff */
[----:B------:R1:W-:Y:S02]  /*29e0*/  REDG.E.ADD.64.STRONG.GPU desc[UR18][R4.64+0x400], R2 ;  /* 0x000400020400798e */ /* 0x0003e4000c12e512 */
.L_x_207:
[----:B------:R-:W-:Y:S05]  /*29f0*/  BSYNC.RECONVERGENT B1 ;  /* 0x0000000000017941 */ /* 0x000fea0003800200 */
.L_x_206:
[----:B------:R-:W-:Y:S04]  /*2a00*/  BSSY.RECONVERGENT B1, `(.L_x_208) ;  /* 0x0000009000017945 */ /* 0x000fe80003800200 */
[----:B------:R-:W-:Y:S05]  /*2a10*/  @!P2 BRA `(.L_x_209) ;  /* 0x00000000001ca947 */ /* 0x000fea0003800000 */
[----:B01----:R-:W0:Y:S01]  /*2a20*/  LDC.64 R2, c[0x0][0x380] ;  /* 0x0000e000ff027b82 */ /* 0x003e220000000a00 */
[----:B------:R-:W-:Y:S01]  /*2a30*/  IMAD R5, R7, 0x100, R18 ;  /* 0x0000010007057824 */ /* 0x000fe200078e0212 */
[----:B------:R-:W-:-:S03]  /*2a40*/  MOV R4, R6 ;  /* 0x0000000600047202 */ /* 0x000fc60000000f00 */
[----:B------:R-:W-:-:S04]  /*2a50*/  VIADD R5, R5, 0x200 ;  /* 0x0000020005057836 */ /* 0x000fc80000000000 */
[----:B0-----:R-:W-:-:S04]  /*2a60*/  IMAD.WIDE.U32 R2, R5, 0x8, R2 ;  /* 0x0000000805027825 */ /* 0x001fc800078e0002 */
[----:B------:R-:W-:-:S05]  /*2a70*/  IMAD.MOV.U32 R5, RZ, RZ, RZ ;  /* 0x000000ffff057224 */ /* 0x000fca00078e00ff */
[----:B------:R2:W-:Y:S02]  /*2a80*/  REDG.E.ADD.64.STRONG.GPU desc[UR18][R2.64+0x400], R4 ;  /* 0x000400040200798e */ /* 0x0005e4000c12e512 */
.L_x_209:
[----:B------:R-:W-:Y:S05]  /*2a90*/  BSYNC.RECONVERGENT B1 ;  /* 0x0000000000017941 */ /* 0x000fea0003800200 */
.L_x_208:
[----:B------:R-:W-:Y:S04]  /*2aa0*/  BSSY.RECONVERGENT B1, `(.L_x_210) ;  /* 0x0000008000017945 */ /* 0x000fe80003800200 */
[----:B------:R-:W-:Y:S05]  /*2ab0*/  @!P3 BRA `(.L_x_211) ;  /* 0x000000000018b947 */ /* 0x000fea0003800000 */
[----:B012---:R-:W0:Y:S01]  /*2ac0*/  LDC.64 R2, c[0x0][0x380] ;  /* 0x0000e000ff027b82 */ /* 0x007e220000000a00 */
[----:B------:R-:W-:Y:S02]  /*2ad0*/  IMAD R5, R7, 0x100, R18 ;  /* 0x0000010007057824 */ /* 0x000fe400078e0212 */
[----:B------:R-:W-:Y:S02]  /*2ae0*/  IMAD.MOV.U32 R9, RZ, RZ, RZ ;  /* 0x000000ffff097224 */ /* 0x000fe400078e00ff */
[----:B------:R-:W-:-:S04]  /*2af0*/  VIADD R5, R5, 0x300 ;  /* 0x0000030005057836 */ /* 0x000fc80000000000 */
[----:B0-----:R-:W-:-:S05]  /*2b00*/  IMAD.WIDE.U32 R2, R5, 0x8, R2 ;  /* 0x0000000805027825 */ /* 0x001fca00078e0002 */
[----:B------:R3:W-:Y:S02]  /*2b10*/  REDG.E.ADD.64.STRONG.GPU desc[UR18][R2.64+0x400], R8 ;  /* 0x000400080200798e */ /* 0x0007e4000c12e512 */
.L_x_211:
[----:B------:R-:W-:Y:S05]  /*2b20*/  BSYNC.RECONVERGENT B1 ;  /* 0x0000000000017941 */ /* 0x000fea0003800200 */
.L_x_210:
[----:B------:R-:W-:-:S07]  /*2b30*/  VIADD R7, R7, 0x4 ;  /* 0x0000000407077836 */ /* 0x000fce0000000000 */
.L_x_203:
[----:B------:R-:W-:-:S09]  /*2b40*/  UISETP.NE.AND UP0, UPT, UR9, URZ, UPT ;  /* 0x000000ff0900728c */ /* 0x000fd2000bf05270 */
[----:B------:R-:W-:Y:S05]  /*2b50*/  BRA.U !UP0, `(.L_x_150) ;  /* 0x0000000108947547 */ /* 0x000fea000b800000 */
[----:B------:R-:W-:-:S13]  /*2b60*/  ISETP.NE.AND P0, PT, R0, RZ, PT ;  /* 0x000000ff0000720c */ /* 0x000fda0003f05270 */
[----:B------:R-:W-:Y:S05]  /*2b70*/  @!P0 BRA `(.L_x_212) ;  /* 0x0000000000608947 */ /* 0x000fea0003800000 */
[----:B01234-:R-:W-:Y:S01]  /*2b80*/  LEA R2, R7, R27, 0xa ;  /* 0x0000001b07027211 */ /* 0x01ffe200078e50ff */
[----:B------:R-:W-:Y:S04]  /*2b90*/  BSSY.RECONVERGENT B1, `(.L_x_213) ;  /* 0x000000b000017945 */ /* 0x000fe80003800200 */
[----:B------:R-:W0:Y:S04]  /*2ba0*/  LDS R4, [R2+0x200] ;  /* 0x0002000002047984 */ /* 0x000e280000000800 */
        /* <DEDUP_REMOVED lines=9> */
.L_x_214:
[----:B------:R-:W-:Y:S05]  /*2c40*/  BSYNC.RECONVERGENT B1 ;  /* 0x0000000000017941 */ /* 0x000fea0003800200 */
.L_x_213:
[----:B------:R-:W-:Y:S04]  /*2c50*/  BSSY.RECONVERGENT B1, `(.L_x_215) ;  /* 0x0000009000017945 */ /* 0x000fe80003800200 */
[----:B------:R-:W-:Y:S05]  /*2c60*/  @!P1 BRA `(.L_x_216) ;  /* 0x00000000001c9947 */ /* 0x000fea0003800000 */
[----:B0-----:R-:W0:Y:S01]  /*2c70*/  LDC.64 R2, c[0x0][0x380] ;  /* 0x0000e000ff027b82 */ /* 0x001e220000000a00 */
[----:B------:R-:W-:-:S04]  /*2c80*/  IMAD R4, R7, 0x100, R18 ;  /* 0x0000010007047824 */ /* 0x000fc800078e0212 */
[----:B------:R-:W-:Y:S02]  /*2c90*/  VIADD R5, R4, 0x100 ;  /* 0x0000010004057836 */ /* 0x000fe40000000000 */
[----:B------:R-:W-:Y:S02]  /*2ca0*/  IMAD.MOV.U32 R4, RZ, RZ, R0 ;  /* 0x000000ffff047224 */ /* 0x000fe400078e0000 */
[----:B0-----:R-:W-:-:S04]  /*2cb0*/  IMAD.WIDE.U32 R2, R5, 0x8, R2 ;  /* 0x0000000805027825 */ /* 0x001fc800078e0002 */
[----:B------:R-:W-:-:S05]  /*2cc0*/  HFMA2 R5, -RZ, RZ, 0, 0 ;  /* 0x00000000ff057431 */ /* 0x000fca00000001ff */
[----:B------:R1:W-:Y:S02]  /*2cd0*/  REDG.E.ADD.64.STRONG.GPU desc[UR18][R2.64+0x400], R4 ;  /* 0x000400040200798e */ /* 0x0003e4000c12e512 */
.L_x_216:
[----:B------:R-:W-:Y:S05]  /*2ce0*/  BSYNC.RECONVERGENT B1 ;  /* 0x0000000000017941 */ /* 0x000fea0003800200 */
.L_x_215:
[----:B------:R-:W-:-:S07]  /*2cf0*/  VIADD R7, R7, 0x2 ;  /* 0x0000000207077836 */ /* 0x000fce0000000000 */
.L_x_212:
[----:B------:R-:W-:-:S13]  /*2d00*/  ISETP.NE.AND P0, PT, R11, RZ, PT ;  /* 0x000000ff0b00720c */ /* 0x000fda0003f05270 */
[----:B------:R-:W-:Y:S05]  /*2d10*/  @!P0 BRA `(.L_x_150) ;  /* 0x0000000000248947 */ /* 0x000fea0003800000 */
[----:B------:R-:W-:-:S05]  /*2d20*/  IMAD R0, R7, 0x400, R27 ;  /* 0x0000040007007824 */ /* 0x000fca00078e021b */
[----:B012-4-:R-:W0:Y:S02]  /*2d30*/  LDS R4, [R0+0x200] ;  /* 0x0002000000047984 */ /* 0x017e240000000800 */
[----:B0-----:R-:W-:-:S13]  /*2d40*/  ISETP.NE.AND P0, PT, R4, RZ, PT ;  /* 0x000000ff0400720c */ /* 0x001fda0003f05270 */
[----:B------:R-:W-:Y:S05]  /*2d50*/  @!P0 BRA `(.L_x_150) ;  /* 0x0000000000148947 */ /* 0x000fea0003800000 */
[----:B---3--:R-:W0:Y:S01]  /*2d60*/  LDC.64 R2, c[0x0][0x380] ;  /* 0x0000e000ff027b82 */ /* 0x008e220000000a00 */
[----:B------:R-:W-:Y:S02]  /*2d70*/  IMAD R7, R7, 0x100, R18 ;  /* 0x0000010007077824 */ /* 0x000fe400078e0212 */
[----:B------:R-:W-:Y:S02]  /*2d80*/  IMAD.MOV.U32 R5, RZ, RZ, RZ ;  /* 0x000000ffff057224 */ /* 0x000fe400078e00ff */
[----:B0-----:R-:W-:-:S05]  /*2d90*/  IMAD.WIDE.U32 R2, R7, 0x8, R2 ;  /* 0x0000000807027825 */ /* 0x001fca00078e0002 */
[----:B------:R0:W-:Y:S02]  /*2da0*/  REDG.E.ADD.64.STRONG.GPU desc[UR18][R2.64+0x400], R4 ;  /* 0x000400040200798e */ /* 0x0001e4000c12e512 */
.L_x_150:
[----:B------:R-:W-:Y:S05]  /*2db0*/  BSYNC.RECONVERGENT B0 ;  /* 0x0000000000007941 */ /* 0x000fea0003800200 */
.L_x_149:
[----:B------:R-:W1:Y:S01]  /*2dc0*/  LDCU.64 UR4, c[0x0][0x390] ;  /* 0x00007200ff0477ac */ /* 0x000e620008000a00 */
[----:B------:R-:W-:-:S04]  /*2dd0*/  UIADD3 UR6, UP1, UPT, UR6, 0x1, URZ ;  /* 0x0000000106067890 */ /* 0x000fc8000ff3e0ff */
[----:B------:R-:W-:Y:S02]  /*2de0*/  UIADD3.X UR7, UPT, UPT, URZ, UR7, URZ, UP1, !UPT ;  /* 0x00000007ff077290 */ /* 0x000fe40008ffe4ff */
[----:B-1----:R-:W-:-:S04]  /*2df0*/  UIADD3 UR10, UP0, UPT, UR4, -0x1, URZ ;  /* 0xffffffff040a7890 */ /* 0x002fc8000ff1e0ff */
[----:B------:R-:W-:-:S04]  /*2e00*/  UIADD3.X UR11, UPT, UPT, UR5, -0x1, URZ, UP0, !UPT ;  /* 0xffffffff050b7890 */ /* 0x000fc800087fe4ff */
[----:B------:R-:W-:-:S04]  /*2e10*/  USHF.R.U64 UR10, UR10, 0x1e, UR11 ;  /* 0x0000001e0a0a7899 */ /* 0x000fc8000800120b */
[----:B------:R-:W-:-:S04]  /*2e20*/  UIADD3 UR10, UP0, UPT, UR10, 0x1, URZ ;  /* 0x000000010a0a7890 */ /* 0x000fc8000ff1e0ff */
[----:B------:R-:W-:Y:S02]  /*2e30*/  ULEA.HI.X UR11, UR11, URZ, URZ, 0x2, UP0 ;  /* 0x000000ff0b0b7291 */ /* 0x000fe400080f14ff */
[----:B------:R-:W-:-:S04]  /*2e40*/  UISETP.LT.U32.AND UP0, UPT, UR10, UR4, UPT ;  /* 0x000000040a00728c */ /* 0x000fc8000bf01070 */
[----:B------:R-:W-:-:S04]  /*2e50*/  UISETP.LT.U32.AND.EX UP0, UPT, UR11, UR5, UPT, UP0 ;  /* 0x000000050b00728c */ /* 0x000fc8000bf01100 */
[----:B------:R-:W-:Y:S02]  /*2e60*/  USEL UR4, UR10, UR4, UP0 ;  /* 0x000000040a047287 */ /* 0x000fe40008000000 */
[----:B------:R-:W-:Y:S02]  /*2e70*/  USEL UR5, UR11, UR5, UP0 ;  /* 0x000000050b057287 */ /* 0x000fe40008000000 */
[----:B------:R-:W-:-:S04]  /*2e80*/  UISETP.NE.U32.AND UP0, UPT, UR6, UR4, UPT ;  /* 0x000000040600728c */ /* 0x000fc8000bf05070 */
[----:B------:R-:W-:Y:S01]  /*2e90*/  UISETP.NE.AND.EX UP0, UPT, UR7, UR5, UPT, UP0 ;  /* 0x000000050700728c */ /* 0x000fe2000bf05300 */
[----:B------:R-:W-:Y:S08]  /*2ea0*/  BAR.SYNC.DEFER_BLOCKING 0x0 ;  /* 0x0000000000007b1d */ /* 0x000ff00000010000 */
[----:B------:R-:W-:Y:S05]  /*2eb0*/  BRA.U UP0, `(.L_x_217) ;  /* 0xffffffd100dc7547 */ /* 0x000fea000b83ffff */
[----:B------:R-:W-:Y:S05]  /*2ec0*/  EXIT ;  /* 0x000000000000794d */ /* 0x000fea0003800000 */
.L_x_218:
        /* <DEDUP_REMOVED lines=11> */
.L_x_232:


//--------------------- .text._ZN3cub18CUB_300001_SM_10006detail10radix_sort31DeviceRadixSortSingleTileKernelINS1_5radix10policy_hubIjNS0_8NullTypeEyE10Policy1000ELNS0_9SortOrderE0EjS6_yNS1_21identity_decomposer_tEEEvPKT1_PSB_PKT2_PSF_T3_iiT4_ --------------------------
	.section	.text._ZN3cub18CUB_300001_SM_10006detail10radix_sort31DeviceRadixSortSingleTileKernelINS1_5radix10policy_hubIjNS0_8NullTypeEyE10Policy1000ELNS0_9SortOrderE0EjS6_yNS1_21identity_decomposer_tEEEvPKT1_PSB_PKT2_PSF_T3_iiT4_,"ax",@progbits
	.align	128
        .global         _ZN3cub18CUB_300001_SM_10006detail10radix_sort31DeviceRadixSortSingleTileKernelINS1_5radix10policy_hubIjNS0_8NullTypeEyE10Policy1000ELNS0_9SortOrderE0EjS6_yNS1_21identity_decomposer_tEEEvPKT1_PSB_PKT2_PSF_T3_iiT4_
        .type           _ZN3cub18CUB_300001_SM_10006detail10radix_sort31DeviceRadixSortSingleTileKernelINS1_5radix10policy_hubIjNS0_8NullTypeEyE10Policy1000ELNS0_9SortOrderE0EjS6_yNS1_21identity_decomposer_tEEEvPKT1_PSB_PKT2_PSF_T3_iiT4_,@function
        .size           _ZN3cub18CUB_300001_SM_10006detail10radix_sort31DeviceRadixSortSingleTileKernelINS1_5radix10policy_hubIjNS0_8NullTypeEyE10Policy1000ELNS0_9SortOrderE0EjS6_yNS1_21identity_decomposer_tEEEvPKT1_PSB_PKT2_PSF_T3_iiT4_,(.L_x_233 - _ZN3cub18CUB_300001_SM_10006detail10radix_sort31DeviceRadixSortSingleTileKernelINS1_5radix10policy_hubIjNS0_8NullTypeEyE10Policy1000ELNS0_9SortOrderE0EjS6_yNS1_21identity_decomposer_tEEEvPKT1_PSB_PKT2_PSF_T3_iiT4_)
        .other          _ZN3cub18CUB_300001_SM_10006detail10radix_sort31DeviceRadixSortSingleTileKernelINS1_5radix10policy_hubIjNS0_8NullTypeEyE10Policy1000ELNS0_9SortOrderE0EjS6_yNS1_21identity_decomposer_tEEEvPKT1_PSB_PKT2_PSF_T3_iiT4_,@"STO_CUDA_ENTRY STV_DEFAULT"
_ZN3cub18CUB_300001_SM_10006detail10radix_sort31DeviceRadixSortSingleTileKernelINS1_5radix10policy_hubIjNS0_8NullTypeEyE10Policy1000ELNS0_9SortOrderE0EjS6_yNS1_21identity_decomposer_tEEEvPKT1_PSB_PKT2_PSF_T3_iiT4_:
.text._ZN3cub18CUB_300001_SM_10006detail10radix_sort31DeviceRadixSortSingleTileKernelINS1_5radix10policy_hubIjNS0_8NullTypeEyE10Policy1000ELNS0_9SortOrderE0EjS6_yNS1_21identity_decomposer_tEEEvPKT1_PSB_PKT2_PSF_T3_iiT4_:
[----:B------:R-:W-:Y:S01]  /*0000*/  LDC R1, c[0x0][0x37c] ;  /* 0x0000df00ff017b82 */ /* 0x000fe20000000800 */
[----:B------:R-:W0:Y:S01]  /*0010*/  S2R R0, SR_TID.X ;  /* 0x0000000000007919 */ /* 0x000e220000002100 */
[----:B------:R-:W1:Y:S06]  /*0020*/  LDCU UR4, c[0x0][0x3a0] ;  /* 0x00007400ff0477ac */ /* 0x000e6c0008000800 */
[----:B------:R-:W2:Y:S01]  /*0030*/  LDC.64 R4, c[0x0][0x380] ;  /* 0x0000e000ff047b82 */ /* 0x000ea20000000a00 */
[----:B------:R-:W-:Y:S01]  /*0040*/  IMAD.MOV.U32 R12, RZ, RZ, -0x1 ;  /* 0xffffffffff0c7424 */ /* 0x000fe200078e00ff */
[----:B------:R-:W3:Y:S01]  /*0050*/  LDCU.64 UR10, c[0x0][0x358] ;  /* 0x00006b00ff0a77ac */ /* 0x000ee20008000a00 */
[----:B------:R-:W-:-:S02]  /*0060*/  IMAD.MOV.U32 R13, RZ, RZ, -0x1 ;  /* 0xffffffffff0d7424 */ /* 0x000fc400078e00ff */
[----:B------:R-:W-:Y:S02]  /*0070*/  IMAD.MOV.U32 R15, RZ, RZ, -0x1 ;  /* 0xffffffffff0f7424 */ /* 0x000fe400078e00ff */
[----:B------:R-:W-:Y:S02]  /*0080*/  IMAD.MOV.U32 R14, RZ, RZ, -0x1 ;  /* 0xffffffffff0e7424 */ /* 0x000fe400078e00ff */
[----:B------:R-:W-:Y:S02]  /*0090*/  IMAD.MOV.U32 R16, RZ, RZ, -0x1 ;  /* 0xffffffffff107424 */ /* 0x000fe400078e00ff */
[----:B------:R-:W-:Y:S02]  /*00a0*/  IMAD.MOV.U32 R17, RZ, RZ, -0x1 ;  /* 0xffffffffff117424 */ /* 0x000fe400078e00ff */
[----:B------:R-:W-:Y:S02]  /*00b0*/  IMAD.MOV.U32 R18, RZ, RZ, -0x1 ;  /* 0xffffffffff127424 */ /* 0x000fe400078e00ff */
[----:B------:R-:W-:-:S02]  /*00c0*/  IMAD.MOV.U32 R19, RZ, RZ, -0x1 ;  /* 0xffffffffff137424 */ /* 0x000fc400078e00ff */
[----:B------:R-:W-:Y:S02]  /*00d0*/  IMAD.MOV.U32 R20, RZ, RZ, -0x1 ;  /* 0xffffffffff147424 */ /* 0x000fe400078e00ff */
[----:B------:R-:W-:Y:S01]  /*00e0*/  IMAD.MOV.U32 R21, RZ, RZ, -0x1 ;  /* 0xffffffffff157424 */ /* 0x000fe200078e00ff */
[----:B------:R-:W4:Y:S01]  /*00f0*/  S2UR UR5, SR_CgaCtaId ;  /* 0x00000000000579c3 */ /* 0x000f220000008800 */
[----:B------:R-:W-:Y:S02]  /*0100*/  IMAD.MOV.U32 R22, RZ, RZ, -0x1 ;  /* 0xffffffffff167424 */ /* 0x000fe400078e00ff */
[----:B------:R-:W-:Y:S02]  /*0110*/  IMAD.MOV.U32 R23, RZ, RZ, -0x1 ;  /* 0xffffffffff177424 */ /* 0x000fe400078e00ff */
[----:B------:R-:W-:Y:S02]  /*0120*/  IMAD.MOV.U32 R24, RZ, RZ, -0x1 ;  /* 0xffffffffff187424 */ /* 0x000fe400078e00ff */
[----:B------:R-:W-:-:S02]  /*0130*/  IMAD.MOV.U32 R25, RZ, RZ, -0x1 ;  /* 0xffffffffff197424 */ /* 0x000fc400078e00ff */
[----:B------:R-:W-:Y:S02]  /*0140*/  IMAD.MOV.U32 R26, RZ, RZ, -0x1 ;  /* 0xffffffffff1a7424 */ /* 0x000fe400078e00ff */
[----:B------:R-:W-:Y:S02]  /*0150*/  IMAD.MOV.U32 R27, RZ, RZ, -0x1 ;  /* 0xffffffffff1b7424 */ /* 0x000fe400078e00ff */
[----:B------:R-:W-:Y:S01]  /*0160*/  IMAD.MOV.U32 R28, RZ, RZ, -0x1 ;  /* 0xffffffffff1c7424 */ /* 0x000fe200078e00ff */
[----:B------:R-:W4:Y:S01]  /*0170*/  S2R R29, SR_LANEID ;  /* 0x00000000001d7919 */ /* 0x000f220000000000 */
[----:B0-----:R-:W-:Y:S01]  /*0180*/  IMAD R7, R0, 0x13, RZ ;  /* 0x0000001300077824 */ /* 0x001fe200078e02ff */
[----:B------:R-:W0:Y:S03]  /*0190*/  LDCU.64 UR6, c[0x0][0x3a8] ;  /* 0x00007500ff0677ac */ /* 0x000e260008000a00 */
[C---:B------:R-:W-:Y:S01]  /*01a0*/  VIADD R2, R7.reuse, 0x1 ;  /* 0x0000000107027836 */ /* 0x040fe20000000000 */
[C---:B-1----:R-:W-:Y:S01]  /*01b0*/  ISETP.GE.AND P1, PT, R7.reuse, UR4, PT ;  /* 0x0000000407007c0c */ /* 0x042fe2000bf26270 */
[C---:B------:R-:W-:Y:S01]  /*01c0*/  VIADD R3, R7.reuse, 0x2 ;  /* 0x0000000207037836 */ /* 0x040fe20000000000 */
[----:B------:R-:W1:Y:S01]  /*01d0*/  LDCU UR9, c[0x0][0x3ac] ;  /* 0x00007580ff0977ac */ /* 0x000e620008000800 */
[C---:B------:R-:W-:Y:S01]  /*01e0*/  VIADD R6, R7.reuse, 0x5 ;  /* 0x0000000507067836 */ /* 0x040fe20000000000 */
[----:B------:R-:W-:Y:S01]  /*01f0*/  ISETP.GE.AND P2, PT, R2, UR4, PT ;  /* 0x0000000402007c0c */ /* 0x000fe2000bf46270 */
[----:B------:R-:W-:Y:S01]  /*0200*/  VIADD R2, R7, 0x3 ;  /* 0x0000000307027836 */ /* 0x000fe20000000000 */
[----:B------:R-:W-:Y:S01]  /*0210*/  ISETP.GE.AND P3, PT, R3, UR4, PT ;  /* 0x0000000403007c0c */ /* 0x000fe2000bf66270 */
[----:B--2---:R-:W-:Y:S01]  /*0220*/  IMAD.WIDE.U32 R4, R7, 0x4, R4 ;  /* 0x0000000407047825 */ /* 0x004fe200078e0004 */
[----:B------:R-:W-:-:S02]  /*0230*/  ISETP.GE.AND P6, PT, R6, UR4, PT ;  /* 0x0000000406007c0c */ /* 0x000fc4000bfc6270 */
[----:B------:R-:W-:Y:S01]  /*0240*/  ISETP.GE.AND P4, PT, R2, UR4, PT ;  /* 0x0000000402007c0c */ /* 0x000fe2000bf86270 */
[----:B------:R-:W-:Y:S02]  /*0250*/  IMAD.MOV.U32 R2, RZ, RZ, -0x1 ;  /* 0xffffffffff027424 */ /* 0x000fe400078e00ff */
[C---:B------:R-:W-:Y:S02]  /*0260*/  VIADD R6, R7.reuse, 0x7 ;  /* 0x0000000707067836 */ /* 0x040fe40000000000 */
[C---:B------:R-:W-:Y:S02]  /*0270*/  VIADD R3, R7.reuse, 0x4 ;  /* 0x0000000407037836 */ /* 0x040fe40000000000 */
[----:B---3--:R2:W5:Y:S01]  /*0280*/  @!P1 LDG.E R2, desc[UR10][R4.64] ;  /* 0x0000000a04029981 */ /* 0x008562000c1e1900 */
[----:B------:R-:W-:Y:S01]  /*0290*/  ISETP.GE.AND P1, PT, R6, UR4, PT ;  /* 0x0000000406007c0c */ /* 0x000fe2000bf26270 */
[----:B------:R-:W-:Y:S01]  /*02a0*/  VIADD R6, R7, 0x9 ;  /* 0x0000000907067836 */ /* 0x000fe20000000000 */
[----:B------:R-:W-:Y:S01]  /*02b0*/  ISETP.GE.AND P5, PT, R3, UR4, PT ;  /* 0x0000000403007c0c */ /* 0x000fe2000bfa6270 */
[C---:B------:R-:W-:Y:S01]  /*02c0*/  VIADD R8, R7.reuse, 0x6 ;  /* 0x0000000607087836 */ /* 0x040fe20000000000 */
[----:B------:R2:W5:Y:S01]  /*02d0*/  @!P3 LDG.E R12, desc[UR10][R4.64+0x8] ;  /* 0x0000080a040cb981 */ /* 0x000562000c1e1900 */
[----:B------:R-:W-:Y:S01]  /*02e0*/  IMAD.MOV.U32 R3, RZ, RZ, -0x1 ;  /* 0xffffffffff037424 */ /* 0x000fe200078e00ff */
[----:B------:R-:W-:Y:S01]  /*02f0*/  ISETP.GE.AND P3, PT, R6, UR4, PT ;  /* 0x0000000406007c0c */ /* 0x000fe2000bf66270 */
[C---:B------:R-:W-:Y:S01]  /*0300*/  VIADD R6, R7.reuse, 0xa ;  /* 0x0000000a07067836 */ /* 0x040fe20000000000 */
[----:B------:R-:W-:Y:S01]  /*0310*/  ISETP.GE.AND P0, PT, R8, UR4, PT ;  /* 0x0000000408007c0c */ /* 0x000fe2000bf06270 */
[C---:B------:R-:W-:Y:S01]  /*0320*/  VIADD R8, R7.reuse, 0x8 ;  /* 0x0000000807087836 */ /* 0x040fe20000000000 */
[----:B------:R2:W5:Y:S02]  /*0330*/  @!P4 LDG.E R13, desc[UR10][R4.64+0xc] ;  /* 0x00000c0a040dc981 */ /* 0x000564000c1e1900 */
[----:B------:R-:W-:Y:S01]  /*0340*/  ISETP.GE.AND P4, PT, R6, UR4, PT ;  /* 0x0000000406007c0c */ /* 0x000fe2000bf86270 */
[C---:B------:R-:W-:Y:S01]  /*0350*/  VIADD R6, R7.reuse, 0xc ;  /* 0x0000000c07067836 */ /* 0x040fe20000000000 */
[----:B------:R2:W5:Y:S01]  /*0360*/  @!P2 LDG.E R3, desc[UR10][R4.64+0x4] ;  /* 0x0000040a0403a981 */ /* 0x000562000c1e1900 */
[----:B------:R-:W-:Y:S01]  /*0370*/  ISETP.GE.AND P2, PT, R8, UR4, PT ;  /* 0x0000000408007c0c */ /* 0x000fe2000bf46270 */
[----:B------:R-:W-:-:S02]  /*0380*/  VIADD R8, R7, 0xb ;  /* 0x0000000b07087836 */ /* 0x000fc40000000000 */
[----:B------:R2:W5:Y:S01]  /*0390*/  @!P6 LDG.E R15, desc[UR10][R4.64+0x14] ;  /* 0x0000140a040fe981 */ /* 0x000562000c1e1900 */
[----:B------:R-:W-:Y:S01]  /*03a0*/  ISETP.GE.AND P6, PT, R6, UR4, PT ;  /* 0x0000000406007c0c */ /* 0x000fe2000bfc6270 */
[C---:B------:R-:W-:Y:S02]  /*03b0*/  VIADD R6, R7.reuse, 0xd ;  /* 0x0000000d07067836 */ /* 0x040fe40000000000 */
[----:B------:R2:W5:Y:S01]  /*03c0*/  @!P5 LDG.E R14, desc[UR10][R4.64+0x10] ;  /* 0x0000100a040ed981 */ /* 0x000562000c1e1900 */
[----:B------:R-:W-:Y:S01]  /*03d0*/  ISETP.GE.AND P5, PT, R8, UR4, PT ;  /* 0x0000000408007c0c */ /* 0x000fe2000bfa6270 */
[C---:B------:R-:W-:Y:S02]  /*03e0*/  VIADD R8, R7.reuse, 0xe ;  /* 0x0000000e07087836 */ /* 0x040fe40000000000 */
        /* <DEDUP_REMOVED lines=9> */
[----:B------:R-:W-:Y:S01]  /*0480*/  VIADD R7, R7, 0x12 ;  /* 0x0000001207077836 */ /* 0x000fe20000000000 */
[----:B------:R2:W5:Y:S02]  /*0490*/  @!P3 LDG.E R19, desc[UR10][R4.64+0x24] ;  /* 0x0000240a0413b981 */ /* 0x000564000c1e1900 */
[----:B------:R-:W-:-:S02]  /*04a0*/  ISETP.GE.AND P3, PT, R6, UR4, PT ;  /* 0x0000000406007c0c */ /* 0x000fc4000bf66270 */
[----:B------:R2:W5:Y:S01]  /*04b0*/  @!P4 LDG.E R20, desc[UR10][R4.64+0x28] ;  /* 0x0000280a0414c981 */ /* 0x000562000c1e1900 */
[----:B------:R-:W-:-:S03]  /*04c0*/  ISETP.GE.AND P4, PT, R8, UR4, PT ;  /* 0x0000000408007c0c */ /* 0x000fc6000bf86270 */
[----:B------:R2:W5:Y:S01]  /*04d0*/  @!P5 LDG.E R21, desc[UR10][R4.64+0x2c] ;  /* 0x00002c0a0415d981 */ /* 0x000562000c1e1900 */
[----:B------:R-:W-:-:S03]  /*04e0*/  ISETP.GE.AND P5, PT, R7, UR4, PT ;  /* 0x0000000407007c0c */ /* 0x000fc6000bfa6270 */
[----:B------:R2:W5:Y:S04]  /*04f0*/  @!P6 LDG.E R22, desc[UR10][R4.64+0x30] ;  /* 0x0000300a0416e981 */ /* 0x000568000c1e1900 */
[----:B------:R2:W5:Y:S04]  /*0500*/  @!P0 LDG.E R23, desc[UR10][R4.64+0x34] ;  /* 0x0000340a04178981 */ /* 0x000568000c1e1900 */
[----:B------:R2:W5:Y:S04]  /*0510*/  @!P1 LDG.E R24, desc[UR10][R4.64+0x38] ;  /* 0x0000380a04189981 */ /* 0x000568000c1e1900 */
[----:B------:R2:W5:Y:S04]  /*0520*/  @!P2 LDG.E R25, desc[UR10][R4.64+0x3c] ;  /* 0x00003c0a0419a981 */ /* 0x000568000c1e1900 */
[----:B------:R2:W5:Y:S04]  /*0530*/  @!P3 LDG.E R26, desc[UR10][R4.64+0x40] ;  /* 0x0000400a041ab981 */ /* 0x000568000c1e1900 */
[----:B------:R2:W5:Y:S04]  /*0540*/  @!P4 LDG.E R27, desc[UR10][R4.64+0x44] ;  /* 0x0000440a041bc981 */ /* 0x000568000c1e1900 */
[----:B------:R2:W5:Y:S01]  /*0550*/  @!P5 LDG.E R28, desc[UR10][R4.64+0x48] ;  /* 0x0000480a041cd981 */ /* 0x000562000c1e1900 */
[----:B------:R-:W-:-:S02]  /*0560*/  UMOV UR4, 0x400 ;  /* 0x0000040000047882 */ /* 0x000fc40000000000 */
[----:B----4-:R-:W-:Y:S01]  /*0570*/  ULEA UR4, UR5, UR4, 0x18 ;  /* 0x0000000405047291 */ /* 0x010fe2000f8ec0ff */
[----:B------:R-:W-:-:S05]  /*0580*/  SHF.R.U32.HI R105, RZ, 0x5, R0 ;  /* 0x00000005ff697819 */ /* 0x000fca0000011600 */
[----:B------:R-:W-:-:S05]  /*0590*/  LEA R31, R0, UR4, 0x2 ;  /* 0x00000004001f7c11 */ /* 0x000fca000f8e10ff */
[----:B------:R-:W-:Y:S01]  /*05a0*/  IMAD R33, R0, 0x80, R31 ;  /* 0x0000008000217824 */ /* 0x000fe200078e021f */
[----:B------:R-:W-:-:S03]  /*05b0*/  LEA R30, R105, UR4, 0x2 ;  /* 0x00000004691e7c11 */ /* 0x000fc6000f8e10ff */
[----:B------:R-:W-:Y:S01]  /*05c0*/  IMAD R35, R0, -0x38, R33 ;  /* 0xffffffc800237824 */ /* 0x000fe200078e0221 */
[----:B0-----:R-:W-:Y:S02]  /*05d0*/  UIADD3 UR8, UPT, UPT, UR6, 0x6, URZ ;  /* 0x0000000606087890 */ /* 0x001fe4000fffe0ff */
[----:B------:R-:W-:Y:S01]  /*05e0*/  UIADD3 UR5, UPT, UPT, -UR6, UR7, URZ ;  /* 0x0000000706057290 */ /* 0x000fe2000fffe1ff */
[----:B-12---:R-:W-:Y:S11]  /*05f0*/  BAR.SYNC.DEFER_BLOCKING 0x0 ;  /* 0x0000000000007b1d */ /* 0x006ff60000010000 */
.L_x_220:
[----:B------:R-:W-:Y:S01]  /*0600*/  UISETP.LT.AND UP0, UPT, UR5, 0x6, UPT ;  /* 0x000000060500788c */ /* 0x000fe2000bf01270 */
[----:B------:R-:W-:Y:S01]  /*0610*/  STS [R31], RZ ;  /* 0x000000ff1f007388 */ /* 0x000fe20000000800 */
[----:B------:R-:W-:Y:S01]  /*0620*/  UIADD3 UR6, UPT, UPT, UR8, -0x6, URZ ;  /* 0xfffffffa08067890 */ /* 0x000fe2000fffe0ff */
[----:B------:R-:W-:Y:S01]  /*0630*/  ISETP.NE.AND P1, PT, R29, 0x1f, PT ;  /* 0x0000001f1d00780c */ /* 0x000fe20003f25270 */
[----:B------:R-:W-:Y:S01]  /*0640*/  USEL UR4, UR5, 0x6, UP0 ;  /* 0x0000000605047887 */ /* 0x000fe20008000000 */
[----:B------:R-:W-:Y:S01]  /*0650*/  STS [R31+0x400], RZ ;  /* 0x000400ff1f007388 */ /* 0x000fe20000000800 */
[C---:B------:R-:W-:Y:S01]  /*0660*/  ISETP.NE.AND P2, PT, R105.reuse, 0x6, PT ;  /* 0x000000066900780c */ /* 0x040fe20003f45270 */
[----:B------:R-:W-:Y:S01]  /*0670*/  UISETP.GE.AND UP0, UPT, UR8, UR9, UPT ;  /* 0x000000090800728c */ /* 0x000fe2000bf06270 */
[----:B0----5:R-:W-:Y:S01]  /*0680*/  SHF.R.U32.HI R4, RZ, UR6, R2 ;  /* 0x00000006ff047c19 */ /* 0x021fe20008011602 */
[----:B------:R-:W-:Y:S01]  /*0690*/  UBMSK UR4, URZ, UR4 ;  /* 0x00000004ff04729b */ /* 0x000fe20008000000 */
[----:B------:R-:W-:Y:S01]  /*06a0*/  STS [R31+0x800], RZ ;  /* 0x000800ff1f007388 */ /* 0x000fe20000000800 */
[----:B------:R-:W-:-:S03]  /*06b0*/  ISETP.NE.AND P3, PT, R105, 0x7, PT ;  /* 0x000000076900780c */ /* 0x000fc60003f65270 */
[----:B------:R-:W-:Y:S01]  /*06c0*/  STS [R31+0xc00], RZ ;  /* 0x000c00ff1f007388 */ /* 0x000fe20000000800 */
[----:B------:R-:W-:-:S03]  /*06d0*/  LOP3.LUT R4, R4, UR4, RZ, 0xc0, !PT ;  /* 0x0000000404047c12 */ /* 0x000fc6000f8ec0ff */
[----:B------:R-:W-:Y:S02]  /*06e0*/  STS [R31+0x1000], RZ ;  /* 0x001000ff1f007388 */ /* 0x000fe40000000800 */
[----:B------:R-:W-:Y:S01]  /*06f0*/  IMAD.SHL.U32 R5, R4, 0x400, RZ ;  /* 0x0000040004057824 */ /* 0x000fe200078e00ff */
[----:B------:R-:W-:Y:S01]  /*0700*/  SHF.R.U32.HI R4, RZ, 0x4, R4 ;  /* 0x00000004ff047819 */ /* 0x000fe20000011604 */
[----:B------:R-:W-:Y:S03]  /*0710*/  STS [R31+0x1400], RZ ;  /* 0x001400ff1f007388 */ /* 0x000fe60000000800 */
[----:B------:R-:W-:Y:S01]  /*0720*/  LOP3.LUT R34, R5, 0x7c00, RZ, 0xc0, !PT ;  /* 0x00007c0005227812 */ /* 0x000fe200078ec0ff */
[----:B------:R-:W-:Y:S01]  /*0730*/  STS [R31+0x1800], RZ ;  /* 0x001800ff1f007388 */ /* 0x000fe20000000800 */
[----:B------:R-:W-:-:S03]  /*0740*/  LOP3.LUT R4, R4, 0xffffffe, RZ, 0xc0, !PT ;  /* 0x0ffffffe04047812 */ /* 0x000fc600078ec0ff */
[----:B------:R-:W-:Y:S01]  /*0750*/  STS [R31+0x1c00], RZ ;  /* 0x001c00ff1f007388 */ /* 0x000fe20000000800 */
[----:B------:R-:W-:Y:S02]  /*0760*/  IADD3 R34, PT, PT, R4, R31, R34 ;  /* 0x0000001f04227210 */ /* 0x000fe40007ffe022 */
[----:B------:R-:W-:Y:S01]  /*0770*/  SHF.R.U32.HI R4, RZ, UR6, R3 ;  /* 0x00000006ff047c19 */ /* 0x000fe20008011603 */
[----:B------:R-:W-:Y:S03]  /*0780*/  STS [R31+0x2000], RZ ;  /* 0x002000ff1f007388 */ /* 0x000fe60000000800 */
[----:B------:R-:W-:Y:S01]  /*0790*/  LOP3.LUT R4, R4, UR4, RZ, 0xc0, !PT ;  /* 0x0000000404047c12 */ /* 0x000fe2000f8ec0ff */
[----:B------:R-:W-:Y:S04]  /*07a0*/  STS [R31+0x2400], RZ ;  /* 0x002400ff1f007388 */ /* 0x000fe80000000800 */
[----:B------:R-:W-:Y:S01]  /*07b0*/  STS [R31+0x2800], RZ ;  /* 0x002800ff1f007388 */ /* 0x000fe20000000800 */
[----:B------:R-:W-:Y:S01]  /*07c0*/  IMAD.SHL.U32 R5, R4, 0x400, RZ ;  /* 0x0000040004057824 */ /* 0x000fe200078e00ff */
[----:B------:R-:W-:-:S02]  /*07d0*/  SHF.R.U32.HI R4, RZ, 0x4, R4 ;  /* 0x00000004ff047819 */ /* 0x000fc40000011604 */
[----:B------:R-:W-:Y:S02]  /*07e0*/  STS [R31+0x2c00], RZ ;  /* 0x002c00ff1f007388 */ /* 0x000fe40000000800 */
[----:B------:R-:W-:Y:S02]  /*07f0*/  LOP3.LUT R36, R5, 0x7c00, RZ, 0xc0, !PT ;  /* 0x00007c0005247812 */ /* 0x000fe400078ec0ff */
        /* <DEDUP_REMOVED lines=32> */
[----:B------:R-:W0:Y:S02]  /*0a00*/  LDS.U16 R32, [R34] ;  /* 0x0000000022207984 */ /* 0x000e240000000400 */
[----:B0-----:R-:W-:-:S05]  /*0a10*/  VIADD R5, R32, 0x1 ;  /* 0x0000000120057836 */ /* 0x001fca0000000000 */
[----:B------:R0:W-:Y:S04]  /*0a20*/  STS.U16 [R34], R5 ;  /* 0x0000000522007388 */ /* 0x0001e80000000400 */
[----:B------:R-:W1:Y:S01]  /*0a30*/  LDS.U16 R38, [R36] ;  /* 0x0000000024267984 */ /* 0x000e620000000400 */
[----:B0-----:R-:W-:Y:S01]  /*0a40*/  IMAD.SHL.U32 R5, R4, 0x400, RZ ;  /* 0x0000040004057824 */ /* 0x001fe200078e00ff */
[----:B------:R-:W-:-:S04]  /*0a50*/  SHF.R.U32.HI R4, RZ, 0x4, R4 ;  /* 0x00000004ff047819 */ /* 0x000fc80000011604 */
[----:B------:R-:W-:Y:S02]  /*0a60*/  LOP3.LUT R6, R5, 0x7c00, RZ, 0xc0, !PT ;  /* 0x00007c0005067812 */ /* 0x000fe400078ec0ff */
[----:B------:R-:W-:Y:S02]  /*0a70*/  LOP3.LUT R41, R4, 0xffffffe, RZ, 0xc0, !PT ;  /* 0x0ffffffe04297812 */ /* 0x000fe400078ec0ff */
[----:B------:R-:W-:Y:S02]  /*0a80*/  SHF.R.U32.HI R5, RZ, UR6, R14 ;  /* 0x00000006ff057c19 */ /* 0x000fe4000801160e */
[----:B------:R-:W-:Y:S02]  /*0a90*/  IADD3 R41, PT, PT, R41, R31, R6 ;  /* 0x0000001f29297210 */ /* 0x000fe40007ffe006 */
[----:B------:R-:W-:-:S05]  /*0aa0*/  LOP3.LUT R5, R5, UR4, RZ, 0xc0, !PT ;  /* 0x0000000405057c12 */ /* 0x000fca000f8ec0ff */
[----:B------:R-:W-:Y:S01]  /*0ab0*/  IMAD.SHL.U32 R6, R5, 0x400, RZ ;  /* 0x0000040005067824 */ /* 0x000fe200078e00ff */
[----:B------:R-:W-:-:S04]  /*0ac0*/  SHF.R.U32.HI R5, RZ, 0x4, R5 ;  /* 0x00000004ff057819 */ /* 0x000fc80000011605 */
[----:B------:R-:W-:Y:S02]  /*0ad0*/  LOP3.LUT R8, R6, 0x7c00, RZ, 0xc0, !PT ;  /* 0x00007c0006087812 */ /* 0x000fe400078ec0ff */
[----:B------:R-:W-:-:S04]  /*0ae0*/  LOP3.LUT R5, R5, 0xffffffe, RZ, 0xc0, !PT ;  /* 0x0ffffffe05057812 */ /* 0x000fc800078ec0ff */
[----:B------:R-:W-:Y:S01]  /*0af0*/  IADD3 R43, PT, PT, R5, R31, R8 ;  /* 0x0000001f052b7210 */ /* 0x000fe20007ffe008 */
[----:B-1----:R-:W-:-:S05]  /*0b00*/  VIADD R7, R38, 0x1 ;  /* 0x0000000126077836 */ /* 0x002fca0000000000 */
[----:B------:R-:W-:Y:S04]  /*0b10*/  STS.U16 [R36], R7 ;  /* 0x0000000724007388 */ /* 0x000fe80000000400 */
[----:B------:R-:W0:Y:S02]  /*0b20*/  LDS.U16 R40, [R39] ;  /* 0x0000000027287984 */ /* 0x000e240000000400 */
[----:B0-----:R-:W-:-:S05]  /*0b30*/  VIADD R4, R40, 0x1 ;  /* 0x0000000128047836 */ /* 0x001fca0000000000 */
[----:B------:R0:W-:Y:S04]  /*0b40*/  STS.U16 [R39], R4 ;  /* 0x0000000427007388 */ /* 0x0001e80000000400 */
[----:B------:R-:W1:Y:S01]  /*0b50*/  LDS.U16 R42, [R41] ;  /* 0x00000000292a7984 */ /* 0x000e620000000400 */
[----:B0-----:R-:W-:-:S04]  /*0b60*/  SHF.R.U32.HI R4, RZ, UR6, R15 ;  /* 0x00000006ff047c19 */ /* 0x001fc8000801160f */
[----:B------:R-:W-:-:S05]  /*0b70*/  LOP3.LUT R4, R4, UR4, RZ, 0xc0, !PT ;  /* 0x0000000404047c12 */ /* 0x000fca000f8ec0ff */
[----:B------:R-:W-:Y:S01]  /*0b80*/  IMAD.SHL.U32 R5, R4, 0x400, RZ ;  /* 0x0000040004057824 */ /* 0x000fe200078e00ff */
[----:B------:R-:W-:-:S04]  /*0b90*/  SHF.R.U32.HI R4, RZ, 0x4, R4 ;  /* 0x00000004ff047819 */ /* 0x000fc80000011604 */
[----:B------:R-:W-:Y:S02]  /*0ba0*/  LOP3.LUT R8, R5, 0x7c00, RZ, 0xc0, !PT ;  /* 0x00007c0005087812 */ /* 0x000fe400078ec0ff */
[----:B------:R-:W-:Y:S02]  /*0bb0*/  LOP3.LUT R45, R4, 0xffffffe, RZ, 0xc0, !PT ;  /* 0x0ffffffe042d7812 */ /* 0x000fe400078ec0ff */
[----:B------:R-:W-:Y:S02]  /*0bc0*/  SHF.R.U32.HI R5, RZ, UR6, R16 ;  /* 0x00000006ff057c19 */ /* 0x000fe40008011610 */
[----:B------:R-:W-:Y:S02]  /*0bd0*/  IADD3 R45, PT, PT, R45, R31, R8 ;  /* 0x0000001f2d2d7210 */ /* 0x000fe40007ffe008 */
[----:B------:R-:W-:Y:S01]  /*0be0*/  LOP3.LUT R5, R5, UR4, RZ, 0xc0, !PT ;  /* 0x0000000405057c12 */ /* 0x000fe2000f8ec0ff */
[----:B-1----:R-:W-:-:S05]  /*0bf0*/  VIADD R6, R42, 0x1 ;  /* 0x000000012a067836 */ /* 0x002fca0000000000 */
[----:B------:R0:W-:Y:S04]  /*0c00*/  STS.U16 [R41], R6 ;  /* 0x0000000629007388 */ /* 0x0001e80000000400 */
[----:B------:R-:W1:Y:S01]  /*0c10*/  LDS.U16 R44, [R43] ;  /* 0x000000002b2c7984 */ /* 0x000e620000000400 */
[----:B0-----:R-:W-:Y:S01]  /*0c20*/  IMAD.SHL.U32 R6, R5, 0x400, RZ ;  /* 0x0000040005067824 */ /* 0x001fe200078e00ff */
[----:B------:R-:W-:-:S04]  /*0c30*/  SHF.R.U32.HI R5, RZ, 0x4, R5 ;  /* 0x00000004ff057819 */ /* 0x000fc80000011605 */
[----:B------:R-:W-:Y:S02]  /*0c40*/  LOP3.LUT R8, R6, 0x7c00, RZ, 0xc0, !PT ;  /* 0x00007c0006087812 */ /* 0x000fe400078ec0ff */
[----:B------:R-:W-:-:S04]  /*0c50*/  LOP3.LUT R5, R5, 0xffffffe, RZ, 0xc0, !PT ;  /* 0x0ffffffe05057812 */ /* 0x000fc800078ec0ff */
[----:B------:R-:W-:Y:S01]  /*0c60*/  IADD3 R47, PT, PT, R5, R31, R8 ;  /* 0x0000001f052f7210 */ /* 0x000fe20007ffe008 */
[----:B-1----:R-:W-:-:S05]  /*0c70*/  VIADD R4, R44, 0x1 ;  /* 0x000000012c047836 */ /* 0x002fca0000000000 */
        /* <DEDUP_REMOVED lines=108> */
[----:B------:R-:W-:Y:S01]  /*1340*/  SHF.R.U32.HI R5, RZ, UR6, R28 ;  /* 0x00000006ff057c19 */ /* 0x000fe2000801161c */
[----:B------:R-:W0:Y:S01]  /*1350*/  S2UR UR6, SR_CgaCtaId ;  /* 0x00000000000679c3 */ /* 0x000e220000008800 */
[----:B------:R-:W-:Y:S02]  /*1360*/  IADD3 R69, PT, PT, R69, R31, R8 ;  /* 0x0000001f45457210 */ /* 0x000fe40007ffe008 */
[----:B------:R-:W-:Y:S01]  /*1370*/  LOP3.LUT R5, R5, UR4, RZ, 0xc0, !PT ;  /* 0x0000000405057c12 */ /* 0x000fe2000f8ec0ff */
[----:B------:R-:W-:Y:S01]  /*1380*/  UMOV UR4, 0x400 ;  /* 0x0000040000047882 */ /* 0x000fe20000000000 */
[----:B-1----:R-:W-:-:S05]  /*1390*/  VIADD R6, R66, 0x1 ;  /* 0x0000000142067836 */ /* 0x002fca0000000000 */
[----:B------:R1:W-:Y:S04]  /*13a0*/  STS.U16 [R65], R6 ;  /* 0x0000000641007388 */ /* 0x0003e80000000400 */
[----:B------:R-:W2:Y:S01]  /*13b0*/  LDS.U16 R68, [R67] ;  /* 0x0000000043447984 */ /* 0x000ea20000000400 */
[----:B0-----:R-:W-:Y:S01]  /*13c0*/  ULEA UR4, UR6, UR4, 0x18 ;  /* 0x0000000406047291 */ /* 0x001fe2000f8ec0ff */
[----:B-1----:R-:W-:Y:S01]  /*13d0*/  IMAD.SHL.U32 R6, R5, 0x400, RZ ;  /* 0x0000040005067824 */ /* 0x002fe200078e00ff */
[----:B------:R-:W-:-:S04]  /*13e0*/  SHF.R.U32.HI R5, RZ, 0x4, R5 ;  /* 0x00000004ff057819 */ /* 0x000fc80000011605 */
[----:B------:R-:W-:Y:S02]  /*13f0*/  LOP3.LUT R8, R6, 0x7c00, RZ, 0xc0, !PT ;  /* 0x00007c0006087812 */ /* 0x000fe400078ec0ff */
[----:B------:R-:W-:-:S04]  /*1400*/  LOP3.LUT R5, R5, 0xffffffe, RZ, 0xc0, !PT ;  /* 0x0ffffffe05057812 */ /* 0x000fc800078ec0ff */
[----:B------:R-:W-:Y:S01]  /*1410*/  IADD3 R71, PT, PT, R5, R31, R8 ;  /* 0x0000001f05477210 */ /* 0x000fe20007ffe008 */
[----:B--2---:R-:W-:-:S05]  /*1420*/  VIADD R4, R68, 0x1 ;  /* 0x0000000144047836 */ /* 0x004fca0000000000 */
[----:B------:R-:W-:Y:S04]  /*1430*/  STS.U16 [R67], R4 ;  /* 0x0000000443007388 */ /* 0x000fe80000000400 */
[----:B------:R-:W0:Y:S02]  /*1440*/  LDS.U16 R70, [R69] ;  /* 0x0000000045467984 */ /* 0x000e240000000400 */
[----:B0-----:R-:W-:-:S05]  /*1450*/  VIADD R6, R70, 0x1 ;  /* 0x0000000146067836 */ /* 0x001fca0000000000 */
[----:B------:R-:W-:Y:S04]  /*1460*/  STS.U16 [R69], R6 ;  /* 0x0000000645007388 */ /* 0x000fe80000000400 */
[----:B------:R-:W0:Y:S02]  /*1470*/  LDS.U16 R72, [R71] ;  /* 0x0000000047487984 */ /* 0x000e240000000400 */
[----:B0-----:R-:W-:-:S05]  /*1480*/  VIADD R4, R72, 0x1 ;  /* 0x0000000148047836 */ /* 0x001fca0000000000 */
[----:B------:R-:W-:Y:S01]  /*1490*/  STS.U16 [R71], R4 ;  /* 0x0000000447007388 */ /* 0x000fe20000000400 */
[----:B------:R-:W-:Y:S06]  /*14a0*/  BAR.SYNC.DEFER_BLOCKING 0x0 ;  /* 0x0000000000007b1d */ /* 0x000fec0000010000 */
[----:B------:R-:W-:Y:S04]  /*14b0*/  LDS R73, [R33] ;  /* 0x0000000021497984 */ /* 0x000fe80000000800 */
[----:B------:R-:W0:Y:S04]  /*14c0*/  LDS R74, [R33+0x4] ;  /* 0x00000400214a7984 */ /* 0x000e280000000800 */
[----:B------:R-:W1:Y:S04]  /*14d0*/  LDS R75, [R33+0x8] ;  /* 0x00000800214b7984 */ /* 0x000e680000000800 */
[----:B------:R-:W2:Y:S04]  /*14e0*/  LDS R76, [R33+0xc] ;  /* 0x00000c00214c7984 */ /* 0x000ea80000000800 */
[----:B------:R-:W3:Y:S04]  /*14f0*/  LDS R77, [R33+0x10] ;  /* 0x00001000214d7984 */ /* 0x000ee80000000800 */
[----:B------:R-:W4:Y:S04]  /*1500*/  LDS R78, [R33+0x14] ;  /* 0x00001400214e7984 */ /* 0x000f280000000800 */
[----:B------:R-:W4:Y:S04]  /*1510*/  LDS R79, [R33+0x18] ;  /* 0x00001800214f7984 */ /* 0x000f280000000800 */
[----:B------:R-:W4:Y:S04]  /*1520*/  LDS R80, [R33+0x1c] ;  /* 0x00001c0021507984 */ /* 0x000f280000000800 */
[----:B------:R-:W4:Y:S04]  /*1530*/  LDS R81, [R33+0x20] ;  /* 0x0000200021517984 */ /* 0x000f280000000800 */
[----:B------:R-:W4:Y:S04]  /*1540*/  LDS R82, [R33+0x24] ;  /* 0x0000240021527984 */ /* 0x000f280000000800 */
[----:B------:R-:W4:Y:S04]  /*1550*/  LDS R83, [R33+0x28] ;  /* 0x0000280021537984 */ /* 0x000f280000000800 */
[----:B------:R-:W4:Y:S01]  /*1560*/  LDS R84, [R33+0x2c] ;  /* 0x00002c0021547984 */ /* 0x000f220000000800 */
[----:B0-----:R-:W-:-:S03]  /*1570*/  IMAD.IADD R74, R73, 0x1, R74 ;  /* 0x00000001494a7824 */ /* 0x001fc600078e024a */
[----:B------:R-:W0:Y:S01]  /*1580*/  LDS R85, [R33+0x30] ;  /* 0x0000300021557984 */ /* 0x000e220000000800 */
[----:B-1----:R-:W-:-:S03]  /*1590*/  IMAD.IADD R75, R75, 0x1, R74 ;  /* 0x000000014b4b7824 */ /* 0x002fc600078e024a */
[----:B------:R-:W1:Y:S01]  /*15a0*/  LDS R86, [R33+0x34] ;  /* 0x0000340021567984 */ /* 0x000e620000000800 */
[----:B--2---:R-:W-:-:S03]  /*15b0*/  IMAD.IADD R76, R76, 0x1, R75 ;  /* 0x000000014c4c7824 */ /* 0x004fc600078e024b */
[----:B------:R-:W2:Y:S01]  /*15c0*/  LDS R87, [R33+0x38] ;  /* 0x0000380021577984 */ /* 0x000ea20000000800 */
[----:B---3--:R-:W-:-:S03]  /*15d0*/  IMAD.IADD R77, R77, 0x1, R76 ;  /* 0x000000014d4d7824 */ /* 0x008fc600078e024c */
[----:B------:R-:W3:Y:S01]  /*15e0*/  LDS R88, [R33+0x3c] ;  /* 0x00003c0021587984 */ /* 0x000ee20000000800 */
[----:B----4-:R-:W-:-:S03]  /*15f0*/  IMAD.IADD R78, R78, 0x1, R77 ;  /* 0x000000014e4e7824 */ /* 0x010fc600078e024d */
[----:B------:R-:W4:Y:S01]  /*1600*/  LDS R89, [R33+0x40] ;  /* 0x0000400021597984 */ /* 0x000f220000000800 */
[----:B------:R-:W-:-:S03]  /*1610*/  IMAD.IADD R79, R79, 0x1, R78 ;  /* 0x000000014f4f7824 */ /* 0x000fc600078e024e */
        /* <DEDUP_REMOVED lines=31> */
[----:B------:R-:W-:-:S04]  /*1810*/  IMAD.IADD R95, R95, 0x1, R94 ;  /* 0x000000015f5f7824 */ /* 0x000fc800078e025e */
[----:B0-----:R-:W-:-:S04]  /*1820*/  IMAD.IADD R96, R96, 0x1, R95 ;  /* 0x0000000160607824 */ /* 0x001fc800078e025f */
[----:B-1----:R-:W-:-:S04]  /*1830*/  IMAD.IADD R97, R97, 0x1, R96 ;  /* 0x0000000161617824 */ /* 0x002fc800078e0260 */
[----:B--2---:R-:W-:-:S04]  /*1840*/  IMAD.IADD R98, R98, 0x1, R97 ;  /* 0x0000000162627824 */ /* 0x004fc800078e0261 */
[----:B---3--:R-:W-:-:S04]  /*1850*/  IMAD.IADD R99, R99, 0x1, R98 ;  /* 0x0000000163637824 */ /* 0x008fc800078e0262 */
[----:B----4-:R-:W-:-:S04]  /*1860*/  IMAD.IADD R100, R100, 0x1, R99 ;  /* 0x0000000164647824 */ /* 0x010fc800078e0263 */
[----:B------:R-:W-:-:S04]  /*1870*/  IMAD.IADD R101, R101, 0x1, R100 ;  /* 0x0000000165657824 */ /* 0x000fc800078e0264 */
[----:B------:R-:W-:-:S04]  /*1880*/  IMAD.IADD R102, R102, 0x1, R101 ;  /* 0x0000000166667824 */ /* 0x000fc800078e0265 */
[----:B------:R-:W-:-:S04]  /*1890*/  IMAD.IADD R103, R103, 0x1, R102 ;  /* 0x0000000167677824 */ /* 0x000fc800078e0266 */
[----:B------:R-:W-:-:S04]  /*18a0*/  IMAD.IADD R104, R104, 0x1, R103 ;  /* 0x0000000168687824 */ /* 0x000fc800078e0267 */
[----:B------:R-:W-:-:S05]  /*18b0*/  IMAD.IADD R106, R5, 0x1, R104 ;  /* 0x00000001056a7824 */ /* 0x000fca00078e0268 */
        /* <DEDUP_REMOVED lines=8> */
[----:B------:R-:W0:Y:S02]  /*1940*/  SHFL.UP P0, R107, R108, 0x10, RZ ;  /* 0x060000006c6b7989 */ /* 0x000e2400000000ff */
[----:B0-----:R-:W-:Y:S01]  /*1950*/  @P0 IMAD.IADD R107, R108, 0x1, R107 ;  /* 0x000000016c6b0824 */ /* 0x001fe200078e026b */
[----:B------:R-:W-:-:S03]  /*1960*/  ISETP.NE.AND P0, PT, R105, 0x1, PT ;  /* 0x000000016900780c */ /* 0x000fc60003f05270 */
[----:B------:R-:W-:Y:S01]  /*1970*/  IMAD.IADD R106, R107, 0x1, -R106 ;  /* 0x000000016b6a7824 */ /* 0x000fe200078e0a6a */
[----:B------:R-:W-:Y:S01]  /*1980*/  @!P1 STS [R30+0x8400], R107 ;  /* 0x0084006b1e009388 */ /* 0x000fe20000000800 */
[----:B------:R-:W-:Y:S01]  /*1990*/  BAR.SYNC.DEFER_BLOCKING 0x0 ;  /* 0x0000000000007b1d */ /* 0x000fe20000010000 */
[----:B------:R-:W-:-:S05]  /*19a0*/  ISETP.NE.AND P1, PT, R105, 0x4, PT ;  /* 0x000000046900780c */ /* 0x000fca0003f25270 */
[----:B------:R-:W0:Y:S04]  /*19b0*/  LDS.128 R4, [UR4+0x8400] ;  /* 0x00840004ff047984 */ /* 0x000e280008000c00 */
[----:B------:R-:W1:Y:S01]  /*19c0*/  LDS.128 R8, [UR4+0x8410] ;  /* 0x00841004ff087984 */ /* 0x000e620008000c00 */
[C---:B0-----:R-:W-:Y:S01]  /*19d0*/  SEL R37, R4.reuse, R37, !P0 ;  /* 0x0000002504257207 */ /* 0x041fe20004000000 */
[----:B------:R-:W-:Y:S01]  /*19e0*/  IMAD.IADD R5, R4, 0x1, R5 ;  /* 0x0000000104057824 */ /* 0x000fe200078e0205 */
[----:B------:R-:W-:-:S03]  /*19f0*/  ISETP.NE.AND P0, PT, R105, 0x2, PT ;  /* 0x000000026900780c */ /* 0x000fc60003f05270 */
[----:B------:R-:W-:Y:S01]  /*1a00*/  IMAD.IADD R6, R6, 0x1, R5 ;  /* 0x0000000106067824 */ /* 0x000fe200078e0205 */
[----:B------:R-:W-:Y:S02]  /*1a10*/  SEL R37, R5, R37, !P0 ;  /* 0x0000002505257207 */ /* 0x000fe40004000000 */
[----:B------:R-:W-:Y:S01]  /*1a20*/  ISETP.NE.AND P0, PT, R105, 0x3, PT ;  /* 0x000000036900780c */ /* 0x000fe20003f05270 */
[----:B------:R-:W-:-:S03]  /*1a30*/  IMAD.IADD R7, R7, 0x1, R6 ;  /* 0x0000000107077824 */ /* 0x000fc600078e0206 */
[----:B------:R-:W-:Y:S01]  /*1a40*/  SEL R37, R6, R37, !P0 ;  /* 0x0000002506257207 */ /* 0x000fe20004000000 */
[----:B-1----:R-:W-:Y:S01]  /*1a50*/  IMAD.IADD R8, R7, 0x1, R8 ;  /* 0x0000000107087824 */ /* 0x002fe200078e0208 */
[----:B------:R-:W-:Y:S02]  /*1a60*/  ISETP.NE.AND P0, PT, R105, 0x5, PT ;  /* 0x000000056900780c */ /* 0x000fe40003f05270 */
[----:B------:R-:W-:Y:S01]  /*1a70*/  SEL R37, R7, R37, !P1 ;  /* 0x0000002507257207 */ /* 0x000fe20004800000 */
[----:B------:R-:W-:Y:S01]  /*1a80*/  IMAD.IADD R9, R9, 0x1, R8 ;  /* 0x0000000109097824 */ /* 0x000fe200078e0208 */
[----:B------:R-:W-:Y:S02]  /*1a90*/  ISETP.NE.AND P1, PT, R29, RZ, PT ;  /* 0x000000ff1d00720c */ /* 0x000fe40003f25270 */
[----:B------:R-:W-:Y:S01]  /*1aa0*/  SEL R37, R8, R37, !P0 ;  /* 0x0000002508257207 */ /* 0x000fe20004000000 */
[----:B------:R-:W-:Y:S01]  /*1ab0*/  IMAD.IADD R10, R10, 0x1, R9 ;  /* 0x000000010a0a7824 */ /* 0x000fe200078e0209 */
[----:B------:R-:W-:-:S02]  /*1ac0*/  ISETP.GT.U32.AND P0, PT, R0, 0x1f, PT ;  /* 0x0000001f0000780c */ /* 0x000fc40003f04070 */
[----:B------:R-:W-:Y:S01]  /*1ad0*/  SEL R37, R9, R37, !P2 ;  /* 0x0000002509257207 */ /* 0x000fe20005000000 */
[----:B------:R-:W-:Y:S01]  /*1ae0*/  IMAD.IADD R11, R11, 0x1, R10 ;  /* 0x000000010b0b7824 */ /* 0x000fe200078e020a */
[----:B------:R-:W-:Y:S02]  /*1af0*/  ISETP.GT.U32.OR P2, PT, R0, 0x1f, P1 ;  /* 0x0000001f0000780c */ /* 0x000fe40000f44470 */
[----:B------:R-:W-:Y:S02]  /*1b00*/  SEL R4, R106, RZ, P1 ;  /* 0x000000ff6a047207 */ /* 0x000fe40000800000 */
[----:B------:R-:W-:-:S05]  /*1b10*/  SEL R37, R10, R37, !P3 ;  /* 0x000000250a257207 */ /* 0x000fca0005800000 */
[----:B------:R-:W-:Y:S01]  /*1b20*/  @P0 IMAD.IADD R106, R37, 0x1, R4 ;  /* 0x00000001256a0824 */ /* 0x000fe200078e0204 */
[----:B------:R-:W-:-:S03]  /*1b30*/  ISETP.NE.AND P0, PT, R0, RZ, PT ;  /* 0x000000ff0000720c */ /* 0x000fc60003f05270 */
[----:B------:R-:W-:-:S05]  /*1b40*/  @!P2 IMAD.U32 R106, R11, 0x10000, RZ ;  /* 0x000100000b6aa824 */ /* 0x000fca00078e00ff */
[----:B------:R-:W-:Y:S01]  /*1b50*/  @!P2 STS [UR4+0x8428], R106 ;  /* 0x0084286aff00a988 */ /* 0x000fe20008000804 */
[----:B------:R-:W-:Y:S06]  /*1b60*/  BAR.SYNC.DEFER_BLOCKING 0x0 ;  /* 0x0000000000007b1d */ /* 0x000fec0000010000 */
[----:B------:R-:W0:Y:S02]  /*1b70*/  LDS R4, [UR4+0x8428] ;  /* 0x00842804ff047984 */ /* 0x000e240008000800 */
[----:B0-----:R-:W-:-:S05]  /*1b80*/  SEL R5, R4, RZ, P0 ;  /* 0x000000ff04057207 */ /* 0x001fca0000000000 */
[----:B------:R-:W-:-:S04]  /*1b90*/  IMAD.IADD R4, R5, 0x1, R106 ;  /* 0x0000000105047824 */ /* 0x000fc800078e026a */
[--C-:B------:R-:W-:Y:S01]  /*1ba0*/  IMAD.IADD R6, R73, 0x1, R4.reuse ;  /* 0x0000000149067824 */ /* 0x100fe200078e0204 */
[----:B------:R-:W-:Y:S01]  /*1bb0*/  STS [R33], R4 ;  /* 0x0000000421007388 */ /* 0x000fe20000000800 */
[--C-:B------:R-:W-:Y:S02]  /*1bc0*/  IMAD.IADD R74, R74, 0x1, R4.reuse ;  /* 0x000000014a4a7824 */ /* 0x100fe400078e0204 */
[--C-:B------:R-:W-:Y:S01]  /*1bd0*/  IMAD.IADD R8, R75, 0x1, R4.reuse ;  /* 0x000000014b087824 */ /* 0x100fe200078e0204 */
[----:B------:R-:W-:Y:S01]  /*1be0*/  STS [R33+0x4], R6 ;  /* 0x0000040621007388 */ /* 0x000fe20000000800 */
[--C-:B------:R-:W-:Y:S02]  /*1bf0*/  IMAD.IADD R76, R76, 0x1, R4.reuse ;  /* 0x000000014c4c7824 */ /* 0x100fe400078e0204 */
[--C-:B------:R-:W-:Y:S01]  /*1c00*/  IMAD.IADD R10, R77, 0x1, R4.reuse ;  /* 0x000000014d0a7824 */ /* 0x100fe200078e0204 */
[----:B------:R-:W-:Y:S01]  /*1c10*/  STS [R33+0x8], R74 ;  /* 0x0000084a21007388 */ /* 0x000fe20000000800 */
[----:B------:R-:W-:-:S02]  /*1c20*/  IMAD.IADD R78, R78, 0x1, R4 ;  /* 0x000000014e4e7824 */ /* 0x000fc400078e0204 */
[--C-:B------:R-:W-:Y:S01]  /*1c30*/  IMAD.IADD R106, R79, 0x1, R4.reuse ;  /* 0x000000014f6a7824 */ /* 0x100fe200078e0204 */
[----:B------:R-:W-:Y:S01]  /*1c40*/  STS [R33+0xc], R8 ;  /* 0x00000c0821007388 */ /* 0x000fe20000000800 */
        /* <DEDUP_REMOVED lines=36> */
[----:B------:R-:W-:-:S03]  /*1e90*/  IMAD.IADD R104, R104, 0x1, R4 ;  /* 0x0000000168687824 */ /* 0x000fc600078e0204 */
[----:B------:R-:W-:Y:S04]  /*1ea0*/  STS [R33+0x40], R88 ;  /* 0x0000405821007388 */ /* 0x000fe80000000800 */
        /* <DEDUP_REMOVED lines=15> */
[----:B------:R-:W-:Y:S01]  /*1fa0*/  STS [R33+0x80], R104 ;  /* 0x0000806821007388 */ /* 0x000fe20000000800 */
[----:B------:R-:W-:Y:S06]  /*1fb0*/  BAR.SYNC.DEFER_BLOCKING 0x0 ;  /* 0x0000000000007b1d */ /* 0x000fec0000010000 */
[----:B------:R-:W0:Y:S04]  /*1fc0*/  LDS.U16 R5, [R34] ;  /* 0x0000000022057984 */ /* 0x000e280000000400 */
[----:B------:R-:W1:Y:S04]  /*1fd0*/  LDS.U16 R7, [R36] ;  /* 0x0000000024077984 */ /* 0x000e680000000400 */
[----:B------:R-:W2:Y:S04]  /*1fe0*/  LDS.U16 R39, [R39] ;  /* 0x0000000027277984 */ /* 0x000ea80000000400 */
[----:B------:R-:W3:Y:S04]  /*1ff0*/  LDS.U16 R41, [R41] ;  /* 0x0000000029297984 */ /* 0x000ee80000000400 */
[----:B------:R-:W4:Y:S04]  /*2000*/  LDS.U16 R43, [R43] ;  /* 0x000000002b2b7984 */ /* 0x000f280000000400 */
[----:B------:R-:W4:Y:S04]  /*2010*/  LDS.U16 R45, [R45] ;  /* 0x000000002d2d7984 */ /* 0x000f280000000400 */
[----:B------:R-:W4:Y:S04]  /*2020*/  LDS.U16 R47, [R47] ;  /* 0x000000002f2f7984 */ /* 0x000f280000000400 */
[----:B------:R-:W4:Y:S04]  /*2030*/  LDS.U16 R49, [R49] ;  /* 0x0000000031317984 */ /* 0x000f280000000400 */
[----:B------:R-:W4:Y:S04]  /*2040*/  LDS.U16 R51, [R51] ;  /* 0x0000000033337984 */ /* 0x000f280000000400 */
[----:B------:R-:W4:Y:S04]  /*2050*/  LDS.U16 R53, [R53] ;  /* 0x0000000035357984 */ /* 0x000f280000000400 */
[----:B------:R-:W4:Y:S01]  /*2060*/  LDS.U16 R55, [R55] ;  /* 0x0000000037377984 */ /* 0x000f220000000400 */
[----:B0-----:R-:W-:-:S03]  /*2070*/  IMAD.IADD R5, R32, 0x1, R5 ;  /* 0x0000000120057824 */ /* 0x001fc600078e0205 */
[----:B------:R-:W0:Y:S01]  /*2080*/  LDS.U16 R57, [R57] ;  /* 0x0000000039397984 */ /* 0x000e220000000400 */
[----:B-1----:R-:W-:-:S03]  /*2090*/  IMAD.IADD R7, R38, 0x1, R7 ;  /* 0x0000000126077824 */ /* 0x002fc600078e0207 */
[----:B------:R-:W1:Y:S01]  /*20a0*/  LDS.U16 R59, [R59] ;  /* 0x000000003b3b7984 */ /* 0x000e620000000400 */
[----:B--2---:R-:W-:-:S03]  /*20b0*/  IMAD.IADD R39, R40, 0x1, R39 ;  /* 0x0000000128277824 */ /* 0x004fc600078e0227 */
[----:B------:R-:W2:Y:S01]  /*20c0*/  LDS.U16 R61, [R61] ;  /* 0x000000003d3d7984 */ /* 0x000ea20000000400 */
[----:B---3--:R-:W-:-:S03]  /*20d0*/  IMAD.IADD R41, R42, 0x1, R41 ;  /* 0x000000012a297824 */ /* 0x008fc600078e0229 */
[----:B------:R-:W3:Y:S01]  /*20e0*/  LDS.U16 R63, [R63] ;  /* 0x000000003f3f7984 */ /* 0x000ee20000000400 */
[----:B----4-:R-:W-:-:S03]  /*20f0*/  IMAD.IADD R43, R44, 0x1, R43 ;  /* 0x000000012c2b7824 */ /* 0x010fc600078e022b */
[----:B------:R-:W4:Y:S01]  /*2100*/  LDS.U16 R65, [R65] ;  /* 0x0000000041417984 */ /* 0x000f220000000400 */
[----:B------:R-:W-:-:S03]  /*2110*/  IMAD.IADD R45, R46, 0x1, R45 ;  /* 0x000000012e2d7824 */ /* 0x000fc600078e022d */
[----:B------:R-:W4:Y:S01]  /*2120*/  LDS.U16 R67, [R67] ;  /* 0x0000000043437984 */ /* 0x000f220000000400 */
[----:B------:R-:W-:-:S03]  /*2130*/  IMAD.IADD R47, R48, 0x1, R47 ;  /* 0x00000001302f7824 */ /* 0x000fc600078e022f */
[----:B------:R-:W4:Y:S01]  /*2140*/  LDS.U16 R69, [R69] ;  /* 0x0000000045457984 */ /* 0x000f220000000400 */
[----:B------:R-:W-:-:S03]  /*2150*/  IMAD.IADD R49, R50, 0x1, R49 ;  /* 0x0000000132317824 */ /* 0x000fc600078e0231 */
[----:B------:R-:W4:Y:S01]  /*2160*/  LDS.U16 R71, [R71] ;  /* 0x0000000047477984 */ /* 0x000f220000000400 */
[----:B------:R-:W-:Y:S02]  /*2170*/  IMAD.IADD R51, R52, 0x1, R51 ;  /* 0x0000000134337824 */ /* 0x000fe400078e0233 */
[----:B------:R-:W-:Y:S02]  /*2180*/  IMAD.IADD R53, R54, 0x1, R53 ;  /* 0x0000000136357824 */ /* 0x000fe400078e0235 */
[----:B------:R-:W-:Y:S02]  /*2190*/  IMAD.IADD R55, R56, 0x1, R55 ;  /* 0x0000000138377824 */ /* 0x000fe400078e0237 */
[----:B0-----:R-:W-:Y:S02]  /*21a0*/  IMAD.IADD R57, R58, 0x1, R57 ;  /* 0x000000013a397824 */ /* 0x001fe400078e0239 */
[----:B-1----:R-:W-:Y:S02]  /*21b0*/  IMAD.IADD R59, R60, 0x1, R59 ;  /* 0x000000013c3b7824 */ /* 0x002fe400078e023b */
[----:B--2---:R-:W-:-:S02]  /*21c0*/  IMAD.IADD R61, R62, 0x1, R61 ;  /* 0x000000013e3d7824 */ /* 0x004fc400078e023d */
[----:B---3--:R-:W-:Y:S02]  /*21d0*/  IMAD.IADD R63, R64, 0x1, R63 ;  /* 0x00000001403f7824 */ /* 0x008fe400078e023f */
[----:B----4-:R-:W-:Y:S02]  /*21e0*/  IMAD.IADD R65, R66, 0x1, R65 ;  /* 0x0000000142417824 */ /* 0x010fe400078e0241 */
[----:B------:R-:W-:Y:S02]  /*21f0*/  IMAD.IADD R67, R68, 0x1, R67 ;  /* 0x0000000144437824 */ /* 0x000fe400078e0243 */
[----:B------:R-:W-:Y:S02]  /*2200*/  IMAD.IADD R69, R70, 0x1, R69 ;  /* 0x0000000146457824 */ /* 0x000fe400078e0245 */
[----:B------:R-:W-:Y:S01]  /*2210*/  IMAD.IADD R71, R72, 0x1, R71 ;  /* 0x0000000148477824 */ /* 0x000fe200078e0247 */
[----:B------:R-:W-:Y:S06]  /*2220*/  BAR.SYNC.DEFER_BLOCKING 0x0 ;  /* 0x0000000000007b1d */ /* 0x000fec0000010000 */
[----:B------:R-:W-:Y:S05]  /*2230*/  BRA.U UP0, `(.L_x_219) ;  /* 0x0000000100f87547 */ /* 0x000fea000b800000 */
[----:B------:R-:W-:Y:S01]  /*2240*/  LEA R5, R5, UR4, 0x2 ;  /* 0x0000000405057c11 */ /* 0x000fe2000f8e10ff */
[----:B------:R-:W-:Y:S01]  /*2250*/  UIADD3 UR8, UPT, UPT, UR8, 0x6, URZ ;  /* 0x0000000608087890 */ /* 0x000fe2000fffe0ff */
[----:B------:R-:W-:Y:S01]  /*2260*/  LEA R4, R7, UR4, 0x2 ;  /* 0x0000000407047c11 */ /* 0x000fe2000f8e10ff */
[----:B------:R-:W-:Y:S01]  /*2270*/  UIADD3 UR5, UPT, UPT, UR5, -0x6, URZ ;  /* 0xfffffffa05057890 */ /* 0x000fe2000fffe0ff */
[----:B------:R-:W-:Y:S01]  /*2280*/  LEA R7, R39, UR4, 0x2 ;  /* 0x0000000427077c11 */ /* 0x000fe2000f8e10ff */
[----:B------:R0:W-:Y:S01]  /*2290*/  STS [R5], R2 ;  /* 0x0000000205007388 */ /* 0x0001e20000000800 */
[----:B------:R-:W-:Y:S02]  /*22a0*/  LEA R6, R41, UR4, 0x2 ;  /* 0x0000000429067c11 */ /* 0x000fe4000f8e10ff */
[----:B------:R-:W-:Y:S01]  /*22b0*/  LEA R9, R43, UR4, 0x2 ;  /* 0x000000042b097c11 */ /* 0x000fe2000f8e10ff */
[----:B------:R1:W-:Y:S01]  /*22c0*/  STS [R4], R3 ;  /* 0x0000000304007388 */ /* 0x0003e20000000800 */
[----:B------:R-:W-:-:S02]  /*22d0*/  LEA R8, R45, UR4, 0x2 ;  /* 0x000000042d087c11 */ /* 0x000fc4000f8e10ff */
[----:B------:R-:W-:Y:S01]  /*22e0*/  LEA R11, R47, UR4, 0x2 ;  /* 0x000000042f0b7c11 */ /* 0x000fe2000f8e10ff */
[----:B------:R2:W-:Y:S01]  /*22f0*/  STS [R7], R12 ;  /* 0x0000000c07007388 */ /* 0x0005e20000000800 */
[----:B------:R-:W-:Y:S02]  /*2300*/  LEA R10, R49, UR4, 0x2 ;  /* 0x00000004310a7c11 */ /* 0x000fe4000f8e10ff */
[----:B0-----:R-:W-:Y:S01]  /*2310*/  LEA R5, R51, UR4, 0x2 ;  /* 0x0000000433057c11 */ /* 0x001fe2000f8e10ff */
[----:B------:R0:W-:Y:S01]  /*2320*/  STS [R6], R13 ;  /* 0x0000000d06007388 */ /* 0x0001e20000000800 */
[----:B------:R-:W-:Y:S02]  /*2330*/  LEA R2, R53, UR4, 0x2 ;  /* 0x0000000435027c11 */ /* 0x000fe4000f8e10ff */
[----:B-1----:R-:W-:Y:S01]  /*2340*/  LEA R3, R55, UR4, 0x2 ;  /* 0x0000000437037c11 */ /* 0x002fe2000f8e10ff */
[----:B------:R1:W-:Y:S01]  /*2350*/  STS [R9], R14 ;  /* 0x0000000e09007388 */ /* 0x0003e20000000800 */
[----:B------:R-:W-:-:S02]  /*2360*/  LEA R4, R57, UR4, 0x2 ;  /* 0x0000000439047c11 */ /* 0x000fc4000f8e10ff */
[----:B--2---:R-:W-:Y:S01]  /*2370*/  LEA R7, R59, UR4, 0x2 ;  /* 0x000000043b077c11 */ /* 0x004fe2000f8e10ff */
[----:B------:R2:W-:Y:S01]  /*2380*/  STS [R8], R15 ;  /* 0x0000000f08007388 */ /* 0x0005e20000000800 */
[----:B0-----:R-:W-:-:S03]  /*2390*/  LEA R6, R61, UR4, 0x2 ;  /* 0x000000043d067c11 */ /* 0x001fc6000f8e10ff */
[----:B------:R0:W-:Y:S01]  /*23a0*/  STS [R11], R16 ;  /* 0x000000100b007388 */ /* 0x0001e20000000800 */
[----:B-1----:R-:W-:-:S03]  /*23b0*/  LEA R9, R63, UR4, 0x2 ;  /* 0x000000043f097c11 */ /* 0x002fc6000f8e10ff */
[----:B------:R1:W-:Y:S01]  /*23c0*/  STS [R10], R17 ;  /* 0x000000110a007388 */ /* 0x0003e20000000800 */
[----:B--2---:R-:W-:-:S03]  /*23d0*/  LEA R8, R65, UR4, 0x2 ;  /* 0x0000000441087c11 */ /* 0x004fc6000f8e10ff */
[----:B------:R2:W-:Y:S01]  /*23e0*/  STS [R5], R18 ;  /* 0x0000001205007388 */ /* 0x0005e20000000800 */
[----:B0-----:R-:W-:-:S03]  /*23f0*/  LEA R11, R71, UR4, 0x2 ;  /* 0x00000004470b7c11 */ /* 0x001fc6000f8e10ff */
[----:B------:R0:W-:Y:S01]  /*2400*/  STS [R2], R19 ;  /* 0x0000001302007388 */ /* 0x0001e20000000800 */
[----:B-1----:R-:W-:-:S03]  /*2410*/  LEA R10, R69, UR4, 0x2 ;  /* 0x00000004450a7c11 */ /* 0x002fc6000f8e10ff */
[----:B------:R0:W-:Y:S01]  /*2420*/  STS [R3], R20 ;  /* 0x0000001403007388 */ /* 0x0001e20000000800 */
[----:B--2---:R-:W-:-:S03]  /*2430*/  LEA R5, R67, UR4, 0x2 ;  /* 0x0000000443057c11 */ /* 0x004fc6000f8e10ff */
[----:B------:R0:W-:Y:S04]  /*2440*/  STS [R4], R21 ;  /* 0x0000001504007388 */ /* 0x0001e80000000800 */
[----:B------:R0:W-:Y:S04]  /*2450*/  STS [R7], R22 ;  /* 0x0000001607007388 */ /* 0x0001e80000000800 */
[----:B------:R0:W-:Y:S04]  /*2460*/  STS [R6], R23 ;  /* 0x0000001706007388 */ /* 0x0001e80000000800 */
[----:B------:R0:W-:Y:S04]  /*2470*/  STS [R9], R24 ;  /* 0x0000001809007388 */ /* 0x0001e80000000800 */
[----:B------:R0:W-:Y:S04]  /*2480*/  STS [R8], R25 ;  /* 0x0000001908007388 */ /* 0x0001e80000000800 */
[----:B------:R0:W-:Y:S04]  /*2490*/  STS [R5], R26 ;  /* 0x0000001a05007388 */ /* 0x0001e80000000800 */
[----:B------:R0:W-:Y:S04]  /*24a0*/  STS [R10], R27 ;  /* 0x0000001b0a007388 */ /* 0x0001e80000000800 */
[----:B------:R0:W-:Y:S01]  /*24b0*/  STS [R11], R28 ;  /* 0x0000001c0b007388 */ /* 0x0001e20000000800 */
[----:B------:R-:W-:Y:S06]  /*24c0*/  BAR.SYNC.DEFER_BLOCKING 0x0 ;  /* 0x0000000000007b1d */ /* 0x000fec0000010000 */
[----:B------:R0:W1:Y:S04]  /*24d0*/  LDS R2, [R35] ;  /* 0x0000000023027984 */ /* 0x0000680000000800 */
[----:B------:R0:W2:Y:S04]  /*24e0*/  LDS R3, [R35+0x4] ;  /* 0x0000040023037984 */ /* 0x0000a80000000800 */
[----:B------:R0:W3:Y:S04]  /*24f0*/  LDS R12, [R35+0x8] ;  /* 0x00000800230c7984 */ /* 0x0000e80000000800 */
[----:B------:R0:W4:Y:S04]  /*2500*/  LDS R13, [R35+0xc] ;  /* 0x00000c00230d7984 */ /* 0x0001280000000800 */
[----:B------:R0:W0:Y:S04]  /*2510*/  LDS R14, [R35+0x10] ;  /* 0x00001000230e7984 */ /* 0x0000280000000800 */
        /* <DEDUP_REMOVED lines=13> */
[----:B------:R0:W0:Y:S01]  /*25f0*/  LDS R28, [R35+0x48] ;  /* 0x00004800231c7984 */ /* 0x0000220000000800 */
[----:B------:R-:W-:Y:S06]  /*2600*/  BAR.SYNC.DEFER_BLOCKING 0x0 ;  /* 0x0000000000007b1d */ /* 0x000fec0000010000 */
[----:B-1234-:R-:W-:Y:S05]  /*2610*/  BRA `(.L_x_220) ;  /* 0xffffffdc00f87947 */ /* 0x01efea000383ffff */
.L_x_219:
[----:B------:R-:W-:Y:S01]  /*2620*/  LEA R5, R5, UR4, 0x2 ;  /* 0x0000000405057c11 */ /* 0x000fe2000f8e10ff */
[----:B------:R-:W-:Y:S01]  /*2630*/  IMAD R35, R0, -0x48, R35 ;  /* 0xffffffb800237824 */ /* 0x000fe200078e0223 */
[----:B------:R-:W-:Y:S02]  /*2640*/  LEA R4, R7, UR4, 0x2 ;  /* 0x0000000407047c11 */ /* 0x000fe4000f8e10ff */
[----:B------:R-:W-:Y:S01]  /*2650*/  LEA R39, R39, UR4, 0x2 ;  /* 0x0000000427277c11 */ /* 0x000fe2000f8e10ff */
[----:B------:R0:W-:Y:S01]  /*2660*/  STS [R5], R2 ;  /* 0x0000000205007388 */ /* 0x0001e20000000800 */
[----:B------:R-:W-:Y:S02]  /*2670*/  LEA R6, R41, UR4, 0x2 ;  /* 0x0000000429067c11 */ /* 0x000fe4000f8e10ff */
[----:B------:R-:W-:Y:S01]  /*2680*/  LEA R43, R43, UR4, 0x2 ;  /* 0x000000042b2b7c11 */ /* 0x000fe2000f8e10ff */
[----:B------:R1:W-:Y:S01]  /*2690*/  STS [R4], R3 ;  /* 0x0000000304007388 */ /* 0x0003e20000000800 */
[----:B------:R-:W-:-:S02]  /*26a0*/  LEA R8, R45, UR4, 0x2 ;  /* 0x000000042d087c11 */ /* 0x000fc4000f8e10ff */
[----:B------:R-:W-:Y:S01]  /*26b0*/  LEA R47, R47, UR4, 0x2 ;  /* 0x000000042f2f7c11 */ /* 0x000fe2000f8e10ff */
[----:B------:R-:W-:Y:S01]  /*26c0*/  STS [R39], R12 ;  /* 0x0000000c27007388 */ /* 0x000fe20000000800 */
[----:B------:R-:W-:Y:S02]  /*26d0*/  LEA R10, R49, UR4, 0x2 ;  /* 0x00000004310a7c11 */ /* 0x000fe4000f8e10ff */
[----:B------:R-:W-:Y:S01]  /*26e0*/  LEA R51, R51, UR4, 0x2 ;  /* 0x0000000433337c11 */ /* 0x000fe2000f8e10ff */
[----:B------:R2:W-:Y:S01]  /*26f0*/  STS [R6], R13 ;  /* 0x0000000d06007388 */ /* 0x0005e20000000800 */
[----:B0-----:R-:W-:Y:S02]  /*2700*/  LEA R2, R53, UR4, 0x2 ;  /* 0x0000000435027c11 */ /* 0x001fe4000f8e10ff */
[----:B------:R-:W-:Y:S01]  /*2710*/  LEA R55, R55, UR4, 0x2 ;  /* 0x0000000437377c11 */ /* 0x000fe2000f8e10ff */
[----:B------:R-:W-:Y:S01]  /*2720*/  STS [R43], R14 ;  /* 0x0000000e2b007388 */ /* 0x000fe20000000800 */
[----:B-1----:R-:W-:-:S02]  /*2730*/  LEA R4, R57, UR4, 0x2 ;  /* 0x0000000439047c11 */ /* 0x002fc4000f8e10ff */
[----:B------:R-:W-:Y:S01]  /*2740*/  LEA R59, R59, UR4, 0x2 ;  /* 0x000000043b3b7c11 */ /* 0x000fe2000f8e10ff */
[----:B------:R0:W-:Y:S01]  /*2750*/  STS [R8], R15 ;  /* 0x0000000f08007388 */ /* 0x0001e20000000800 */
[----:B------:R-:W-:Y:S02]  /*2760*/  LEA R63, R63, UR4, 0x2 ;  /* 0x000000043f3f7c11 */ /* 0x000fe4000f8e10ff */
[----:B--2---:R-:W-:Y:S01]  /*2770*/  LEA R6, R61, UR4, 0x2 ;  /* 0x000000043d067c11 */ /* 0x004fe2000f8e10ff */
[----:B------:R-:W-:Y:S01]  /*2780*/  STS [R47], R16 ;  /* 0x000000102f007388 */ /* 0x000fe20000000800 */
[----:B------:R-:W-:Y:S02]  /*2790*/  LEA R67, R67, UR4, 0x2 ;  /* 0x0000000443437c11 */ /* 0x000fe4000f8e10ff */
[----:B------:R-:W-:Y:S01]  /*27a0*/  LEA R71, R71, UR4, 0x2 ;  /* 0x0000000447477c11 */ /* 0x000fe2000f8e10ff */
[----:B------:R1:W-:Y:S01]  /*27b0*/  STS [R10], R17 ;  /* 0x000000110a007388 */ /* 0x0003e20000000800 */
[----:B0-----:R-:W-:-:S03]  /*27c0*/  LEA R8, R65, UR4, 0x2 ;  /* 0x0000000441087c11 */ /* 0x001fc6000f8e10ff */
[----:B------:R-:W-:Y:S04]  /*27d0*/  STS [R51], R18 ;  /* 0x0000001233007388 */ /* 0x000fe80000000800 */
[----:B------:R0:W-:Y:S01]  /*27e0*/  STS [R2], R19 ;  /* 0x0000001302007388 */ /* 0x0001e20000000800 */
[----:B-1----:R-:W-:Y:S01]  /*27f0*/  LEA R10, R69, UR4, 0x2 ;  /* 0x00000004450a7c11 */ /* 0x002fe2000f8e10ff */
[----:B------:R-:W1:Y:S02]  /*2800*/  LDCU.64 UR4, c[0x0][0x3a0] ;  /* 0x00007400ff0477ac */ /* 0x000e640008000a00 */
[----:B------:R-:W-:Y:S04]  /*2810*/  STS [R55], R20 ;  /* 0x0000001437007388 */ /* 0x000fe80000000800 */
[----:B------:R2:W-:Y:S01]  /*2820*/  STS [R4], R21 ;  /* 0x0000001504007388 */ /* 0x0005e20000000800 */
[----:B0-----:R-:W0:Y:S03]  /*2830*/  LDC.64 R2, c[0x0][0x388] ;  /* 0x0000e200ff027b82 */ /* 0x001e260000000a00 */
[----:B------:R-:W-:Y:S04]  /*2840*/  STS [R59], R22 ;  /* 0x000000163b007388 */ /* 0x000fe80000000800 */
[----:B------:R3:W-:Y:S01]  /*2850*/  STS [R6], R23 ;  /* 0x0000001706007388 */ /* 0x0007e20000000800 */
[----:B--2---:R-:W-:-:S03]  /*2860*/  VIADD R4, R0, 0x100 ;  /* 0x0000010000047836 */ /* 0x004fc60000000000 */
[----:B------:R-:W-:Y:S02]  /*2870*/  STS [R63], R24 ;  /* 0x000000183f007388 */ /* 0x000fe40000000800 */
[----:B-1----:R-:W-:Y:S02]  /*2880*/  ISETP.GE.U32.AND P3, PT, R4, UR4, PT ;  /* 0x0000000404007c0c */ /* 0x002fe4000bf66070 */
[----:B------:R1:W-:Y:S01]  /*2890*/  STS [R8], R25 ;  /* 0x0000001908007388 */ /* 0x0003e20000000800 */
[C---:B------:R-:W-:Y:S02]  /*28a0*/  VIADD R4, R0.reuse, 0x200 ;  /* 0x0000020000047836 */ /* 0x040fe40000000000 */
[----:B---3--:R-:W-:Y:S01]  /*28b0*/  VIADD R6, R0, 0x300 ;  /* 0x0000030000067836 */ /* 0x008fe20000000000 */
[----:B------:R-:W-:Y:S01]  /*28c0*/  STS [R67], R26 ;  /* 0x0000001a43007388 */ /* 0x000fe20000000800 */
[----:B------:R-:W-:Y:S02]  /*28d0*/  ISETP.GE.U32.AND.EX P3, PT, RZ, UR5, PT, P3 ;  /* 0x00000005ff007c0c */ /* 0x000fe4000bf66130 */
[----:B------:R-:W-:Y:S01]  /*28e0*/  ISETP.GE.U32.AND P4, PT, R4, UR4, PT ;  /* 0x0000000404007c0c */ /* 0x000fe2000bf86070 */
[----:B------:R2:W-:Y:S01]  /*28f0*/  STS [R10], R27 ;  /* 0x0000001b0a007388 */ /* 0x0005e20000000800 */
[----:B------:R-:W-:Y:S01]  /*2900*/  ISETP.GE.U32.AND P1, PT, R6, UR4, PT ;  /* 0x0000000406007c0c */ /* 0x000fe2000bf26070 */
[C---:B0-----:R-:W-:Y:S01]  /*2910*/  IMAD.WIDE.U32 R2, R0.reuse, 0x4, R2 ;  /* 0x0000000400027825 */ /* 0x041fe200078e0002 */
[C---:B-1----:R-:W-:Y:S01]  /*2920*/  LOP3.LUT R8, R0.reuse, 0x400, RZ, 0xfc, !PT ;  /* 0x0000040000087812 */ /* 0x042fe200078efcff */
[----:B------:R-:W-:Y:S01]  /*2930*/  STS [R71], R28 ;  /* 0x0000001c47007388 */ /* 0x000fe20000000800 */
[----:B------:R-:W-:Y:S01]  /*2940*/  BAR.SYNC.DEFER_BLOCKING 0x0 ;  /* 0x0000000000007b1d */ /* 0x000fe20000010000 */
[----:B------:R-:W-:Y:S01]  /*2950*/  ISETP.GE.U32.AND.EX P1, PT, RZ, UR5, PT, P1 ;  /* 0x00000005ff007c0c */ /* 0x000fe2000bf26110 */
[----:B--2---:R-:W-:Y:S01]  /*2960*/  VIADD R10, R0, 0x500 ;  /* 0x00000500000a7836 */ /* 0x004fe20000000000 */
[----:B------:R-:W-:Y:S01]  /*2970*/  ISETP.GE.U32.AND P6, PT, R8, UR4, PT ;  /* 0x0000000408007c0c */ /* 0x000fe2000bfc6070 */
[C---:B------:R-:W-:Y:S01]  /*2980*/  VIADD R4, R0.reuse, 0x600 ;  /* 0x0000060000047836 */ /* 0x040fe20000000000 */
[----:B------:R-:W-:Y:S01]  /*2990*/  ISETP.GE.U32.AND.EX P4, PT, RZ, UR5, PT, P4 ;  /* 0x00000005ff007c0c */ /* 0x000fe2000bf86140 */
[----:B------:R-:W-:Y:S01]  /*29a0*/  VIADD R6, R0, 0x700 ;  /* 0x0000070000067836 */ /* 0x000fe20000000000 */
[----:B------:R-:W-:-:S02]  /*29b0*/  ISETP.GE.U32.AND P0, PT, R10, UR4, PT ;  /* 0x000000040a007c0c */ /* 0x000fc4000bf06070 */
[----:B------:R-:W-:Y:S02]  /*29c0*/  ISETP.GE.U32.AND.EX P6, PT, RZ, UR5, PT, P6 ;  /* 0x00000005ff007c0c */ /* 0x000fe4000bfc6160 */
[----:B------:R-:W-:Y:S02]  /*29d0*/  ISETP.GE.U32.AND.EX P0, PT, RZ, UR5, PT, P0 ;  /* 0x00000005ff007c0c */ /* 0x000fe4000bf06100 */
[----:B------:R-:W-:Y:S02]  /*29e0*/  ISETP.GE.U32.AND P5, PT, R4, UR4, PT ;  /* 0x0000000404007c0c */ /* 0x000fe4000bfa6070 */
[----:B------:R-:W-:Y:S02]  /*29f0*/  LOP3.LUT R4, R0, 0x800, RZ, 0xfc, !PT ;  /* 0x0000080000047812 */ /* 0x000fe400078efcff */
[----:B------:R-:W-:Y:S01]  /*2a00*/  ISETP.GE.U32.AND P2, PT, R6, UR4, PT ;  /* 0x0000000406007c0c */ /* 0x000fe2000bf46070 */
[----:B------:R-:W-:Y:S01]  /*2a10*/  VIADD R6, R0, 0x900 ;  /* 0x0000090000067836 */ /* 0x000fe20000000000 */
[----:B------:R-:W-:-:S02]  /*2a20*/  ISETP.GE.U32.AND.EX P5, PT, RZ, UR5, PT, P5 ;  /* 0x00000005ff007c0c */ /* 0x000fc4000bfa6150 */
[----:B------:R-:W-:Y:S01]  /*2a30*/  ISETP.GE.U32.AND.EX P2, PT, RZ, UR5, PT, P2 ;  /* 0x00000005ff007c0c */ /* 0x000fe2000bf46120 */
[----:B------:R-:W0:Y:S04]  /*2a40*/  LDS R5, [R35+0x400] ;  /* 0x0004000023057984 */ /* 0x000e280000000800 */
[----:B------:R-:W1:Y:S04]  /*2a50*/  LDS R9, [R35+0xc00] ;  /* 0x000c000023097984 */ /* 0x000e680000000800 */
        /* <DEDUP_REMOVED lines=8> */
[----:B0-----:R-:W-:Y:S01]  /*2ae0*/  @!P3 STG.E desc[UR10][R2.64+0x400], R5 ;  /* 0x000400050200b986 */ /* 0x001fe2000c10190a */
[----:B------:R-:W-:Y:S01]  /*2af0*/  ISETP.GE.U32.AND P3, PT, R4, UR4, PT ;  /* 0x0000000404007c0c */ /* 0x000fe2000bf66070 */
[----:B------:R-:W-:-:S02]  /*2b00*/  VIADD R4, R0, 0xa00 ;  /* 0x00000a0000047836 */ /* 0x000fc40000000000 */
[----:B------:R-:W0:Y:S01]  /*2b10*/  LDS R25, [R35+0x2c00] ;  /* 0x002c000023197984 */ /* 0x000e220000000800 */
[----:B------:R-:W-:-:S03]  /*2b20*/  ISETP.GE.U32.AND.EX P3, PT, RZ, UR5, PT, P3 ;  /* 0x00000005ff007c0c */ /* 0x000fc6000bf66130 */
[----:B-1----:R-:W-:Y:S01]  /*2b30*/  @!P1 STG.E desc[UR10][R2.64+0xc00], R9 ;  /* 0x000c000902009986 */ /* 0x002fe2000c10190a */
[----:B------:R-:W-:-:S03]  /*2b40*/  ISETP.GE.U32.AND P1, PT, R0, UR4, PT ;  /* 0x0000000400007c0c */ /* 0x000fc6000bf26070 */
[----:B------:R-:W1:Y:S04]  /*2b50*/  LDS R5, [R35+0x3000] ;  /* 0x0030000023057984 */ /* 0x000e680000000800 */
[----:B--2---:R-:W-:Y:S01]  /*2b60*/  @!P0 STG.E desc[UR10][R2.64+0x1400], R13 ;  /* 0x0014000d02008986 */ /* 0x004fe2000c10190a */
[----:B------:R-:W-:-:S03]  /*2b70*/  ISETP.GE.U32.AND.EX P0, PT, RZ, UR5, PT, P1 ;  /* 0x00000005ff007c0c */ /* 0x000fc6000bf06110 */
[----:B---3--:R-:W-:Y:S01]  /*2b80*/  @!P6 STG.E desc[UR10][R2.64+0x1000], R11 ;  /* 0x0010000b0200e986 */ /* 0x008fe2000c10190a */
[----:B------:R-:W-:Y:S01]  /*2b90*/  ISETP.GE.U32.AND P6, PT, R4, UR4, PT ;  /* 0x0000000404007c0c */ /* 0x000fe2000bfc6070 */
[----:B------:R-:W-:Y:S02]  /*2ba0*/  VIADD R4, R0, 0xb00 ;  /* 0x00000b0000047836 */ /* 0x000fe40000000000 */
[----:B----4-:R-:W-:Y:S01]  /*2bb0*/  @!P4 STG.E desc[UR10][R2.64+0x800], R7 ;  /* 0x000800070200c986 */ /* 0x010fe2000c10190a */
[----:B------:R-:W-:Y:S01]  /*2bc0*/  ISETP.GE.U32.AND P4, PT, R6, UR4, PT ;  /* 0x0000000406007c0c */ /* 0x000fe2000bf86070 */
[----:B------:R-:W-:Y:S01]  /*2bd0*/  VIADD R6, R0, 0xe00 ;  /* 0x00000e0000067836 */ /* 0x000fe20000000000 */
[----:B------:R-:W-:Y:S01]  /*2be0*/  ISETP.GE.U32.AND P1, PT, R4, UR4, PT ;  /* 0x0000000404007c0c */ /* 0x000fe2000bf26070 */
[----:B------:R-:W2:Y:S01]  /*2bf0*/  LDS R7, [R35+0x3400] ;  /* 0x0034000023077984 */ /* 0x000ea20000000800 */
[----:B------:R-:W-:Y:S02]  /*2c00*/  LOP3.LUT R4, R0, 0xc00, RZ, 0xfc, !PT ;  /* 0x00000c0000047812 */ /* 0x000fe400078efcff */
[----:B------:R-:W-:Y:S01]  /*2c10*/  ISETP.GE.U32.AND.EX P4, PT, RZ, UR5, PT, P4 ;  /* 0x00000005ff007c0c */ /* 0x000fe2000bf86140 */
[----:B------:R-:W3:Y:S01]  /*2c20*/  LDS R9, [R35+0x3800] ;  /* 0x0038000023097984 */ /* 0x000ee20000000800 */
[----:B------:R-:W-:-:S03]  /*2c30*/  ISETP.GE.U32.AND.EX P6, PT, RZ, UR5, PT, P6 ;  /* 0x00000005ff007c0c */ /* 0x000fc6000bfc6160 */
[----:B------:R-:W-:Y:S04]  /*2c40*/  LDS R11, [R35+0x3c00] ;  /* 0x003c0000230b7984 */ /* 0x000fe80000000800 */
[----:B------:R-:W-:Y:S04]  /*2c50*/  LDS R13, [R35+0x4000] ;  /* 0x00400000230d7984 */ /* 0x000fe80000000800 */
[----:B------:R-:W-:Y:S04]  /*2c60*/  LDS R27, [R35+0x4400] ;  /* 0x00440000231b7984 */ /* 0x000fe80000000800 */
[----:B------:R-:W4:Y:S04]  /*2c70*/  @!P0 LDS R29, [R35] ;  /* 0x00000000231d8984 */ /* 0x000f280000000800 */
[----:B-----5:R0:W-:Y:S01]  /*2c80*/  @!P5 STG.E desc[UR10][R2.64+0x1800], R15 ;  /* 0x0018000f0200d986 */ /* 0x0201e2000c10190a */
[----:B------:R-:W-:Y:S01]  /*2c90*/  ISETP.GE.U32.AND P5, PT, R4, UR4, PT ;  /* 0x0000000404007c0c */ /* 0x000fe2000bfa6070 */
[----:B------:R-:W-:-:S02]  /*2ca0*/  VIADD R4, R0, 0xd00 ;  /* 0x00000d0000047836 */ /* 0x000fc40000000000 */
[----:B------:R0:W-:Y:S01]  /*2cb0*/  @!P2 STG.E desc[UR10][R2.64+0x1c00], R17 ;  /* 0x001c00110200a986 */ /* 0x0001e2000c10190a */
[----:B------:R-:W-:Y:S02]  /*2cc0*/  ISETP.GE.U32.AND.EX P2, PT, RZ, UR5, PT, P1 ;  /* 0x00000005ff007c0c */ /* 0x000fe4000bf46110 */
[----:B------:R-:W-:Y:S01]  /*2cd0*/  ISETP.GE.U32.AND.EX P5, PT, RZ, UR5, PT, P5 ;  /* 0x00000005ff007c0c */ /* 0x000fe2000bfa6150 */
[----:B------:R0:W-:Y:S01]  /*2ce0*/  @!P3 STG.E desc[UR10][R2.64+0x2000], R19 ;  /* 0x002000130200b986 */ /* 0x0001e2000c10190a */
[----:B------:R-:W-:Y:S01]  /*2cf0*/  ISETP.GE.U32.AND P1, PT, R4, UR4, PT ;  /* 0x0000000404007c0c */ /* 0x000fe2000bf26070 */
[----:B------:R-:W-:Y:S01]  /*2d00*/  VIADD R4, R0, 0xf00 ;  /* 0x00000f0000047836 */ /* 0x000fe20000000000 */
[----:B------:R-:W-:Y:S01]  /*2d10*/  ISETP.GE.U32.AND P3, PT, R6, UR4, PT ;  /* 0x0000000406007c0c */ /* 0x000fe2000bf66070 */
[----:B------:R1:W-:Y:S01]  /*2d20*/  @!P4 STG.E desc[UR10][R2.64+0x2400], R21 ;  /* 0x002400150200c986 */ /* 0x0003e2000c10190a */
[----:B------:R-:W-:Y:S01]  /*2d30*/  VIADD R6, R0, 0x1100 ;  /* 0x0000110000067836 */ /* 0x000fe20000000000 */
[----:B------:R-:W-:-:S02]  /*2d40*/  ISETP.GE.U32.AND.EX P1, PT, RZ, UR5, PT, P1 ;  /* 0x00000005ff007c0c */ /* 0x000fc4000bf26110 */
[----:B------:R-:W-:Y:S01]  /*2d50*/  ISETP.GE.U32.AND P4, PT, R4, UR4, PT ;  /* 0x0000000404007c0c */ /* 0x000fe2000bf86070 */
[----:B------:R2:W-:Y:S01]  /*2d60*/  @!P6 STG.E desc[UR10][R2.64+0x2800], R23 ;  /* 0x002800170200e986 */ /* 0x0005e2000c10190a */
[C---:B------:R-:W-:Y:S01]  /*2d70*/  LOP3.LUT R4, R0.reuse, 0x1000, RZ, 0xfc, !PT ;  /* 0x0000100000047812 */ /* 0x040fe200078efcff */
[----:B------:R-:W-:Y:S01]  /*2d80*/  VIADD R0, R0, 0x1200 ;  /* 0x0000120000007836 */ /* 0x000fe20000000000 */
[----:B------:R-:W-:Y:S01]  /*2d90*/  ISETP.GE.U32.AND.EX P3, PT, RZ, UR5, PT, P3 ;  /* 0x00000005ff007c0c */ /* 0x000fe2000bf66130 */
[----:B0-----:R0:W-:Y:S01]  /*2da0*/  @!P2 STG.E desc[UR10][R2.64+0x2c00], R25 ;  /* 0x002c00190200a986 */ /* 0x0011e2000c10190a */
[----:B------:R-:W-:Y:S02]  /*2db0*/  ISETP.GE.U32.AND P6, PT, R4, UR4, PT ;  /* 0x0000000404007c0c */ /* 0x000fe4000bfc6070 */
[----:B------:R-:W-:Y:S01]  /*2dc0*/  ISETP.GE.U32.AND P2, PT, R6, UR4, PT ;  /* 0x0000000406007c0c */ /* 0x000fe2000bf46070 */
[----:B-1----:R0:W-:Y:S01]  /*2dd0*/  @!P5 STG.E desc[UR10][R2.64+0x3000], R5 ;  /* 0x003000050200d986 */ /* 0x0021e2000c10190a */
[----:B------:R-:W-:-:S02]  /*2de0*/  ISETP.GE.U32.AND P5, PT, R0, UR4, PT ;  /* 0x0000000400007c0c */ /* 0x000fc4000bfa6070 */
[----:B------:R-:W-:Y:S01]  /*2df0*/  ISETP.GE.U32.AND.EX P4, PT, RZ, UR5, PT, P4 ;  /* 0x00000005ff007c0c */ /* 0x000fe2000bf86140 */
[----:B--2---:R0:W-:Y:S01]  /*2e00*/  @!P1 STG.E desc[UR10][R2.64+0x3400], R7 ;  /* 0x0034000702009986 */ /* 0x0041e2000c10190a */
[----:B------:R-:W-:Y:S02]  /*2e10*/  ISETP.GE.U32.AND.EX P6, PT, RZ, UR5, PT, P6 ;  /* 0x00000005ff007c0c */ /* 0x000fe4000bfc6160 */
[----:B------:R-:W-:Y:S01]  /*2e20*/  ISETP.GE.U32.AND.EX P2, PT, RZ, UR5, PT, P2 ;  /* 0x00000005ff007c0c */ /* 0x000fe2000bf46120 */
[----:B---3--:R0:W-:Y:S01]  /*2e30*/  @!P3 STG.E desc[UR10][R2.64+0x3800], R9 ;  /* 0x003800090200b986 */ /* 0x0081e2000c10190a */
[----:B------:R-:W-:-:S03]  /*2e40*/  ISETP.GE.U32.AND.EX P5, PT, RZ, UR5, PT, P5 ;  /* 0x00000005ff007c0c */ /* 0x000fc6000bfa6150 */
[----:B----4-:R0:W-:Y:S04]  /*2e50*/  @!P0 STG.E desc[UR10][R2.64], R29 ;  /* 0x0000001d02008986 */ /* 0x0101e8000c10190a */
[----:B------:R0:W-:Y:S04]  /*2e60*/  @!P4 STG.E desc[UR10][R2.64+0x3c00], R11 ;  /* 0x003c000b0200c986 */ /* 0x0001e8000c10190a */
[----:B------:R0:W-:Y:S04]  /*2e70*/  @!P6 STG.E desc[UR10][R2.64+0x4000], R13 ;  /* 0x0040000d0200e986 */ /* 0x0001e8000c10190a */
[----:B------:R0:W-:Y:S01]  /*2e80*/  @!P2 STG.E desc[UR10][R2.64+0x4400], R27 ;  /* 0x0044001b0200a986 */ /* 0x0001e2000c10190a */
[----:B------:R-:W-:Y:S05]  /*2e90*/  @P5 EXIT ;  /* 0x000000000000594d */ /* 0x000fea0003800000 */
[----:B------:R-:W1:Y:S04]  /*2ea0*/  LDS R35, [R35+0x4800] ;  /* 0x0048000023237984 */ /* 0x000e680000000800 */
[----:B-1----:R-:W-:Y:S01]  /*2eb0*/  STG.E desc[UR10][R2.64+0x4800], R35 ;  /* 0x0048002302007986 */ /* 0x002fe2000c10190a */
[----:B------:R-:W-:Y:S05]  /*2ec0*/  EXIT ;  /* 0x000000000000794d */ /* 0x000fea0003800000 */
.L_x_221:
        /* <DEDUP_REMOVED lines=11> */
.L_x_233:


//--------------------- .text._ZN3cub18CUB_300001_SM_10006detail11EmptyKernelIvEEvv --------------------------
	.section	.text._ZN3cub18CUB_300001_SM_10006detail11EmptyKernelIvEEvv,"ax",@progbits
	.align	128
        .global         _ZN3cub18CUB_300001_SM_10006detail11EmptyKernelIvEEvv
        .type           _ZN3cub18CUB_300001_SM_10006detail11EmptyKernelIvEEvv,@function
        .size           _ZN3cub18CUB_300001_SM_10006detail11EmptyKernelIvEEvv,(.L_x_234 - _ZN3cub18CUB_300001_SM_10006detail11EmptyKernelIvEEvv)
        .other          _ZN3cub18CUB_300001_SM_10006detail11EmptyKernelIvEEvv,@"STO_CUDA_ENTRY STV_DEFAULT"
_ZN3cub18CUB_300001_SM_10006detail11EmptyKernelIvEEvv:
.text._ZN3cub18CUB_300001_SM_10006detail11EmptyKernelIvEEvv:
[----:B------:R-:W-:Y:S01]  /*0000*/  LDC R1, c[0x0][0x37c] ;  /* 0x0000df00ff017b82 */ /* 0x000fe20000000800 */
[----:B------:R-:W-:Y:S05]  /*0010*/  EXIT ;  /* 0x000000000000794d */ /* 0x000fea0003800000 */
.L_x_222:
        /* <DEDUP_REMOVED lines=14> */
.L_x_234:


//--------------------- .text._Z18computeHistKernel2PiiS_ii --------------------------
	.section	.text._Z18computeHistKernel2PiiS_ii,"ax",@progbits
	.align	128
        .global         _Z18computeHistKernel2PiiS_ii
        .type           _Z18computeHistKernel2PiiS_ii,@function
        .size           _Z18computeHistKernel2PiiS_ii,(.L_x_235 - _Z18computeHistKernel2PiiS_ii)
        .other          _Z18computeHistKernel2PiiS_ii,@"STO_CUDA_ENTRY STV_DEFAULT"
_Z18computeHistKernel2PiiS_ii:
.text._Z18computeHistKernel2PiiS_ii:
[----:B------:R-:W-:Y:S01]  /*0000*/  LDC R1, c[0x0][0x37c] ;  /* 0x0000df00ff017b82 */ /* 0x000fe20000000800 */
[----:B------:R-:W0:Y:S01]  /*0010*/  S2R R7, SR_TID.X ;  /* 0x0000000000077919 */ /* 0x000e220000002100 */
[----:B------:R-:W0:Y:S01]  /*0020*/  LDCU UR7, c[0x0][0x398] ;  /* 0x00007300ff0777ac */ /* 0x000e220008000800 */
[----:B------:R-:W-:Y:S01]  /*0030*/  BSSY.RECONVERGENT B0, `(.L_x_223) ;  /* 0x000000d000007945 */ /* 0x000fe20003800200 */
[----:B0-----:R-:W-:-:S13]  /*0040*/  ISETP.GE.AND P0, PT, R7, UR7, PT ;  /* 0x0000000707007c0c */ /* 0x001fda000bf06270 */
[----:B------:R-:W-:Y:S05]  /*0050*/  @P0 BRA `(.L_x_224) ;  /* 0x0000000000280947 */ /* 0x000fea0003800000 */
[----:B------:R-:W0:Y:S01]  /*0060*/  S2R R5, SR_CgaCtaId ;  /* 0x0000000000057919 */ /* 0x000e220000008800 */
[----:B------:R-:W1:Y:S01]  /*0070*/  LDC R4, c[0x0][0x360] ;  /* 0x0000d800ff047b82 */ /* 0x000e620000000800 */
[----:B------:R-:W-:Y:S01]  /*0080*/  MOV R0, 0x400 ;  /* 0x0000040000007802 */ /* 0x000fe20000000f00 */
[----:B------:R-:W-:-:S03]  /*0090*/  IMAD.MOV.U32 R3, RZ, RZ, R7 ;  /* 0x000000ffff037224 */ /* 0x000fc600078e0007 */
[----:B0-----:R-:W-:-:S07]  /*00a0*/  LEA R0, R5, R0, 0x18 ;  /* 0x0000000005007211 */ /* 0x001fce00078ec0ff */
.L_x_225:
[----:B------:R-:W-:Y:S02]  /*00b0*/  IMAD R2, R3, 0x4, R0 ;  /* 0x0000000403027824 */ /* 0x000fe400078e0200 */
[----:B-1----:R-:W-:-:S03]  /*00c0*/  IMAD.IADD R3, R4, 0x1, R3 ;  /* 0x0000000104037824 */ /* 0x002fc600078e0203 */
[----:B------:R0:W-:Y:S02]  /*00d0*/  STS [R2], RZ ;  /* 0x000000ff02007388 */ /* 0x0001e40000000800 */
[----:B------:R-:W-:-:S13]  /*00e0*/  ISETP.GE.AND P0, PT, R3, UR7, PT ;  /* 0x0000000703007c0c */ /* 0x000fda000bf06270 */
[----:B0-----:R-:W-:Y:S05]  /*00f0*/  @!P0 BRA `(.L_x_225) ;  /* 0xfffffffc00ec8947 */ /* 0x001fea000383ffff */
.L_x_224:
[----:B------:R-:W-:Y:S05]  /*0100*/  BSYNC.RECONVERGENT B0 ;  /* 0x0000000000007941 */ /* 0x000fea0003800200 */
.L_x_223:
[----:B------:R-:W0:Y:S01]  /*0110*/  S2UR UR4, SR_CTAID.X ;  /* 0x00000000000479c3 */ /* 0x000e220000002500 */
[----:B------:R-:W1:Y:S01]  /*0120*/  LDCU UR5, c[0x0][0x388] ;  /* 0x00007100ff0577ac */ /* 0x000e620008000800 */
[----:B------:R-:W-:Y:S06]  /*0130*/  BSSY.RECONVERGENT B0, `(.L_x_226) ;  /* 0x0000014000007945 */ /* 0x000fec0003800200 */
[----:B------:R-:W-:Y:S01]  /*0140*/  BAR.SYNC.DEFER_BLOCKING 0x0 ;  /* 0x0000000000007b1d */ /* 0x000fe20000010000 */
[----:B------:R-:W-:-:S07]  /*0150*/  ISETP.GE.AND P1, PT, R7, UR7, PT ;  /* 0x0000000707007c0c */ /* 0x000fce000bf26270 */
[----:B------:R-:W0:Y:S01]  /*0160*/  LDC R6, c[0x0][0x360] ;  /* 0x0000d800ff067b82 */ /* 0x000e220000000800 */
[----:B------:R-:W2:Y:S01]  /*0170*/  LDCU.64 UR8, c[0x0][0x358] ;  /* 0x00006b00ff0877ac */ /* 0x000ea20008000a00 */
[----:B0-----:R-:W-:-:S05]  /*0180*/  IMAD R5, R6, UR4, R7 ;  /* 0x0000000406057c24 */ /* 0x001fca000f8e0207 */
[----:B-1----:R-:W-:-:S13]  /*0190*/  ISETP.GE.AND P0, PT, R5, UR5, PT ;  /* 0x0000000505007c0c */ /* 0x002fda000bf06270 */
[----:B--2---:R-:W-:Y:S05]  /*01a0*/  @P0 BRA `(.L_x_227) ;  /* 0x0000000000300947 */ /* 0x004fea0003800000 */
[----:B------:R-:W0:Y:S01]  /*01b0*/  LDC.64 R2, c[0x0][0x380] ;  /* 0x0000e000ff027b82 */ /* 0x000e220000000a00 */
[----:B------:R-:W1:Y:S01]  /*01c0*/  LDCU UR10, c[0x0][0x39c] ;  /* 0x00007380ff0a77ac */ /* 0x000e620008000800 */
[----:B0-----:R-:W-:-:S06]  /*01d0*/  IMAD.WIDE R2, R5, 0x4, R2 ;  /* 0x0000000405027825 */ /* 0x001fcc00078e0202 */
[----:B------:R-:W1:Y:S01]  /*01e0*/  LDG.E R2, desc[UR8][R2.64] ;  /* 0x0000000802027981 */ /* 0x000e62000c1e1900 */
[----:B------:R-:W0:Y:S01]  /*01f0*/  S2UR UR5, SR_CgaCtaId ;  /* 0x00000000000579c3 */ /* 0x000e220000008800 */
[----:B------:R-:W-:Y:S01]  /*0200*/  UIADD3 UR6, UPT, UPT, UR7, -0x1, URZ ;  /* 0xffffffff07067890 */ /* 0x000fe2000fffe0ff */
[----:B------:R-:W-:Y:S02]  /*0210*/  UMOV UR4, 0x400 ;  /* 0x0000040000047882 */ /* 0x000fe40000000000 */
[----:B0-----:R-:W-:Y:S01]  /*0220*/  ULEA UR4, UR5, UR4, 0x18 ;  /* 0x0000000405047291 */ /* 0x001fe2000f8ec0ff */
[----:B-1----:R-:W-:-:S04]  /*0230*/  SHF.R.S32.HI R0, RZ, UR10, R2 ;  /* 0x0000000aff007c19 */ /* 0x002fc80008011402 */
[----:B------:R-:W-:-:S04]  /*0240*/  LOP3.LUT R0, R0, UR6, RZ, 0xc0, !PT ;  /* 0x0000000600007c12 */ /* 0x000fc8000f8ec0ff */
[----:B------:R-:W-:-:S05]  /*0250*/  LEA R0, R0, UR4, 0x2 ;  /* 0x0000000400007c11 */ /* 0x000fca000f8e10ff */
[----:B------:R0:W-:Y:S02]  /*0260*/  ATOMS.POPC.INC.32 RZ, [R0+URZ] ;  /* 0x0000000000ff7f8c */ /* 0x0001e4000d8000ff */
.L_x_227:
[----:B------:R-:W-:Y:S05]  /*0270*/  BSYNC.RECONVERGENT B0 ;  /* 0x0000000000007941 */ /* 0x000fea0003800200 */
.L_x_226:
[----:B------:R-:W-:Y:S06]  /*0280*/  BAR.SYNC.DEFER_BLOCKING 0x0 ;  /* 0x0000000000007b1d */ /* 0x000fec0000010000 */
[----:B------:R-:W-:Y:S05]  /*0290*/  @P1 EXIT ;  /* 0x000000000000194d */ /* 0x000fea0003800000 */
[----:B------:R-:W1:Y:S01]  /*02a0*/  S2UR UR5, SR_CgaCtaId ;  /* 0x00000000000579c3 */ /* 0x000e620000008800 */
[----:B------:R-:W-:-:S07]  /*02b0*/  UMOV UR4, 0x400 ;  /* 0x0000040000047882 */ /* 0x000fce0000000000 */
[----:B------:R-:W2:Y:S01]  /*02c0*/  LDC.64 R4, c[0x0][0x390] ;  /* 0x0000e400ff047b82 */ /* 0x000ea20000000a00 */
[----:B-1----:R-:W-:-:S12]  /*02d0*/  ULEA UR4, UR5, UR4, 0x18 ;  /* 0x0000000405047291 */ /* 0x002fd8000f8ec0ff */
.L_x_228:
[C---:B0-----:R-:W-:Y:S01]  /*02e0*/  LEA R0, R7.reuse, UR4, 0x2 ;  /* 0x0000000407007c11 */ /* 0x041fe2000f8e10ff */
[----:B-12---:R-:W-:-:S04]  /*02f0*/  IMAD.WIDE R2, R7, 0x4, R4 ;  /* 0x0000000407027825 */ /* 0x006fc800078e0204 */
[----:B------:R-:W0:Y:S01]  /*0300*/  LDS R9, [R0] ;  /* 0x0000000000097984 */ /* 0x000e220000000800 */
[----:B------:R-:W-:-:S05]  /*0310*/  IMAD.IADD R7, R6, 0x1, R7 ;  /* 0x0000000106077824 */ /* 0x000fca00078e0207 */
[----:B------:R-:W-:Y:S01]  /*0320*/  ISETP.GE.AND P0, PT, R7, UR7, PT ;  /* 0x0000000707007c0c */ /* 0x000fe2000bf06270 */
[----:B0-----:R1:W-:-:S12]  /*0330*/  REDG.E.ADD.STRONG.GPU desc[UR8][R2.64], R9 ;  /* 0x000000090200798e */ /* 0x0013d8000c12e108 */
[----:B------:R-:W-:Y:S05]  /*0340*/  @!P0 BRA `(.L_x_228) ;  /* 0xfffffffc00e48947 */ /* 0x000fea000383ffff */
[----:B------:R-:W-:Y:S05]  /*0350*/  EXIT ;  /* 0x000000000000794d */ /* 0x000fea0003800000 */
.L_x_229:
        /* <DEDUP_REMOVED lines=10> */
.L_x_235:


//--------------------- .nv.shared._ZN3cub18CUB_300001_SM_10006detail10radix_sort29DeviceRadixSortOnesweepKernelINS1_5radix10policy_hubIjNS0_8NullTypeEyE10Policy1000ELNS0_9SortOrderE0EjS6_yiiNS1_21identity_decomposer_tEEEvPT5_SC_PT3_PKSD_PT1_PKSH_PT2_PKSL_T4_iiT6_ --------------------------
	.section	.nv.shared._ZN3cub18CUB_300001_SM_10006detail10radix_sort29DeviceRadixSortOnesweepKernelINS1_5radix10policy_hubIjNS0_8NullTypeEyE10Policy1000ELNS0_9SortOrderE0EjS6_yiiNS1_21identity_decomposer_tEEEvPT5_SC_PT3_PKSD_PT1_PKSH_PT2_PKSL_T4_iiT6_,"aw",@nobits
	.sectionflags	@""
	.align	16
.nv.shared._ZN3cub18CUB_300001_SM_10006detail10radix_sort29DeviceRadixSortOnesweepKernelINS1_5radix10policy_hubIjNS0_8NullTypeEyE10Policy1000ELNS0_9SortOrderE0EjS6_yiiNS1_21identity_decomposer_tEEEvPT5_SC_PT3_PKSD_PT1_PKSH_PT2_PKSL_T4_iiT6_:
	.zero		32256


//--------------------- .nv.shared.reserved.0     --------------------------
	.section	.nv.shared.reserved.0,"aw",@nobits
	.weak		__nv_reservedSMEM_offset_0_alias
	.size		__nv_reservedSMEM_offset_0_alias, 0, 64
	.other		__nv_reservedSMEM_offset_0_alias,@"STO_CUDA_RESERVED_SHARED STV_DEFAULT"
__nv_reservedSMEM_offset_0_alias:
	.zero		0
	.zero		64


//--------------------- .nv.global                --------------------------
	.section	.nv.global,"aw",@nobits
.nv.global:
	.type		_ZN34_INTERNAL_03945049_4_k_cu_de9ef7486thrust24THRUST_300001_SM_1000_NS12placeholders2_8E,@object
	.size		_ZN34_INTERNAL_03945049_4_k_cu_de9ef7486thrust24THRUST_300001_SM_1000_NS12placeholders2_8E,(_ZN34_INTERNAL_03945049_4_k_cu_de9ef7484cuda3std3__436_GLOBAL__N__03945049_4_k_cu_de9ef7486ignoreE - _ZN34_INTERNAL_03945049_4_k_cu_de9ef7486thrust24THRUST_300001_SM_1000_NS12placeholders2_8E)
_ZN34_INTERNAL_03945049_4_k_cu_de9ef7486thrust24THRUST_300001_SM_1000_NS12placeholders2_8E:
	.zero		1
	.type		_ZN34_INTERNAL_03945049_4_k_cu_de9ef7484cuda3std3__436_GLOBAL__N__03945049_4_k_cu_de9ef7486ignoreE,@object
	.size		_ZN34_INTERNAL_03945049_4_k_cu_de9ef7484cuda3std3__436_GLOBAL__N__03945049_4_k_cu_de9ef7486ignoreE,(_ZN34_INTERNAL_03945049_4_k_cu_de9ef7484cuda3std6ranges3__45__cpo4dataE - _ZN34_INTERNAL_03945049_4_k_cu_de9ef7484cuda3std3__436_GLOBAL__N__03945049_4_k_cu_de9ef7486ignoreE)
_ZN34_INTERNAL_03945049_4_k_cu_de9ef7484cuda3std3__436_GLOBAL__N__03945049_4_k_cu_de9ef7486ignoreE:
	.zero		1
	.type		_ZN34_INTERNAL_03945049_4_k_cu_de9ef7484cuda3std6ranges3__45__cpo4dataE,@object
	.size		_ZN34_INTERNAL_03945049_4_k_cu_de9ef7484cuda3std6ranges3__45__cpo4dataE,(_ZN34_INTERNAL_03945049_4_k_cu_de9ef7486thrust24THRUST_300001_SM_1000_NS6system3cpp3parE - _ZN34_INTERNAL_03945049_4_k_cu_de9ef7484cuda3std6ranges3__45__cpo4dataE)
_ZN34_INTERNAL_03945049_4_k_cu_de9ef7484cuda3std6ranges3__45__cpo4dataE:
	.zero		1
	.type		_ZN34_INTERNAL_03945049_4_k_cu_de9ef7486thrust24THRUST_300001_SM_1000_NS6system3cpp3parE,@object
	.size		_ZN34_INTERNAL_03945049_4_k_cu_de9ef7486thrust24THRUST_300001_SM_1000_NS6system3cpp3parE,(_ZN34_INTERNAL_03945049_4_k_cu_de9ef7484cuda3std3__45__cpo5beginE - _ZN34_INTERNAL_03945049_4_k_cu_de9ef7486thrust24THRUST_300001_SM_1000_NS6system3cpp3parE)
_ZN34_INTERNAL_03945049_4_k_cu_de9ef7486thrust24THRUST_300001_SM_1000_NS6system3cpp3parE:
	.zero		1
	.type		_ZN34_INTERNAL_03945049_4_k_cu_de9ef7484cuda3std3__45__cpo5beginE,@object
	.size		_ZN34_INTERNAL_03945049_4_k_cu_de9ef7484cuda3std3__45__cpo5beginE,(_ZN34_INTERNAL_03945049_4_k_cu_de9ef7484cuda3std6ranges3__45__cpo5beginE - _ZN34_INTERNAL_03945049_4_k_cu_de9ef7484cuda3std3__45__cpo5beginE)
_ZN34_INTERNAL_03945049_4_k_cu_de9ef7484cuda3std3__45__cpo5beginE:
	.zero		1
	.type		_ZN34_INTERNAL_03945049_4_k_cu_de9ef7484cuda3std6ranges3__45__cpo5beginE,@object
	.size		_ZN34_INTERNAL_03945049_4_k_cu_de9ef7484cuda3std6ranges3__45__cpo5beginE,(_ZN34_INTERNAL_03945049_4_k_cu_de9ef7486thrust24THRUST_300001_SM_1000_NS6deviceE - _ZN34_INTERNAL_03945049_4_k_cu_de9ef7484cuda3std6ranges3__45__cpo5beginE)
_ZN34_INTERNAL_03945049_4_k_cu_de9ef7484cuda3std6ranges3__45__cpo5beginE:
	.zero		1
	.type		_ZN34_INTERNAL_03945049_4_k_cu_de9ef7486thrust24THRUST_300001_SM_1000_NS6deviceE,@object
	.size		_ZN34_INTERNAL_03945049_4_k_cu_de9ef7486thrust24THRUST_300001_SM_1000_NS6deviceE,(_ZN34_INTERNAL_03945049_4_k_cu_de9ef7484cuda3std3__47nulloptE - _ZN34_INTERNAL_03945049_4_k_cu_de9ef7486thrust24THRUST_300001_SM_1000_NS6deviceE)
_ZN34_INTERNAL_03945049_4_k_cu_de9ef7486thrust24THRUST_300001_SM_1000_NS6deviceE:
	.zero		1
	.type		_ZN34_INTERNAL_03945049_4_k_cu_de9ef7484cuda3std3__47nulloptE,@object
	.size		_ZN34_INTERNAL_03945049_4_k_cu_de9ef7484cuda3std3__47nulloptE,(_ZN34_INTERNAL_03945049_4_k_cu_de9ef7484cuda3std6ranges3__45__cpo8distanceE - _ZN34_INTERNAL_03945049_4_k_cu_de9ef7484cuda3std3__47nulloptE)
_ZN34_INTERNAL_03945049_4_k_cu_de9ef7484cuda3std3__47nulloptE:
	.zero		1
	.type		_ZN34_INTERNAL_03945049_4_k_cu_de9ef7484cuda3std6ranges3__45__cpo8distanceE,@object
	.size		_ZN34_INTERNAL_03945049_4_k_cu_de9ef7484cuda3std6ranges3__45__cpo8distanceE,(_ZN34_INTERNAL_03945049_4_k_cu_de9ef7486thrust24THRUST_300001_SM_1000_NS12placeholders2_4E - _ZN34_INTERNAL_03945049_4_k_cu_de9ef7484cuda3std6ranges3__45__cpo8distanceE)
_ZN34_INTERNAL_03945049_4_k_cu_de9ef7484cuda3std6ranges3__45__cpo8distanceE:
	.zero		1
	.type		_ZN34_INTERNAL_03945049_4_k_cu_de9ef7486thrust24THRUST_300001_SM_1000_NS12placeholders2_4E,@object
	.size		_ZN34_INTERNAL_03945049_4_k_cu_de9ef7486thrust24THRUST_300001_SM_1000_NS12placeholders2_4E,(_ZN34_INTERNAL_03945049_4_k_cu_de9ef7484cuda3std3__45__cpo6rbeginE - _ZN34_INTERNAL_03945049_4_k_cu_de9ef7486thrust24THRUST_300001_SM_1000_NS12placeholders2_4E)
_ZN34_INTERNAL_03945049_4_k_cu_de9ef7486thrust24THRUST_300001_SM_1000_NS12placeholders2_4E:
	.zero		1
	.type		_ZN34_INTERNAL_03945049_4_k_cu_de9ef7484cuda3std3__45__cpo6rbeginE,@object
	.size		_ZN34_INTERNAL_03945049_4_k_cu_de9ef7484cuda3std3__45__cpo6rbeginE,(_ZN34_INTERNAL_03945049_4_k_cu_de9ef7484cuda3std6ranges3__45__cpo7advanceE - _ZN34_INTERNAL_03945049_4_k_cu_de9ef7484cuda3std3__45__cpo6rbeginE)
_ZN34_INTERNAL_03945049_4_k_cu_de9ef7484cuda3std3__45__cpo6rbeginE:
	.zero		1
	.type		_ZN34_INTERNAL_03945049_4_k_cu_de9ef7484cuda3std6ranges3__45__cpo7advanceE,@object
	.size		_ZN34_INTERNAL_03945049_4_k_cu_de9ef7484cuda3std6ranges3__45__cpo7advanceE,(_ZN34_INTERNAL_03945049_4_k_cu_de9ef7486thrust24THRUST_300001_SM_1000_NS12placeholders3_10E - _ZN34_INTERNAL_03945049_4_k_cu_de9ef7484cuda3std6ranges3__45__cpo7advanceE)
_ZN34_INTERNAL_03945049_4_k_cu_de9ef7484cuda3std6ranges3__45__cpo7advanceE:
	.zero		1
	.type		_ZN34_INTERNAL_03945049_4_k_cu_de9ef7486thrust24THRUST_300001_SM_1000_NS12placeholders3_10E,@object
	.size		_ZN34_INTERNAL_03945049_4_k_cu_de9ef7486thrust24THRUST_300001_SM_1000_NS12placeholders3_10E,(_ZN34_INTERNAL_03945049_4_k_cu_de9ef7484cuda3std3__48in_placeE - _ZN34_INTERNAL_03945049_4_k_cu_de9ef7486thrust24THRUST_300001_SM_1000_NS12placeholders3_10E)
_ZN34_INTERNAL_03945049_4_k_cu_de9ef7486thrust24THRUST_300001_SM_1000_NS12placeholders3_10E:
	.zero		1
	.type		_ZN34_INTERNAL_03945049_4_k_cu_de9ef7484cuda3std3__48in_placeE,@object
	.size		_ZN34_INTERNAL_03945049_4_k_cu_de9ef7484cuda3std3__48in_placeE,(_ZN34_INTERNAL_03945049_4_k_cu_de9ef7484cuda3std6ranges3__45__cpo4sizeE - _ZN34_INTERNAL_03945049_4_k_cu_de9ef7484cuda3std3__48in_placeE)
_ZN34_INTERNAL_03945049_4_k_cu_de9ef7484cuda3std3__48in_placeE:
	.zero		1
	.type		_ZN34_INTERNAL_03945049_4_k_cu_de9ef7484cuda3std6ranges3__45__cpo4sizeE,@object
	.size		_ZN34_INTERNAL_03945049_4_k_cu_de9ef7484cuda3std6ranges3__45__cpo4sizeE,(_ZN34_INTERNAL_03945049_4_k_cu_de9ef7486thrust24THRUST_300001_SM_1000_NS12placeholders2_2E - _ZN34_INTERNAL_03945049_4_k_cu_de9ef7484cuda3std6ranges3__45__cpo4sizeE)
_ZN34_INTERNAL_03945049_4_k_cu_de9ef7484cuda3std6ranges3__45__cpo4sizeE:
	.zero		1
	.type		_ZN34_INTERNAL_03945049_4_k_cu_de9ef7486thrust24THRUST_300001_SM_1000_NS12placeholders2_2E,@object
	.size		_ZN34_INTERNAL_03945049_4_k_cu_de9ef7486thrust24THRUST_300001_SM_1000_NS12placeholders2_2E,(_ZN34_INTERNAL_03945049_4_k_cu_de9ef7484cuda3std3__45__cpo6cbeginE - _ZN34_INTERNAL_03945049_4_k_cu_de9ef7486thrust24THRUST_300001_SM_1000_NS12placeholders2_2E)
_ZN34_INTERNAL_03945049_4_k_cu_de9ef7486thrust24THRUST_300001_SM_1000_NS12placeholders2_2E:
	.zero		1
	.type		_ZN34_INTERNAL_03945049_4_k_cu_de9ef7484cuda3std3__45__cpo6cbeginE,@object
	.size		_ZN34_INTERNAL_03945049_4_k_cu_de9ef7484cuda3std3__45__cpo6cbeginE,(_ZN34_INTERNAL_03945049_4_k_cu_de9ef7484cuda3std6ranges3__45__cpo6cbeginE - _ZN34_INTERNAL_03945049_4_k_cu_de9ef7484cuda3std3__45__cpo6cbeginE)
_ZN34_INTERNAL_03945049_4_k_cu_de9ef7484cuda3std3__45__cpo6cbeginE:
	.zero		1
	.type		_ZN34_INTERNAL_03945049_4_k_cu_de9ef7484cuda3std6ranges3__45__cpo6cbeginE,@object
	.size		_ZN34_INTERNAL_03945049_4_k_cu_de9ef7484cuda3std6ranges3__45__cpo6cbeginE,(_ZN34_INTERNAL_03945049_4_k_cu_de9ef7486thrust24THRUST_300001_SM_1000_NS12placeholders2_6E - _ZN34_INTERNAL_03945049_4_k_cu_de9ef7484cuda3std6ranges3__45__cpo6cbeginE)
_ZN34_INTERNAL_03945049_4_k_cu_de9ef7484cuda3std6ranges3__45__cpo6cbeginE:
	.zero		1
	.type		_ZN34_INTERNAL_03945049_4_k_cu_de9ef7486thrust24THRUST_300001_SM_1000_NS12placeholders2_6E,@object
	.size		_ZN34_INTERNAL_03945049_4_k_cu_de9ef7486thrust24THRUST_300001_SM_1000_NS12placeholders2_6E,(_ZN34_INTERNAL_03945049_4_k_cu_de9ef7484cuda3std3__45__cpo7crbeginE - _ZN34_INTERNAL_03945049_4_k_cu_de9ef7486thrust24THRUST_300001_SM_1000_NS12placeholders2_6E)
_ZN34_INTERNAL_03945049_4_k_cu_de9ef7486thrust24THRUST_300001_SM_1000_NS12placeholders2_6E:
	.zero		1
	.type		_ZN34_INTERNAL_03945049_4_k_cu_de9ef7484cuda3std3__45__cpo7crbeginE,@object
	.size		_ZN34_INTERNAL_03945049_4_k_cu_de9ef7484cuda3std3__45__cpo7crbeginE,(_ZN34_INTERNAL_03945049_4_k_cu_de9ef7484cuda3std6ranges3__45__cpo4nextE - _ZN34_INTERNAL_03945049_4_k_cu_de9ef7484cuda3std3__45__cpo7crbeginE)
_ZN34_INTERNAL_03945049_4_k_cu_de9ef7484cuda3std3__45__cpo7crbeginE:
	.zero		1
	.type		_ZN34_INTERNAL_03945049_4_k_cu_de9ef7484cuda3std6ranges3__45__cpo4nextE,@object
	.size		_ZN34_INTERNAL_03945049_4_k_cu_de9ef7484cuda3std6ranges3__45__cpo4nextE,(_ZN34_INTERNAL_03945049_4_k_cu_de9ef7484cuda3std6ranges3__45__cpo4swapE - _ZN34_INTERNAL_03945049_4_k_cu_de9ef7484cuda3std6ranges3__45__cpo4nextE)
_ZN34_INTERNAL_03945049_4_k_cu_de9ef7484cuda3std6ranges3__45__cpo4nextE:
	.zero		1
	.type		_ZN34_INTERNAL_03945049_4_k_cu_de9ef7484cuda3std6ranges3__45__cpo4swapE,@object
	.size		_ZN34_INTERNAL_03945049_4_k_cu_de9ef7484cuda3std6ranges3__45__cpo4swapE,(_ZN34_INTERNAL_03945049_4_k_cu_de9ef7486thrust24THRUST_300001_SM_1000_NS8cuda_cub10par_nosyncE - _ZN34_INTERNAL_03945049_4_k_cu_de9ef7484cuda3std6ranges3__45__cpo4swapE)
_ZN34_INTERNAL_03945049_4_k_cu_de9ef7484cuda3std6ranges3__45__cpo4swapE:
	.zero		1
	.type		_ZN34_INTERNAL_03945049_4_k_cu_de9ef7486thrust24THRUST_300001_SM_1000_NS8cuda_cub10par_nosyncE,@object
	.size		_ZN34_INTERNAL_03945049_4_k_cu_de9ef7486thrust24THRUST_300001_SM_1000_NS8cuda_cub10par_nosyncE,(_ZN34_INTERNAL_03945049_4_k_cu_de9ef7486thrust24THRUST_300001_SM_1000_NS3seqE - _ZN34_INTERNAL_03945049_4_k_cu_de9ef7486thrust24THRUST_300001_SM_1000_NS8cuda_cub10par_nosyncE)
_ZN34_INTERNAL_03945049_4_k_cu_de9ef7486thrust24THRUST_300001_SM_1000_NS8cuda_cub10par_nosyncE:
	.zero		1
	.type		_ZN34_INTERNAL_03945049_4_k_cu_de9ef7486thrust24THRUST_300001_SM_1000_NS3seqE,@object
	.size		_ZN34_INTERNAL_03945049_4_k_cu_de9ef7486thrust24THRUST_300001_SM_1000_NS3seqE,(_ZN34_INTERNAL_03945049_4_k_cu_de9ef7484cuda3std3__420unreachable_sentinelE - _ZN34_INTERNAL_03945049_4_k_cu_de9ef7486thrust24THRUST_300001_SM_1000_NS3seqE)
_ZN34_INTERNAL_03945049_4_k_cu_de9ef7486thrust24THRUST_300001_SM_1000_NS3seqE:
	.zero		1
	.type		_ZN34_INTERNAL_03945049_4_k_cu_de9ef7484cuda3std3__420unreachable_sentinelE,@object
	.size		_ZN34_INTERNAL_03945049_4_k_cu_de9ef7484cuda3std3__420unreachable_sentinelE,(_ZN34_INTERNAL_03945049_4_k_cu_de9ef7484cuda3std6ranges3__45__cpo5ssizeE - _ZN34_INTERNAL_03945049_4_k_cu_de9ef7484cuda3std3__420unreachable_sentinelE)
_ZN34_INTERNAL_03945049_4_k_cu_de9ef7484cuda3std3__420unreachable_sentinelE:
	.zero		1
	.type		_ZN34_INTERNAL_03945049_4_k_cu_de9ef7484cuda3std6ranges3__45__cpo5ssizeE,@object
	.size		_ZN34_INTERNAL_03945049_4_k_cu_de9ef7484cuda3std6ranges3__45__cpo5ssizeE,(_ZN34_INTERNAL_03945049_4_k_cu_de9ef7486thrust24THRUST_300001_SM_1000_NS12placeholders2_3E - _ZN34_INTERNAL_03945049_4_k_cu_de9ef7484cuda3std6ranges3__45__cpo5ssizeE)
_ZN34_INTERNAL_03945049_4_k_cu_de9ef7484cuda3std6ranges3__45__cpo5ssizeE:
	.zero		1
	.type		_ZN34_INTERNAL_03945049_4_k_cu_de9ef7486thrust24THRUST_300001_SM_1000_NS12placeholders2_3E,@object
	.size		_ZN34_INTERNAL_03945049_4_k_cu_de9ef7486thrust24THRUST_300001_SM_1000_NS12placeholders2_3E,(_ZN34_INTERNAL_03945049_4_k_cu_de9ef7484cuda3std3__45__cpo4cendE - _ZN34_INTERNAL_03945049_4_k_cu_de9ef7486thrust24THRUST_300001_SM_1000_NS12placeholders2_3E)
_ZN34_INTERNAL_03945049_4_k_cu_de9ef7486thrust24THRUST_300001_SM_1000_NS12placeholders2_3E:
	.zero		1
	.type		_ZN34_INTERNAL_03945049_4_k_cu_de9ef7484cuda3std3__45__cpo4cendE,@object
	.size		_ZN34_INTERNAL_03945049_4_k_cu_de9ef7484cuda3std3__45__cpo4cendE,(_ZN34_INTERNAL_03945049_4_k_cu_de9ef7484cuda3std6ranges3__45__cpo4cendE - _ZN34_INTERNAL_03945049_4_k_cu_de9ef7484cuda3std3__45__cpo4cendE)
_ZN34_INTERNAL_03945049_4_k_cu_de9ef7484cuda3std3__45__cpo4cendE:
	.zero		1
	.type		_ZN34_INTERNAL_03945049_4_k_cu_de9ef7484cuda3std6ranges3__45__cpo4cendE,@object
	.size		_ZN34_INTERNAL_03945049_4_k_cu_de9ef7484cuda3std6ranges3__45__cpo4cendE,(_ZN34_INTERNAL_03945049_4_k_cu_de9ef7486thrust24THRUST_300001_SM_1000_NS12placeholders2_7E - _ZN34_INTERNAL_03945049_4_k_cu_de9ef7484cuda3std6ranges3__45__cpo4cendE)
_ZN34_INTERNAL_03945049_4_k_cu_de9ef7484cuda3std6ranges3__45__cpo4cendE:
	.zero		1
	.type		_ZN34_INTERNAL_03945049_4_k_cu_de9ef7486thrust24THRUST_300001_SM_1000_NS12placeholders2_7E,@object
	.size		_ZN34_INTERNAL_03945049_4_k_cu_de9ef7486thrust24THRUST_300001_SM_1000_NS12placeholders2_7E,(_ZN34_INTERNAL_03945049_4_k_cu_de9ef7484cuda3std3__45__cpo5crendE - _ZN34_INTERNAL_03945049_4_k_cu_de9ef7486thrust24THRUST_300001_SM_1000_NS12placeholders2_7E)
_ZN34_INTERNAL_03945049_4_k_cu_de9ef7486thrust24THRUST_300001_SM_1000_NS12placeholders2_7E:
	.zero		1
	.type		_ZN34_INTERNAL_03945049_4_k_cu_de9ef7484cuda3std3__45__cpo5crendE,@object
	.size		_ZN34_INTERNAL_03945049_4_k_cu_de9ef7484cuda3std3__45__cpo5crendE,(_ZN34_INTERNAL_03945049_4_k_cu_de9ef7484cuda3std6ranges3__45__cpo4prevE - _ZN34_INTERNAL_03945049_4_k_cu_de9ef7484cuda3std3__45__cpo5crendE)
_ZN34_INTERNAL_03945049_4_k_cu_de9ef7484cuda3std3__45__cpo5crendE:
	.zero		1
	.type		_ZN34_INTERNAL_03945049_4_k_cu_de9ef7484cuda3std6ranges3__45__cpo4prevE,@object
	.size		_ZN34_INTERNAL_03945049_4_k_cu_de9ef7484cuda3std6ranges3__45__cpo4prevE,(_ZN34_INTERNAL_03945049_4_k_cu_de9ef7484cuda3std6ranges3__45__cpo9iter_moveE - _ZN34_INTERNAL_03945049_4_k_cu_de9ef7484cuda3std6ranges3__45__cpo4prevE)
_ZN34_INTERNAL_03945049_4_k_cu_de9ef7484cuda3std6ranges3__45__cpo4prevE:
	.zero		1
	.type		_ZN34_INTERNAL_03945049_4_k_cu_de9ef7484cuda3std6ranges3__45__cpo9iter_moveE,@object
	.size		_ZN34_INTERNAL_03945049_4_k_cu_de9ef7484cuda3std6ranges3__45__cpo9iter_moveE,(_ZN34_INTERNAL_03945049_4_k_cu_de9ef7486thrust24THRUST_300001_SM_1000_NS6system6detail10sequential3seqE - _ZN34_INTERNAL_03945049_4_k_cu_de9ef7484cuda3std6ranges3__45__cpo9iter_moveE)
_ZN34_INTERNAL_03945049_4_k_cu_de9ef7484cuda3std6ranges3__45__cpo9iter_moveE:
	.zero		1
	.type		_ZN34_INTERNAL_03945049_4_k_cu_de9ef7486thrust24THRUST_300001_SM_1000_NS6system6detail10sequential3seqE,@object
	.size		_ZN34_INTERNAL_03945049_4_k_cu_de9ef7486thrust24THRUST_300001_SM_1000_NS6system6detail10sequential3seqE,(_ZN34_INTERNAL_03945049_4_k_cu_de9ef7486thrust24THRUST_300001_SM_1000_NS12placeholders2_9E - _ZN34_INTERNAL_03945049_4_k_cu_de9ef7486thrust24THRUST_300001_SM_1000_NS6system6detail10sequential3seqE)
_ZN34_INTERNAL_03945049_4_k_cu_de9ef7486thrust24THRUST_300001_SM_1000_NS6system6detail10sequential3seqE:
	.zero		1
	.type		_ZN34_INTERNAL_03945049_4_k_cu_de9ef7486thrust24THRUST_300001_SM_1000_NS12placeholders2_9E,@object
	.size		_ZN34_INTERNAL_03945049_4_k_cu_de9ef7486thrust24THRUST_300001_SM_1000_NS12placeholders2_9E,(_ZN34_INTERNAL_03945049_4_k_cu_de9ef7484cuda3std3__419piecewise_constructE - _ZN34_INTERNAL_03945049_4_k_cu_de9ef7486thrust24THRUST_300001_SM_1000_NS12placeholders2_9E)
_ZN34_INTERNAL_03945049_4_k_cu_de9ef7486thrust24THRUST_300001_SM_1000_NS12placeholders2_9E:
	.zero		1
	.type		_ZN34_INTERNAL_03945049_4_k_cu_de9ef7484cuda3std3__419piecewise_constructE,@object
	.size		_ZN34_INTERNAL_03945049_4_k_cu_de9ef7484cuda3std3__419piecewise_constructE,(_ZN34_INTERNAL_03945049_4_k_cu_de9ef7484cuda3std6ranges3__45__cpo5cdataE - _ZN34_INTERNAL_03945049_4_k_cu_de9ef7484cuda3std3__419piecewise_constructE)
_ZN34_INTERNAL_03945049_4_k_cu_de9ef7484cuda3std3__419piecewise_constructE:
	.zero		1
	.type		_ZN34_INTERNAL_03945049_4_k_cu_de9ef7484cuda3std6ranges3__45__cpo5cdataE,@object
	.size		_ZN34_INTERNAL_03945049_4_k_cu_de9ef7484cuda3std6ranges3__45__cpo5cdataE,(_ZN34_INTERNAL_03945049_4_k_cu_de9ef7486thrust24THRUST_300001_SM_1000_NS12placeholders2_1E - _ZN34_INTERNAL_03945049_4_k_cu_de9ef7484cuda3std6ranges3__45__cpo5cdataE)
_ZN34_INTERNAL_03945049_4_k_cu_de9ef7484cuda3std6ranges3__45__cpo5cdataE:
	.zero		1
	.type		_ZN34_INTERNAL_03945049_4_k_cu_de9ef7486thrust24THRUST_300001_SM_1000_NS12placeholders2_1E,@object
	.size		_ZN34_INTERNAL_03945049_4_k_cu_de9ef7486thrust24THRUST_300001_SM_1000_NS12placeholders2_1E,(_ZN34_INTERNAL_03945049_4_k_cu_de9ef7484cuda3std3__45__cpo3endE - _ZN34_INTERNAL_03945049_4_k_cu_de9ef7486thrust24THRUST_300001_SM_1000_NS12placeholders2_1E)
_ZN34_INTERNAL_03945049_4_k_cu_de9ef7486thrust24THRUST_300001_SM_1000_NS12placeholders2_1E:
	.zero		1
	.type		_ZN34_INTERNAL_03945049_4_k_cu_de9ef7484cuda3std3__45__cpo3endE,@object
	.size		_ZN34_INTERNAL_03945049_4_k_cu_de9ef7484cuda3std3__45__cpo3endE,(_ZN34_INTERNAL_03945049_4_k_cu_de9ef7484cuda3std6ranges3__45__cpo3endE - _ZN34_INTERNAL_03945049_4_k_cu_de9ef7484cuda3std3__45__cpo3endE)
_ZN34_INTERNAL_03945049_4_k_cu_de9ef7484cuda3std3__45__cpo3endE:
	.zero		1
	.type		_ZN34_INTERNAL_03945049_4_k_cu_de9ef7484cuda3std6ranges3__45__cpo3endE,@object
	.size		_ZN34_INTERNAL_03945049_4_k_cu_de9ef7484cuda3std6ranges3__45__cpo3endE,(_ZN34_INTERNAL_03945049_4_k_cu_de9ef7486thrust24THRUST_300001_SM_1000_NS12placeholders2_5E - _ZN34_INTERNAL_03945049_4_k_cu_de9ef7484cuda3std6ranges3__45__cpo3endE)
_ZN34_INTERNAL_03945049_4_k_cu_de9ef7484cuda3std6ranges3__45__cpo3endE:
	.zero		1
	.type		_ZN34_INTERNAL_03945049_4_k_cu_de9ef7486thrust24THRUST_300001_SM_1000_NS12placeholders2_5E,@object
	.size		_ZN34_INTERNAL_03945049_4_k_cu_de9ef7486thrust24THRUST_300001_SM_1000_NS12placeholders2_5E,(_ZN34_INTERNAL_03945049_4_k_cu_de9ef7484cuda3std3__45__cpo4rendE - _ZN34_INTERNAL_03945049_4_k_cu_de9ef7486thrust24THRUST_300001_SM_1000_NS12placeholders2_5E)
_ZN34_INTERNAL_03945049_4_k_cu_de9ef7486thrust24THRUST_300001_SM_1000_NS12placeholders2_5E:
	.zero		1
	.type		_ZN34_INTERNAL_03945049_4_k_cu_de9ef7484cuda3std3__45__cpo4rendE,@object
	.size		_ZN34_INTERNAL_03945049_4_k_cu_de9ef7484cuda3std3__45__cpo4rendE,(_ZN34_INTERNAL_03945049_4_k_cu_de9ef7484cuda3std6ranges3__45__cpo9iter_swapE - _ZN34_INTERNAL_03945049_4_k_cu_de9ef7484cuda3std3__45__cpo4rendE)
_ZN34_INTERNAL_03945049_4_k_cu_de9ef7484cuda3std3__45__cpo4rendE:
	.zero		1
	.type		_ZN34_INTERNAL_03945049_4_k_cu_de9ef7484cuda3std6ranges3__45__cpo9iter_swapE,@object
	.size		_ZN34_INTERNAL_03945049_4_k_cu_de9ef7484cuda3std6ranges3__45__cpo9iter_swapE,(_ZN34_INTERNAL_03945049_4_k_cu_de9ef7484cuda3std3__48unexpectE - _ZN34_INTERNAL_03945049_4_k_cu_de9ef7484cuda3std6ranges3__45__cpo9iter_swapE)
_ZN34_INTERNAL_03945049_4_k_cu_de9ef7484cuda3std6ranges3__45__cpo9iter_swapE:
	.zero		1
	.type		_ZN34_INTERNAL_03945049_4_k_cu_de9ef7484cuda3std3__48unexpectE,@object
	.size		_ZN34_INTERNAL_03945049_4_k_cu_de9ef7484cuda3std3__48unexpectE,(_ZN34_INTERNAL_03945049_4_k_cu_de9ef7486thrust24THRUST_300001_SM_1000_NS8cuda_cub3parE - _ZN34_INTERNAL_03945049_4_k_cu_de9ef7484cuda3std3__48unexpectE)
_ZN34_INTERNAL_03945049_4_k_cu_de9ef7484cuda3std3__48unexpectE:
	.zero		1
	.type		_ZN34_INTERNAL_03945049_4_k_cu_de9ef7486thrust24THRUST_300001_SM_1000_NS8cuda_cub3parE,@object
	.size		_ZN34_INTERNAL_03945049_4_k_cu_de9ef7486thrust24THRUST_300001_SM_1000_NS8cuda_cub3parE,(.L_29 - _ZN34_INTERNAL_03945049_4_k_cu_de9ef7486thrust24THRUST_300001_SM_1000_NS8cuda_cub3parE)
_ZN34_INTERNAL_03945049_4_k_cu_de9ef7486thrust24THRUST_300001_SM_1000_NS8cuda_cub3parE:
	.zero		1
.L_29:


//--------------------- .nv.shared._ZN3cub18CUB_300001_SM_10006detail10radix_sort33DeviceRadixSortExclusiveSumKernelINS1_5radix10policy_hubIjNS0_8NullTypeEyE10Policy1000EyEEvPT0_ --------------------------
	.section	.nv.shared._ZN3cub18CUB_300001_SM_10006detail10radix_sort33DeviceRadixSortExclusiveSumKernelINS1_5radix10policy_hubIjNS0_8NullTypeEyE10Policy1000EyEEvPT0_,"aw",@nobits
	.sectionflags	@""
	.align	16
.nv.shared._ZN3cub18CUB_300001_SM_10006detail10radix_sort33DeviceRadixSortExclusiveSumKernelINS1_5radix10policy_hubIjNS0_8NullTypeEyE10Policy1000EyEEvPT0_:
	.zero		3360


//--------------------- .nv.shared._ZN3cub18CUB_300001_SM_10006detail10radix_sort30DeviceRadixSortHistogramKernelINS1_5radix10policy_hubIjNS0_8NullTypeEyE10Policy1000ELNS0_9SortOrderE0EjyNS1_21identity_decomposer_tEEEvPT2_PKT1_SB_iiT3_ --------------------------
	.section	.nv.shared._ZN3cub18CUB_300001_SM_10006detail10radix_sort30DeviceRadixSortHistogramKernelINS1_5radix10policy_hubIjNS0_8NullTypeEyE10Policy1000ELNS0_9SortOrderE0EjyNS1_21identity_decomposer_tEEEvPT2_PKT1_SB_iiT3_,"aw",@nobits
	.sectionflags	@""
	.align	16
.nv.shared._ZN3cub18CUB_300001_SM_10006detail10radix_sort30DeviceRadixSortHistogramKernelINS1_5radix10policy_hubIjNS0_8NullTypeEyE10Policy1000ELNS0_9SortOrderE0EjyNS1_21identity_decomposer_tEEEvPT2_PKT1_SB_iiT3_:
	.zero		5120


//--------------------- .nv.shared._ZN3cub18CUB_300001_SM_10006detail10radix_sort31DeviceRadixSortSingleTileKernelINS1_5radix10policy_hubIjNS0_8NullTypeEyE10Policy1000ELNS0_9SortOrderE0EjS6_yNS1_21identity_decomposer_tEEEvPKT1_PSB_PKT2_PSF_T3_iiT4_ --------------------------
	.section	.nv.shared._ZN3cub18CUB_300001_SM_10006detail10radix_sort31DeviceRadixSortSingleTileKernelINS1_5radix10policy_hubIjNS0_8NullTypeEyE10Policy1000ELNS0_9SortOrderE0EjS6_yNS1_21identity_decomposer_tEEEvPKT1_PSB_PKT2_PSF_T3_iiT4_,"aw",@nobits
	.sectionflags	@""
	.align	16
.nv.shared._ZN3cub18CUB_300001_SM_10006detail10radix_sort31DeviceRadixSortSingleTileKernelINS1_5radix10policy_hubIjNS0_8NullTypeEyE10Policy1000ELNS0_9SortOrderE0EjS6_yNS1_21identity_decomposer_tEEEvPKT1_PSB_PKT2_PSF_T3_iiT4_:
	.zero		34880


//--------------------- .nv.shared._ZN3cub18CUB_300001_SM_10006detail11EmptyKernelIvEEvv --------------------------
	.section	.nv.shared._ZN3cub18CUB_300001_SM_10006detail11EmptyKernelIvEEvv,"aw",@nobits
	.sectionflags	@""
	.align	16
	.zero		1024


//--------------------- .nv.shared._Z18computeHistKernel2PiiS_ii --------------------------
	.section	.nv.shared._Z18computeHistKernel2PiiS_ii,"aw",@nobits
	.sectionflags	@""
	.align	16
	.zero		1024


//--------------------- .nv.constant0._ZN3cub18CUB_300001_SM_10006detail10radix_sort29DeviceRadixSortOnesweepKernelINS1_5radix10policy_hubIjNS0_8NullTypeEyE10Policy1000ELNS0_9SortOrderE0EjS6_yiiNS1_21identity_decomposer_tEEEvPT5_SC_PT3_PKSD_PT1_PKSH_PT2_PKSL_T4_iiT6_ --------------------------
	.section	.nv.constant0._ZN3cub18CUB_300001_SM_10006detail10radix_sort29DeviceRadixSortOnesweepKernelINS1_5radix10policy_hubIjNS0_8NullTypeEyE10Policy1000ELNS0_9SortOrderE0EjS6_yiiNS1_21identity_decomposer_tEEEvPT5_SC_PT3_PKSD_PT1_PKSH_PT2_PKSL_T4_iiT6_,"a",@progbits
	.sectionflags	@""
	.align	4
.nv.constant0._ZN3cub18CUB_300001_SM_10006detail10radix_sort29DeviceRadixSortOnesweepKernelINS1_5radix10policy_hubIjNS0_8NullTypeEyE10Policy1000ELNS0_9SortOrderE0EjS6_yiiNS1_21identity_decomposer_tEEEvPT5_SC_PT3_PKSD_PT1_PKSH_PT2_PKSL_T4_iiT6_:
	.zero		973


//--------------------- .nv.constant0._ZN3cub18CUB_300001_SM_10006detail10radix_sort33DeviceRadixSortExclusiveSumKernelINS1_5radix10policy_hubIjNS0_8NullTypeEyE10Policy1000EyEEvPT0_ --------------------------
	.section	.nv.constant0._ZN3cub18CUB_300001_SM_10006detail10radix_sort33DeviceRadixSortExclusiveSumKernelINS1_5radix10policy_hubIjNS0_8NullTypeEyE10Policy1000EyEEvPT0_,"a",@progbits
	.sectionflags	@""
	.align	4
.nv.constant0._ZN3cub18CUB_300001_SM_10006detail10radix_sort33DeviceRadixSortExclusiveSumKernelINS1_5radix10policy_hubIjNS0_8NullTypeEyE10Policy1000EyEEvPT0_:
	.zero		904


//--------------------- .nv.constant0._ZN3cub18CUB_300001_SM_10006detail10radix_sort30DeviceRadixSortHistogramKernelINS1_5radix10policy_hubIjNS0_8NullTypeEyE10Policy1000ELNS0_9SortOrderE0EjyNS1_21identity_decomposer_tEEEvPT2_PKT1_SB_iiT3_ --------------------------
	.section	.nv.constant0._ZN3cub18CUB_300001_SM_10006detail10radix_sort30DeviceRadixSortHistogramKernelINS1_5radix10policy_hubIjNS0_8NullTypeEyE10Policy1000ELNS0_9SortOrderE0EjyNS1_21identity_decomposer_tEEEvPT2_PKT1_SB_iiT3_,"a",@progbits
	.sectionflags	@""
	.align	4
.nv.constant0._ZN3cub18CUB_300001_SM_10006detail10radix_sort30DeviceRadixSortHistogramKernelINS1_5radix10policy_hubIjNS0_8NullTypeEyE10Policy1000ELNS0_9SortOrderE0EjyNS1_21identity_decomposer_tEEEvPT2_PKT1_SB_iiT3_:
	.zero		929


//--------------------- .nv.constant0._ZN3cub18CUB_300001_SM_10006detail10radix_sort31DeviceRadixSortSingleTileKernelINS1_5radix10policy_hubIjNS0_8NullTypeEyE10Policy1000ELNS0_9SortOrderE0EjS6_yNS1_21identity_decomposer_tEEEvPKT1_PSB_PKT2_PSF_T3_iiT4_ --------------------------
	.section	.nv.constant0._ZN3cub18CUB_300001_SM_10006detail10radix_sort31DeviceRadixSortSingleTileKernelINS1_5radix10policy_hubIjNS0_8NullTypeEyE10Policy1000ELNS0_9SortOrderE0EjS6_yNS1_21identity_decomposer_tEEEvPKT1_PSB_PKT2_PSF_T3_iiT4_,"a",@progbits
	.sectionflags	@""
	.align	4
.nv.constant0._ZN3cub18CUB_300001_SM_10006detail10radix_sort31DeviceRadixSortSingleTileKernelINS1_5radix10policy_hubIjNS0_8NullTypeEyE10Policy1000ELNS0_9SortOrderE0EjS6_yNS1_21identity_decomposer_tEEEvPKT1_PSB_PKT2_PSF_T3_iiT4_:
	.zero		945


//--------------------- .nv.constant0._ZN3cub18CUB_300001_SM_10006detail11EmptyKernelIvEEvv --------------------------
	.section	.nv.constant0._ZN3cub18CUB_300001_SM_10006detail11EmptyKernelIvEEvv,"a",@progbits
	.sectionflags	@""
	.align	4
.nv.constant0._ZN3cub18CUB_300001_SM_10006detail11EmptyKernelIvEEvv:
	.zero		896


//--------------------- .nv.constant0._Z18computeHistKernel2PiiS_ii --------------------------
	.section	.nv.constant0._Z18computeHistKernel2PiiS_ii,"a",@progbits
	.sectionflags	@""
	.align	4
.nv.constant0._Z18computeHistKernel2PiiS_ii:
	.zero		928


//--------------------- SYMBOLS --------------------------

	.type		.nv.reservedSmem.offset0,@object
	.size		.nv.reservedSmem.offset0,0x4
	.type		.nv.reservedSmem.cap,@object
	.size		.nv.reservedSmem.cap,0x4
